def matmul_kernel(
    a_ptr,
    b_ptr,
    c_ptr,
    M,
    N,
    K,
    stride_am,
    stride_ak,
    stride_bk,
    stride_bn,
    stride_cm,
    stride_cn,
    BLOCK_M: tl.constexpr,
    BLOCK_N: tl.constexpr,
    BLOCK_K: tl.constexpr,
    GROUP_M: tl.constexpr,
):
    pid = tl.program_id(axis=0)
    num_pid_m = tl.cdiv(M, BLOCK_M)
    num_pid_n = tl.cdiv(N, BLOCK_N)
    num_pid_in_group = GROUP_M * num_pid_n
    group_id = pid // num_pid_in_group
    first_pid_m = group_id * GROUP_M
    group_size_m = min(num_pid_m - first_pid_m, GROUP_M)
    pid_m = first_pid_m + ((pid % num_pid_in_group) % group_size_m)
    pid_n = (pid % num_pid_in_group) // group_size_m

    offs_am = (pid_m * BLOCK_M + tl.arange(0, BLOCK_M)) % M
    offs_bn = (pid_n * BLOCK_N + tl.arange(0, BLOCK_N)) % N
    offs_k = tl.arange(0, BLOCK_K)
    a_ptrs = a_ptr + offs_am[:, None] * stride_am + offs_k[None, :] * stride_ak
    b_ptrs = b_ptr + offs_k[:, None] * stride_bk + offs_bn[None, :] * stride_bn

    acc = tl.zeros((BLOCK_M, BLOCK_N), dtype=tl.float32)
    for kk in range(0, tl.cdiv(K, BLOCK_K)):
        a = tl.load(a_ptrs, mask=offs_k[None, :] < K - kk * BLOCK_K, other=0.0)
        b = tl.load(b_ptrs, mask=offs_k[:, None] < K - kk * BLOCK_K, other=0.0)
        acc = tl.dot(a, b, acc)
        a_ptrs += BLOCK_K * stride_ak
        b_ptrs += BLOCK_K * stride_bk

    c = acc.to(c_ptr.dtype.element_ty)
    offs_cm = pid_m * BLOCK_M + tl.arange(0, BLOCK_M)
    offs_cn = pid_n * BLOCK_N + tl.arange(0, BLOCK_N)
    c_ptrs = c_ptr + offs_cm[:, None] * stride_cm + offs_cn[None, :] * stride_cn
    mask = (offs_cm[:, None] < M) & (offs_cn[None, :] < N)
    tl.store(c_ptrs, c, mask=mask)

# config = {"BLOCK_K": 32, "BLOCK_M": 128, "BLOCK_N": 512, "GROUP_M": 8, "arch": "sm_80", "dtype": "fp32", "num_ctas": 1, "num_stages": 3, "num_warps": 4}
# arch = sm_80


// ===== COMPILED SASS (sm_80) =====

	.target	sm_80

	.elftype	@"ET_EXEC"


//--------------------- .note.nv.tkinfo           --------------------------
	.section	.note.nv.tkinfo,"",@"SHT_NOTE"
	.sectionflags	@"SHF_NOTE_NV_TKINFO"
	.tkinfo
        /*0018*/ 	.word	0x00000002
        /*0030*/ 	.string	""
        /*0030*/ 	.string	"ptxas"
        /*0030*/ 	.string	"Cuda compilation tools, release 13.0, V13.0.88"
        /*0030*/ 	.string	"Build cuda_13.0.r13.0/compiler.36424714_0"
        /*0030*/ 	.string	"-v  -suppress-debug-info  -lineinfo  -arch sm_80 "



//--------------------- .note.nv.cuinfo           --------------------------
	.section	.note.nv.cuinfo,"",@"SHT_NOTE"
	.sectionflags	@"SHF_NOTE_NV_CUINFO"
        /*0018*/ 	.short	0x0002
        /*001a*/ 	.short	0x0050
        /*001c*/ 	.short	0x0082
	.zero		2


//--------------------- .nv.info                  --------------------------
	.section	.nv.info,"",@"SHT_CUDA_INFO"
	.align	4


	//----- nvinfo : EIATTR_REGCOUNT
	.align		4
        /*0000*/ 	.byte	0x04, 0x2f
        /*0002*/ 	.short	(.L_1 - .L_0)
	.align		4
.L_0:
        /*0004*/ 	.word	index@(matmul_kernel)
        /*0008*/ 	.word	0x000000ff


	//----- nvinfo : EIATTR_FRAME_SIZE
	.align		4
.L_1:
        /*000c*/ 	.byte	0x04, 0x11
        /*000e*/ 	.short	(.L_3 - .L_2)
	.align		4
.L_2:
        /*0010*/ 	.word	index@(matmul_kernel)
        /*0014*/ 	.word	0x00001408


	//----- nvinfo : EIATTR_MIN_STACK_SIZE
	.align		4
.L_3:
        /*0018*/ 	.byte	0x04, 0x12
        /*001a*/ 	.short	(.L_5 - .L_4)
	.align		4
.L_4:
        /*001c*/ 	.word	index@(matmul_kernel)
        /*0020*/ 	.word	0x00001408
.L_5:


//--------------------- .nv.info.matmul_kernel    --------------------------
	.section	.nv.info.matmul_kernel,"",@"SHT_CUDA_INFO"
	.sectionflags	@""
	.align	4


	//----- nvinfo : EIATTR_CUDA_API_VERSION
	.align		4
        /*0000*/ 	.byte	0x04, 0x37
        /*0002*/ 	.short	(.L_7 - .L_6)
.L_6:
        /*0004*/ 	.word	0x00000082


	//----- nvinfo : EIATTR_SW2861232_WAR
	.align		4
.L_7:
        /*0008*/ 	.byte	0x01, 0x35
	.zero		2


	//----- nvinfo : EIATTR_PARAM_CBANK
	.align		4
        /*000c*/ 	.byte	0x04, 0x0a
        /*000e*/ 	.short	(.L_9 - .L_8)
	.align		4
.L_8:
        /*0010*/ 	.word	index@(.nv.constant0.matmul_kernel)
        /*0014*/ 	.short	0x0160
        /*0016*/ 	.short	0x0050


	//----- nvinfo : EIATTR_CBANK_PARAM_SIZE
	.align		4
.L_9:
        /*0018*/ 	.byte	0x03, 0x19
        /*001a*/ 	.short	0x0050


	//----- nvinfo : EIATTR_KPARAM_INFO
	.align		4
        /*001c*/ 	.byte	0x04, 0x17
        /*001e*/ 	.short	(.L_11 - .L_10)
.L_10:
        /*0020*/ 	.word	0x00000000
        /*0024*/ 	.short	0x000d
        /*0026*/ 	.short	0x0048
        /*0028*/ 	.byte	0x00, 0xf4, 0x21, 0x00


	//----- nvinfo : EIATTR_KPARAM_INFO
	.align		4
.L_11:
        /*002c*/ 	.byte	0x04, 0x17
        /*002e*/ 	.short	(.L_13 - .L_12)
.L_12:
        /*0030*/ 	.word	0x00000000
        /*0034*/ 	.short	0x000c
        /*0036*/ 	.short	0x0040
        /*0038*/ 	.byte	0x00, 0xf4, 0x21, 0x00


	//----- nvinfo : EIATTR_KPARAM_INFO
	.align		4
.L_13:
        /*003c*/ 	.byte	0x04, 0x17
        /*003e*/ 	.short	(.L_15 - .L_14)
.L_14:
        /*0040*/ 	.word	0x00000000
        /*0044*/ 	.short	0x000b
        /*0046*/ 	.short	0x0038
        /*0048*/ 	.byte	0x00, 0xf0, 0x11, 0x00


	//----- nvinfo : EIATTR_KPARAM_INFO
	.align		4
.L_15:
        /*004c*/ 	.byte	0x04, 0x17
        /*004e*/ 	.short	(.L_17 - .L_16)
.L_16:
        /*0050*/ 	.word	0x00000000
        /*0054*/ 	.short	0x000a
        /*0056*/ 	.short	0x0034
        /*0058*/ 	.byte	0x00, 0xf0, 0x11, 0x00


	//----- nvinfo : EIATTR_KPARAM_INFO
	.align		4
.L_17:
        /*005c*/ 	.byte	0x04, 0x17
        /*005e*/ 	.short	(.L_19 - .L_18)
.L_18:
        /*0060*/ 	.word	0x00000000
        /*0064*/ 	.short	0x0009
        /*0066*/ 	.short	0x0030
        /*0068*/ 	.byte	0x00, 0xf0, 0x11, 0x00


	//----- nvinfo : EIATTR_KPARAM_INFO
	.align		4
.L_19:
        /*006c*/ 	.byte	0x04, 0x17
        /*006e*/ 	.short	(.L_21 - .L_20)
.L_20:
        /*0070*/ 	.word	0x00000000
        /*0074*/ 	.short	0x0008
        /*0076*/ 	.short	0x002c
        /*0078*/ 	.byte	0x00, 0xf0, 0x11, 0x00


	//----- nvinfo : EIATTR_KPARAM_INFO
	.align		4
.L_21:
        /*007c*/ 	.byte	0x04, 0x17
        /*007e*/ 	.short	(.L_23 - .L_22)
.L_22:
        /*0080*/ 	.word	0x00000000
        /*0084*/ 	.short	0x0007
        /*0086*/ 	.short	0x0028
        /*0088*/ 	.byte	0x00, 0xf0, 0x11, 0x00


	//----- nvinfo : EIATTR_KPARAM_INFO
	.align		4
.L_23:
        /*008c*/ 	.byte	0x04, 0x17
        /*008e*/ 	.short	(.L_25 - .L_24)
.L_24:
        /*0090*/ 	.word	0x00000000
        /*0094*/ 	.short	0x0006
        /*0096*/ 	.short	0x0024
        /*0098*/ 	.byte	0x00, 0xf0, 0x11, 0x00


	//----- nvinfo : EIATTR_KPARAM_INFO
	.align		4
.L_25:
        /*009c*/ 	.byte	0x04, 0x17
        /*009e*/ 	.short	(.L_27 - .L_26)
.L_26:
        /*00a0*/ 	.word	0x00000000
        /*00a4*/ 	.short	0x0005
        /*00a6*/ 	.short	0x0020
        /*00a8*/ 	.byte	0x00, 0xf0, 0x11, 0x00


	//----- nvinfo : EIATTR_KPARAM_INFO
	.align		4
.L_27:
        /*00ac*/ 	.byte	0x04, 0x17
        /*00ae*/ 	.short	(.L_29 - .L_28)
.L_28:
        /*00b0*/ 	.word	0x00000000
        /*00b4*/ 	.short	0x0004
        /*00b6*/ 	.short	0x001c
        /*00b8*/ 	.byte	0x00, 0xf0, 0x11, 0x00


	//----- nvinfo : EIATTR_KPARAM_INFO
	.align		4
.L_29:
        /*00bc*/ 	.byte	0x04, 0x17
        /*00be*/ 	.short	(.L_31 - .L_30)
.L_30:
        /*00c0*/ 	.word	0x00000000
        /*00c4*/ 	.short	0x0003
        /*00c6*/ 	.short	0x0018
        /*00c8*/ 	.byte	0x00, 0xf0, 0x11, 0x00


	//----- nvinfo : EIATTR_KPARAM_INFO
	.align		4
.L_31:
        /*00cc*/ 	.byte	0x04, 0x17
        /*00ce*/ 	.short	(.L_33 - .L_32)
.L_32:
        /*00d0*/ 	.word	0x00000000
        /*00d4*/ 	.short	0x0002
        /*00d6*/ 	.short	0x0010
        /*00d8*/ 	.byte	0x00, 0xf4, 0x21, 0x00


	//----- nvinfo : EIATTR_KPARAM_INFO
	.align		4
.L_33:
        /*00dc*/ 	.byte	0x04, 0x17
        /*00de*/ 	.short	(.L_35 - .L_34)
.L_34:
        /*00e0*/ 	.word	0x00000000
        /*00e4*/ 	.short	0x0001
        /*00e6*/ 	.short	0x0008
        /*00e8*/ 	.byte	0x00, 0xf4, 0x21, 0x00


	//----- nvinfo : EIATTR_KPARAM_INFO
	.align		4
.L_35:
        /*00ec*/ 	.byte	0x04, 0x17
        /*00ee*/ 	.short	(.L_37 - .L_36)
.L_36:
        /*00f0*/ 	.word	0x00000000
        /*00f4*/ 	.short	0x0000
        /*00f6*/ 	.short	0x0000
        /*00f8*/ 	.byte	0x00, 0xf4, 0x21, 0x00


	//----- nvinfo : EIATTR_MAXREG_COUNT
	.align		4
.L_37:
        /*00fc*/ 	.byte	0x03, 0x1b
        /*00fe*/ 	.short	0x00ff


	//----- nvinfo : EIATTR_NUM_BARRIERS
	.align		4
        /*0100*/ 	.byte	0x02, 0x4c
        /*0102*/ 	.byte	0x01
	.zero		1


	//----- nvinfo : EIATTR_ANNOTATIONS
	.align		4
        /*0104*/ 	.byte	0x04, 0x55
        /*0106*/ 	.short	(.L_39 - .L_38)


	//   ....[0]....
.L_38:
        /*0108*/ 	.word	0x00000001
        /*010c*/ 	.byte	0x00, 0x08, 0x00, 0x00, 0x01, 0x00, 0x00, 0x00, 0x20, 0x09, 0x00, 0x00, 0x01, 0x00, 0x00, 0x00
        /* <DEDUP_REMOVED lines=2751> */
        /*ad0c*/ 	.byte	0x10, 0x9b, 0x03, 0x00, 0x01, 0x00, 0x00, 0x00, 0x30, 0x9b, 0x03, 0x00


	//----- nvinfo : EIATTR_MERCURY_ISA_VERSION
	.align		4
.L_39:
        /*ad18*/ 	.byte	0x03, 0x5f
        /*ad1a*/ 	.short	0x0000


	//----- nvinfo : EIATTR_EXIT_INSTR_OFFSETS
	.align		4
        /*ad1c*/ 	.byte	0x04, 0x1c
        /*ad1e*/ 	.short	(.L_41 - .L_40)


	//   ....[0]....
.L_40:
        /*ad20*/ 	.word	0x0003a5e0


	//   ....[1]....
        /*ad24*/ 	.word	0x0003a600


	//----- nvinfo : EIATTR_REQNTID
	.align		4
.L_41:
        /*ad28*/ 	.byte	0x04, 0x10
        /*ad2a*/ 	.short	(.L_43 - .L_42)
.L_42:
        /*ad2c*/ 	.word	0x00000080
        /*ad30*/ 	.word	0x00000001
        /*ad34*/ 	.word	0x00000001
.L_43:


//--------------------- .nv.callgraph             --------------------------
	.section	.nv.callgraph,"",@"SHT_CUDA_CALLGRAPH"
	.align	4
	.sectionentsize	8
	.align		4
        /*0000*/ 	.word	0x00000000
	.align		4
        /*0004*/ 	.word	0xffffffff
	.align		4
        /*0008*/ 	.word	0x00000000
	.align		4
        /*000c*/ 	.word	0xfffffffe
	.align		4
        /*0010*/ 	.word	0x00000000
	.align		4
        /*0014*/ 	.word	0xfffffffd
	.align		4
        /*0018*/ 	.word	0x00000000
	.align		4
        /*001c*/ 	.word	0xfffffffc


//--------------------- .nv.rel.action            --------------------------
	.section	.nv.rel.action,"",@"SHT_CUDA_RELOCINFO"
	.align	8
	.sectionentsize	8
        /*0000*/ 	.byte	0x73, 0x00, 0x00, 0x00, 0x00, 0x00, 0x00, 0x00, 0x00, 0x00, 0x00, 0x11, 0x25, 0x00, 0x05, 0x36


//--------------------- .nv.constant0.matmul_kernel --------------------------
	.section	.nv.constant0.matmul_kernel,"a",@progbits
	.sectionflags	@""
	.align	4
.nv.constant0.matmul_kernel:
	.zero		432


//--------------------- .text.matmul_kernel       --------------------------
	.section	.text.matmul_kernel,"ax",@progbits
	.sectioninfo	@"SHI_REGISTERS=255"
	.align	128
        .global         matmul_kernel
        .type           matmul_kernel,@function
        .size           matmul_kernel,(.L_x_3 - matmul_kernel)
        .other          matmul_kernel,@"STO_CUDA_ENTRY STV_DEFAULT"
matmul_kernel:
.text.matmul_kernel:
[----:B------:R-:W-:-:S03]  /*0000*/  IMAD.MOV.U32 R1, RZ, RZ, c[0x0][0x28] ;  /* 0x00000a00ff017624 */ /* 0x000fc600078e00ff */
[----:B------:R-:W-:Y:S01]  /*0010*/  IMAD.MOV.U32 R0, RZ, RZ, c[0x0][0x17c] ;  /* 0x00005f00ff007624 */ /* 0x000fe200078e00ff */
[----:B------:R-:W1:Y:S01]  /*0020*/  S2R R5, SR_CTAID.X ;  /* 0x0000000000057919 */ /* 0x000e620000002500 */
[----:B------:R-:W-:Y:S01]  /*0030*/  IADD3 R1, R1, -0x1408, RZ ;  /* 0xffffebf801017810 */ /* 0x000fe20007ffe0ff */
[----:B------:R-:W-:Y:S01]  /*0040*/  IMAD.MOV.U32 R131, RZ, RZ, c[0x0][0x180] ;  /* 0x00006000ff837624 */ /* 0x000fe200078e00ff */
[----:B------:R-:W-:Y:S01]  /*0050*/  LOP3.LUT R177, RZ, c[0x0][0x17c], RZ, 0x33, !PT ;  /* 0x00005f00ffb17a12 */ /* 0x000fe200078e33ff */
[----:B------:R-:W2:Y:S01]  /*0060*/  S2R R123, SR_TID.X ;  /* 0x00000000007b7919 */ /* 0x000ea20000002100 */
[----:B------:R-:W-:Y:S01]  /*0070*/  IADD3 R0, R0, 0x1ff, RZ ;  /* 0x000001ff00007810 */ /* 0x000fe20007ffe0ff */
[----:B------:R-:W-:Y:S01]  /*0080*/  IMAD.MOV.U32 R119, RZ, RZ, c[0x0][0x188] ;  /* 0x00006200ff777624 */ /* 0x000fe200078e00ff */
[----:B------:R-:W-:Y:S02]  /*0090*/  ULDC.64 UR4, c[0x0][0x118] ;  /* 0x0000460000047ab9 */ /* 0x000fe40000000a00 */
[----:B------:R-:W-:Y:S01]  /*00a0*/  SHF.R.S32.HI R3, RZ, 0x1f, R0 ;  /* 0x0000001fff037819 */ /* 0x000fe20000011400 */
[----:B------:R-:W-:-:S02]  /*00b0*/  IMAD.SHL.U32 R181, R119, 0x4, RZ ;  /* 0x0000000477b57824 */ /* 0x000fc400078e00ff */
[----:B------:R-:W-:Y:S01]  /*00c0*/  IMAD.SHL.U32 R187, R119, 0x2, RZ ;  /* 0x0000000277bb7824 */ /* 0x000fe200078e00ff */
[----:B------:R-:W-:Y:S01]  /*00d0*/  LEA.HI R3, R3, R0, RZ, 0x9 ;  /* 0x0000000003037211 */ /* 0x000fe200078f48ff */
[C---:B------:R-:W-:Y:S02]  /*00e0*/  IMAD R151, R119.reuse, 0xc, RZ ;  /* 0x0000000c77977824 */ /* 0x040fe400078e02ff */
[C---:B------:R-:W-:Y:S01]  /*00f0*/  IMAD R143, R119.reuse, 0x18, RZ ;  /* 0x00000018778f7824 */ /* 0x040fe200078e02ff */
[----:B------:R-:W-:Y:S01]  /*0100*/  SHF.R.S32.HI R3, RZ, 0x9, R3 ;  /* 0x00000009ff037819 */ /* 0x000fe20000011403 */
[C---:B------:R-:W-:Y:S02]  /*0110*/  IMAD R183, R119.reuse, 0x3, RZ ;  /* 0x0000000377b77824 */ /* 0x040fe400078e02ff */
[----:B------:R-:W-:Y:S02]  /*0120*/  IMAD R147, R119, 0x14, RZ ;  /* 0x0000001477937824 */ /* 0x000fe400078e02ff */
[----:B------:R-:W-:Y:S01]  /*0130*/  IMAD.SHL.U32 R4, R3, 0x8, RZ ;  /* 0x0000000803047824 */ /* 0x000fe200078e00ff */
[----:B-1----:R-:W-:Y:S01]  /*0140*/  IABS R8, R5 ;  /* 0x0000000500087213 */ /* 0x002fe20000000000 */
[----:B------:R-:W-:-:S03]  /*0150*/  IMAD R175, R119, 0x6, RZ ;  /* 0x0000000677af7824 */ /* 0x000fc600078e02ff */
[-C--:B------:R-:W-:Y:S01]  /*0160*/  IABS R7, R4.reuse ;  /* 0x0000000400077213 */ /* 0x080fe20000000000 */
[C---:B------:R-:W-:Y:S01]  /*0170*/  IMAD R179, R119.reuse, 0x5, RZ ;  /* 0x0000000577b37824 */ /* 0x040fe200078e02ff */
[----:B------:R-:W-:Y:S01]  /*0180*/  IABS R10, R4 ;  /* 0x00000004000a7213 */ /* 0x000fe20000000000 */
[----:B------:R-:W-:Y:S01]  /*0190*/  IMAD R139, R119, 0x1c, RZ ;  /* 0x0000001c778b7824 */ /* 0x000fe200078e02ff */
[----:B------:R-:W1:Y:S01]  /*01a0*/  I2F.RP R0, R7 ;  /* 0x0000000700007306 */ /* 0x000e620000209400 */
[----:B--2---:R-:W-:Y:S01]  /*01b0*/  LOP3.LUT R135, R123, 0x7f, RZ, 0xc0, !PT ;  /* 0x0000007f7b877812 */ /* 0x004fe200078ec0ff */
[----:B------:R-:W-:Y:S01]  /*01c0*/  IMAD.SHL.U32 R167, R119, 0x8, RZ ;  /* 0x0000000877a77824 */ /* 0x000fe200078e00ff */
[----:B------:R-:W-:Y:S01]  /*01d0*/  LOP3.LUT R127, R123, 0x1f, RZ, 0xc0, !PT ;  /* 0x0000001f7b7f7812 */ /* 0x000fe200078ec0ff */
[C---:B------:R-:W-:Y:S02]  /*01e0*/  IMAD R201, R119.reuse, 0x28, RZ ;  /* 0x0000002877c97824 */ /* 0x040fe400078e02ff */
[----:B------:R-:W-:-:S02]  /*01f0*/  IMAD R171, R119, 0x7, RZ ;  /* 0x0000000777ab7824 */ /* 0x000fc400078e02ff */
[C---:B------:R-:W-:Y:S02]  /*0200*/  IMAD R223, R119.reuse, 0x24, RZ ;  /* 0x0000002477df7824 */ /* 0x040fe400078e02ff */
[C---:B------:R-:W-:Y:S02]  /*0210*/  IMAD R159, R119.reuse, 0xa, RZ ;  /* 0x0000000a779f7824 */ /* 0x040fe400078e02ff */
[C---:B------:R-:W-:Y:S02]  /*0220*/  IMAD R231, R119.reuse, 0x30, RZ ;  /* 0x0000003077e77824 */ /* 0x040fe400078e02ff */
[C---:B------:R-:W-:Y:S01]  /*0230*/  IMAD R163, R119.reuse, 0x9, RZ ;  /* 0x0000000977a37824 */ /* 0x040fe200078e02ff */
[----:B-1----:R-:W1:Y:S01]  /*0240*/  MUFU.RCP R0, R0 ;  /* 0x0000000000007308 */ /* 0x002e620000001000 */
[C---:B------:R-:W-:Y:S02]  /*0250*/  IMAD R237, R119.reuse, 0x2c, RZ ;  /* 0x0000002c77ed7824 */ /* 0x040fe400078e02ff */
[----:B------:R-:W-:-:S02]  /*0260*/  IMAD R189, R119, 0x38, RZ ;  /* 0x0000003877bd7824 */ /* 0x000fc400078e02ff */
[C---:B------:R-:W-:Y:S02]  /*0270*/  IMAD R155, R119.reuse, 0xb, RZ ;  /* 0x0000000b779b7824 */ /* 0x040fe400078e02ff */
[C---:B------:R-:W-:Y:S02]  /*0280*/  IMAD R207, R119.reuse, 0x3c, RZ ;  /* 0x0000003c77cf7824 */ /* 0x040fe400078e02ff */
[C---:B------:R-:W-:Y:S02]  /*0290*/  IMAD R213, R119.reuse, 0x48, RZ ;  /* 0x0000004877d57824 */ /* 0x040fe400078e02ff */
[C---:B------:R-:W-:Y:S02]  /*02a0*/  IMAD R199, R119.reuse, 0x44, RZ ;  /* 0x0000004477c77824 */ /* 0x040fe400078e02ff */
[C---:B------:R-:W-:Y:S02]  /*02b0*/  IMAD R243, R119.reuse, 0x50, RZ ;  /* 0x0000005077f37824 */ /* 0x040fe400078e02ff */
[----:B------:R-:W-:Y:S01]  /*02c0*/  IMAD R197, R119, 0x4c, RZ ;  /* 0x0000004c77c57824 */ /* 0x000fe200078e02ff */
[----:B-1----:R-:W-:Y:S01]  /*02d0*/  IADD3 R2, R0, 0xffffffe, RZ ;  /* 0x0ffffffe00027810 */ /* 0x002fe20007ffe0ff */
[----:B------:R-:W-:-:S02]  /*02e0*/  IMAD.MOV R0, RZ, RZ, -R10 ;  /* 0x000000ffff007224 */ /* 0x000fc400078e0a0a */
[C---:B------:R-:W-:Y:S01]  /*02f0*/  IMAD R195, R119.reuse, 0x58, RZ ;  /* 0x0000005877c37824 */ /* 0x040fe200078e02ff */
[----:B------:R1:W2:Y:S01]  /*0300*/  F2I.FTZ.U32.TRUNC.NTZ R3, R2 ;  /* 0x0000000200037305 */ /* 0x0002a2000021f000 */
[C---:B------:R-:W-:Y:S02]  /*0310*/  IMAD R221, R119.reuse, 0x54, RZ ;  /* 0x0000005477dd7824 */ /* 0x040fe400078e02ff */
[C---:B------:R-:W-:Y:S02]  /*0320*/  IMAD R227, R119.reuse, 0x60, RZ ;  /* 0x0000006077e37824 */ /* 0x040fe400078e02ff */
[C---:B------:R-:W-:Y:S02]  /*0330*/  IMAD R239, R119.reuse, 0x5c, RZ ;  /* 0x0000005c77ef7824 */ /* 0x040fe400078e02ff */
[----:B------:R-:W-:Y:S02]  /*0340*/  IMAD R191, R119, 0x68, RZ ;  /* 0x0000006877bf7824 */ /* 0x000fe400078e02ff */
[----:B-1----:R-:W-:-:S02]  /*0350*/  IMAD.MOV.U32 R2, RZ, RZ, RZ ;  /* 0x000000ffff027224 */ /* 0x002fc400078e00ff */
[C---:B------:R-:W-:Y:S02]  /*0360*/  IMAD R219, R119.reuse, 0x64, RZ ;  /* 0x0000006477db7824 */ /* 0x040fe400078e02ff */
[C---:B------:R-:W-:Y:S02]  /*0370*/  IMAD R225, R119.reuse, 0x70, RZ ;  /* 0x0000007077e17824 */ /* 0x040fe400078e02ff */
[C---:B------:R-:W-:Y:S02]  /*0380*/  IMAD R205, R119.reuse, 0x6c, RZ ;  /* 0x0000006c77cd7824 */ /* 0x040fe400078e02ff */
[----:B--2---:R-:W-:Y:S02]  /*0390*/  IMAD.MOV R6, RZ, RZ, -R3 ;  /* 0x000000ffff067224 */ /* 0x004fe400078e0a03 */
[----:B------:R-:W-:Y:S02]  /*03a0*/  IMAD R211, R119, 0x78, RZ ;  /* 0x0000007877d37824 */ /* 0x000fe400078e02ff */
[----:B------:R-:W-:-:S02]  /*03b0*/  IMAD R9, R6, R7, RZ ;  /* 0x0000000706097224 */ /* 0x000fc400078e02ff */
[----:B------:R-:W-:Y:S02]  /*03c0*/  IMAD.MOV.U32 R6, RZ, RZ, R8 ;  /* 0x000000ffff067224 */ /* 0x000fe400078e0008 */
[----:B------:R-:W-:Y:S01]  /*03d0*/  IMAD.HI.U32 R3, R3, R9, R2 ;  /* 0x0000000903037227 */ /* 0x000fe200078e0002 */
[----:B------:R-:W-:-:S05]  /*03e0*/  IABS R9, c[0x0][0x178] ;  /* 0x00005e0000097a13 */ /* 0x000fca0000000000 */
[----:B------:R-:W-:-:S04]  /*03f0*/  IMAD.HI.U32 R3, R3, R6, RZ ;  /* 0x0000000603037227 */ /* 0x000fc800078e00ff */
[----:B------:R-:W-:-:S05]  /*0400*/  IMAD R0, R3, R0, R6 ;  /* 0x0000000003007224 */ /* 0x000fca00078e0206 */
[----:B------:R-:W-:-:S13]  /*0410*/  ISETP.GT.U32.AND P1, PT, R7, R0, PT ;  /* 0x000000000700720c */ /* 0x000fda0003f24070 */
[----:B------:R-:W-:Y:S01]  /*0420*/  @!P1 IMAD.IADD R0, R0, 0x1, -R7 ;  /* 0x0000000100009824 */ /* 0x000fe200078e0a07 */
[----:B------:R-:W-:Y:S02]  /*0430*/  @!P1 IADD3 R3, R3, 0x1, RZ ;  /* 0x0000000103039810 */ /* 0x000fe40007ffe0ff */
[----:B------:R-:W-:Y:S02]  /*0440*/  ISETP.NE.AND P1, PT, R4, RZ, PT ;  /* 0x000000ff0400720c */ /* 0x000fe40003f25270 */
[----:B------:R-:W-:Y:S02]  /*0450*/  ISETP.GE.U32.AND P0, PT, R0, R7, PT ;  /* 0x000000070000720c */ /* 0x000fe40003f06070 */
[----:B------:R-:W-:-:S04]  /*0460*/  LOP3.LUT R0, R5, R4, RZ, 0x3c, !PT ;  /* 0x0000000405007212 */ /* 0x000fc800078e3cff */
[----:B------:R-:W-:Y:S01]  /*0470*/  ISETP.GE.AND P2, PT, R0, RZ, PT ;  /* 0x000000ff0000720c */ /* 0x000fe20003f46270 */
[----:B------:R-:W-:-:S05]  /*0480*/  IMAD.MOV.U32 R0, RZ, RZ, c[0x0][0x178] ;  /* 0x00005e00ff007624 */ /* 0x000fca00078e00ff */
[----:B------:R-:W-:Y:S02]  /*0490*/  IADD3 R0, R0, 0x7f, RZ ;  /* 0x0000007f00007810 */ /* 0x000fe40007ffe0ff */
[----:B------:R-:W-:-:S05]  /*04a0*/  @P0 IADD3 R3, R3, 0x1, RZ ;  /* 0x0000000103030810 */ /* 0x000fca0007ffe0ff */
[----:B------:R-:W-:Y:S01]  /*04b0*/  IMAD.MOV.U32 R2, RZ, RZ, R3 ;  /* 0x000000ffff027224 */ /* 0x000fe200078e0003 */
[----:B------:R-:W-:-:S03]  /*04c0*/  SHF.R.S32.HI R3, RZ, 0x1f, R0 ;  /* 0x0000001fff037819 */ /* 0x000fc60000011400 */
[----:B------:R-:W-:Y:S01]  /*04d0*/  @!P2 IMAD.MOV R2, RZ, RZ, -R2 ;  /* 0x000000ffff02a224 */ /* 0x000fe200078e0a02 */
[----:B------:R-:W-:Y:S02]  /*04e0*/  @!P1 LOP3.LUT R2, RZ, R4, RZ, 0x33, !PT ;  /* 0x00000004ff029212 */ /* 0x000fe400078e33ff */
[----:B------:R-:W-:-:S03]  /*04f0*/  LEA.HI R3, R3, R0, RZ, 0x7 ;  /* 0x0000000003037211 */ /* 0x000fc600078f38ff */
[----:B------:R-:W-:Y:S02]  /*0500*/  IMAD.SHL.U32 R10, R2, 0x8, RZ ;  /* 0x00000008020a7824 */ /* 0x000fe400078e00ff */
[----:B------:R-:W-:-:S03]  /*0510*/  IMAD.MOV R2, RZ, RZ, -R2 ;  /* 0x000000ffff027224 */ /* 0x000fc600078e0a02 */
[----:B------:R-:W-:Y:S01]  /*0520*/  LEA.HI.SX32 R3, R3, -R10, 0x19 ;  /* 0x8000000a03037211 */ /* 0x000fe200078fcaff */
[----:B------:R-:W-:Y:S02]  /*0530*/  IMAD R12, R4, R2, R5 ;  /* 0x00000002040c7224 */ /* 0x000fe400078e0205 */
[----:B------:R-:W-:Y:S01]  /*0540*/  IMAD.MOV.U32 R2, RZ, RZ, RZ ;  /* 0x000000ffff027224 */ /* 0x000fe200078e00ff */
[----:B------:R-:W-:Y:S02]  /*0550*/  IMNMX R13, R3, 0x8, PT ;  /* 0x00000008030d7817 */ /* 0x000fe40003800200 */
[----:B------:R-:W-:Y:S02]  /*0560*/  IABS R4, R12 ;  /* 0x0000000c00047213 */ /* 0x000fe40000000000 */
[-C--:B------:R-:W-:Y:S02]  /*0570*/  IABS R8, R13.reuse ;  /* 0x0000000d00087213 */ /* 0x080fe40000000000 */
[----:B------:R-:W-:-:S02]  /*0580*/  IABS R6, R13 ;  /* 0x0000000d00067213 */ /* 0x000fc40000000000 */
[----:B------:R-:W1:Y:S08]  /*0590*/  I2F.RP R0, R8 ;  /* 0x0000000800007306 */ /* 0x000e700000209400 */
[----:B-1----:R-:W1:Y:S02]  /*05a0*/  MUFU.RCP R0, R0 ;  /* 0x0000000000007308 */ /* 0x002e640000001000 */
[----:B-1----:R-:W-:-:S06]  /*05b0*/  IADD3 R3, R0, 0xffffffe, RZ ;  /* 0x0ffffffe00037810 */ /* 0x002fcc0007ffe0ff */
[----:B------:R-:W1:Y:S02]  /*05c0*/  F2I.FTZ.U32.TRUNC.NTZ R3, R3 ;  /* 0x0000000300037305 */ /* 0x000e64000021f000 */
[----:B-1----:R-:W-:-:S04]  /*05d0*/  IMAD.MOV R7, RZ, RZ, -R3 ;  /* 0x000000ffff077224 */ /* 0x002fc800078e0a03 */
[----:B------:R-:W-:-:S04]  /*05e0*/  IMAD R5, R7, R8, RZ ;  /* 0x0000000807057224 */ /* 0x000fc800078e02ff */
[----:B------:R-:W-:Y:S01]  /*05f0*/  IMAD.HI.U32 R0, R3, R5, R2 ;  /* 0x0000000503007227 */ /* 0x000fe200078e0002 */
[----:B------:R-:W-:-:S03]  /*0600*/  IABS R2, c[0x0][0x17c] ;  /* 0x00005f0000027a13 */ /* 0x000fc60000000000 */
[----:B------:R-:W-:Y:S01]  /*0610*/  IMAD.MOV.U32 R3, RZ, RZ, R4 ;  /* 0x000000ffff037224 */ /* 0x000fe200078e0004 */
[----:B------:R-:W1:Y:S01]  /*0620*/  I2F.RP R7, R2 ;  /* 0x0000000200077306 */ /* 0x000e620000209400 */
[----:B------:R-:W-:Y:S02]  /*0630*/  IMAD.MOV R4, RZ, RZ, -R6 ;  /* 0x000000ffff047224 */ /* 0x000fe400078e0a06 */
[----:B------:R-:W-:-:S04]  /*0640*/  IMAD.HI.U32 R0, R0, R3, RZ ;  /* 0x0000000300007227 */ /* 0x000fc800078e00ff */
[----:B------:R-:W-:Y:S01]  /*0650*/  IMAD R3, R0, R4, R3 ;  /* 0x0000000400037224 */ /* 0x000fe200078e0203 */
[----:B------:R-:W2:Y:S04]  /*0660*/  I2F.RP R6, R9 ;  /* 0x0000000900067306 */ /* 0x000ea80000209400 */
[----:B------:R-:W-:-:S04]  /*0670*/  ISETP.GT.U32.AND P1, PT, R8, R3, PT ;  /* 0x000000030800720c */ /* 0x000fc80003f24070 */
[----:B-1----:R-:W1:Y:S08]  /*0680*/  MUFU.RCP R7, R7 ;  /* 0x0000000700077308 */ /* 0x002e700000001000 */
[----:B--2---:R-:W2:Y:S01]  /*0690*/  MUFU.RCP R6, R6 ;  /* 0x0000000600067308 */ /* 0x004ea20000001000 */
[----:B------:R-:W-:Y:S01]  /*06a0*/  @!P1 IMAD.IADD R3, R3, 0x1, -R8 ;  /* 0x0000000103039824 */ /* 0x000fe200078e0a08 */
[----:B------:R-:W-:-:S02]  /*06b0*/  @!P1 IADD3 R0, R0, 0x1, RZ ;  /* 0x0000000100009810 */ /* 0x000fc40007ffe0ff */
[----:B------:R-:W-:Y:S02]  /*06c0*/  ISETP.NE.AND P1, PT, R13, RZ, PT ;  /* 0x000000ff0d00720c */ /* 0x000fe40003f25270 */
[----:B------:R-:W-:Y:S02]  /*06d0*/  ISETP.GE.U32.AND P0, PT, R3, R8, PT ;  /* 0x000000080300720c */ /* 0x000fe40003f06070 */
[----:B------:R-:W-:Y:S02]  /*06e0*/  LOP3.LUT R3, R12, R13, RZ, 0x3c, !PT ;  /* 0x0000000d0c037212 */ /* 0x000fe400078e3cff */
[----:B-1----:R-:W-:Y:S02]  /*06f0*/  IADD3 R4, R7, 0xffffffe, RZ ;  /* 0x0ffffffe07047810 */ /* 0x002fe40007ffe0ff */
[----:B------:R-:W-:Y:S02]  /*0700*/  ISETP.GE.AND P2, PT, R3, RZ, PT ;  /* 0x000000ff0300720c */ /* 0x000fe40003f46270 */
[----:B------:R1:W3:Y:S01]  /*0710*/  F2I.FTZ.U32.TRUNC.NTZ R5, R4 ;  /* 0x0000000400057305 */ /* 0x0002e2000021f000 */
[----:B------:R-:W-:-:S02]  /*0720*/  SHF.R.U32.HI R3, RZ, 0x5, R123 ;  /* 0x00000005ff037819 */ /* 0x000fc4000001167b */
[----:B--2---:R-:W-:Y:S01]  /*0730*/  IADD3 R7, R6, 0xffffffe, RZ ;  /* 0x0ffffffe06077810 */ /* 0x004fe20007ffe0ff */
[----:B------:R-:W-:Y:S01]  /*0740*/  IMAD.MOV.U32 R6, RZ, RZ, RZ ;  /* 0x000000ffff067224 */ /* 0x000fe200078e00ff */
[----:B------:R-:W-:Y:S02]  /*0750*/  @P0 IADD3 R0, R0, 0x1, RZ ;  /* 0x0000000100000810 */ /* 0x000fe40007ffe0ff */
[----:B------:R-:W-:Y:S02]  /*0760*/  SGXT.U32 R3, R3, 0x2 ;  /* 0x000000020303781a */ /* 0x000fe40000000000 */
[----:B------:R-:W2:Y:S01]  /*0770*/  F2I.FTZ.U32.TRUNC.NTZ R7, R7 ;  /* 0x0000000700077305 */ /* 0x000ea2000021f000 */
[----:B-1----:R-:W-:Y:S02]  /*0780*/  IMAD.MOV.U32 R4, RZ, RZ, RZ ;  /* 0x000000ffff047224 */ /* 0x002fe400078e00ff */
[----:B------:R-:W-:Y:S01]  /*0790*/  @!P2 IMAD.MOV R0, RZ, RZ, -R0 ;  /* 0x000000ffff00a224 */ /* 0x000fe200078e0a00 */
[----:B------:R-:W-:Y:S01]  /*07a0*/  @!P1 LOP3.LUT R0, RZ, R13, RZ, 0x33, !PT ;  /* 0x0000000dff009212 */ /* 0x000fe200078e33ff */
[----:B---3--:R-:W-:-:S04]  /*07b0*/  IMAD.MOV R11, RZ, RZ, -R5 ;  /* 0x000000ffff0b7224 */ /* 0x008fc800078e0a05 */
[----:B------:R-:W-:Y:S02]  /*07c0*/  IMAD.SHL.U32 R14, R0, 0x200, RZ ;  /* 0x00000200000e7824 */ /* 0x000fe400078e00ff */
[----:B------:R-:W-:Y:S02]  /*07d0*/  IMAD.MOV R0, RZ, RZ, -R0 ;  /* 0x000000ffff007224 */ /* 0x000fe400078e0a00 */
[----:B------:R-:W-:Y:S01]  /*07e0*/  IMAD R11, R11, R2, RZ ;  /* 0x000000020b0b7224 */ /* 0x000fe200078e02ff */
[----:B------:R-:W-:Y:S01]  /*07f0*/  LOP3.LUT R3, R14, R3, RZ, 0xfc, !PT ;  /* 0x000000030e037212 */ /* 0x000fe200078efcff */
[----:B------:R1:W-:Y:S01]  /*0800*/  STL [R1+0x1d4], R14 ;  /* 0x0001d40e01007387 */ /* 0x0003e20000100800 */
[----:B------:R-:W-:Y:S02]  /*0810*/  IMAD R0, R13, R0, R12 ;  /* 0x000000000d007224 */ /* 0x000fe400078e020c */
[----:B------:R-:W-:Y:S01]  /*0820*/  IMAD.HI.U32 R4, R5, R11, R4 ;  /* 0x0000000b05047227 */ /* 0x000fe200078e0004 */
[----:B------:R-:W-:-:S02]  /*0830*/  IABS R11, R3 ;  /* 0x00000003000b7213 */ /* 0x000fc40000000000 */
[C---:B------:R-:W-:Y:S01]  /*0840*/  LOP3.LUT R12, R3.reuse, 0xc, RZ, 0xfc, !PT ;  /* 0x0000000c030c7812 */ /* 0x040fe200078efcff */
[----:B--2---:R-:W-:Y:S01]  /*0850*/  IMAD.MOV R8, RZ, RZ, -R7 ;  /* 0x000000ffff087224 */ /* 0x004fe200078e0a07 */
[C---:B------:R-:W-:Y:S01]  /*0860*/  LOP3.LUT R15, R3.reuse, 0x18, RZ, 0xfc, !PT ;  /* 0x00000018030f7812 */ /* 0x040fe200078efcff */
[----:B------:R-:W-:Y:S01]  /*0870*/  IMAD.IADD R0, R10, 0x1, R0 ;  /* 0x000000010a007824 */ /* 0x000fe200078e0200 */
[C---:B-1----:R-:W-:Y:S01]  /*0880*/  LOP3.LUT R14, R3.reuse, 0x1fc, RZ, 0xfc, !PT ;  /* 0x000001fc030e7812 */ /* 0x042fe200078efcff */
[----:B------:R-:W-:Y:S01]  /*0890*/  IMAD R5, R8, R9, RZ ;  /* 0x0000000908057224 */ /* 0x000fe200078e02ff */
[----:B------:R-:W-:Y:S01]  /*08a0*/  LOP3.LUT R10, R3, 0x4, RZ, 0xfc, !PT ;  /* 0x00000004030a7812 */ /* 0x000fe200078efcff */
[----:B------:R-:W-:Y:S01]  /*08b0*/  IMAD R185, R0, 0x80, R135 ;  /* 0x0000008000b97824 */ /* 0x000fe200078e0287 */
[----:B------:R-:W-:Y:S01]  /*08c0*/  IABS R13, R14 ;  /* 0x0000000e000d7213 */ /* 0x000fe20000000000 */
[----:B------:R-:W-:Y:S01]  /*08d0*/  IMAD.HI.U32 R6, R7, R5, R6 ;  /* 0x0000000507067227 */ /* 0x000fe200078e0006 */
[----:B------:R-:W-:-:S02]  /*08e0*/  IABS R5, R10 ;  /* 0x0000000a00057213 */ /* 0x000fc40000000000 */
[----:B------:R-:W-:Y:S01]  /*08f0*/  IABS R8, R185 ;  /* 0x000000b900087213 */ /* 0x000fe20000000000 */
[----:B------:R-:W-:Y:S01]  /*0900*/  IMAD.HI.U32 R0, R4, R13, RZ ;  /* 0x0000000d04007227 */ /* 0x000fe200078e00ff */
[----:B------:R-:W-:Y:S01]  /*0910*/  ISETP.GE.AND P4, PT, R14, RZ, PT ;  /* 0x000000ff0e00720c */ /* 0x000fe20003f86270 */
[----:B------:R1:W-:Y:S01]  /*0920*/  STL [R1+0xdb4], R185 ;  /* 0x000db4b901007387 */ /* 0x0003e20000100800 */
[C---:B------:R-:W-:Y:S01]  /*0930*/  LOP3.LUT R14, R3.reuse, 0x14, RZ, 0xfc, !PT ;  /* 0x00000014030e7812 */ /* 0x040fe200078efcff */
[----:B------:R-:W-:Y:S01]  /*0940*/  IMAD.MOV R0, RZ, RZ, -R0 ;  /* 0x000000ffff007224 */ /* 0x000fe200078e0a00 */
[----:B------:R-:W-:Y:S01]  /*0950*/  ISETP.GE.AND P2, PT, R10, RZ, PT ;  /* 0x000000ff0a00720c */ /* 0x000fe20003f46270 */
[----:B------:R-:W-:Y:S01]  /*0960*/  IMAD.HI.U32 R6, R6, R8, RZ ;  /* 0x0000000806067227 */ /* 0x000fe200078e00ff */
[C---:B------:R-:W-:Y:S02]  /*0970*/  LOP3.LUT R16, R3.reuse, 0x1c, RZ, 0xfc, !PT ;  /* 0x0000001c03107812 */ /* 0x040fe400078efcff */
[C---:B------:R-:W-:Y:S01]  /*0980*/  LOP3.LUT R17, R3.reuse, 0x20, RZ, 0xfc, !PT ;  /* 0x0000002003117812 */ /* 0x040fe200078efcff */
[----:B------:R-:W-:Y:S01]  /*0990*/  IMAD R7, R2, R0, R13 ;  /* 0x0000000002077224 */ /* 0x000fe200078e020d */
[C---:B------:R-:W-:Y:S01]  /*09a0*/  LOP3.LUT R19, R3.reuse, 0x30, RZ, 0xfc, !PT ;  /* 0x0000003003137812 */ /* 0x040fe200078efcff */
[----:B------:R-:W-:Y:S01]  /*09b0*/  IMAD.MOV.U32 R13, RZ, RZ, R5 ;  /* 0x000000ffff0d7224 */ /* 0x000fe200078e0005 */
[----:B------:R-:W-:Y:S01]  /*09c0*/  LOP3.LUT R18, R3, 0x2c, RZ, 0xfc, !PT ;  /* 0x0000002c03127812 */ /* 0x000fe200078efcff */
[----:B------:R-:W-:Y:S01]  /*09d0*/  IMAD.HI.U32 R0, R4, R11, RZ ;  /* 0x0000000b04007227 */ /* 0x000fe200078e00ff */
[----:B------:R-:W-:-:S02]  /*09e0*/  ISETP.GT.U32.AND P0, PT, R2, R7, PT ;  /* 0x000000070200720c */ /* 0x000fc40003f04070 */
[C---:B------:R-:W-:Y:S01]  /*09f0*/  LOP3.LUT R21, R3.reuse, 0x58, RZ, 0xfc, !PT ;  /* 0x0000005803157812 */ /* 0x040fe200078efcff */
[----:B------:R-:W-:Y:S01]  /*0a00*/  IMAD.MOV R116, RZ, RZ, -R0 ;  /* 0x000000ffff747224 */ /* 0x000fe200078e0a00 */
[C---:B------:R-:W-:Y:S01]  /*0a10*/  LOP3.LUT R23, R3.reuse, 0x5c, RZ, 0xfc, !PT ;  /* 0x0000005c03177812 */ /* 0x040fe200078efcff */
[----:B------:R-:W-:Y:S01]  /*0a20*/  IMAD.HI.U32 R5, R4, R13, RZ ;  /* 0x0000000d04057227 */ /* 0x000fe200078e00ff */
[C---:B------:R-:W-:Y:S02]  /*0a30*/  LOP3.LUT R25, R3.reuse, 0x60, RZ, 0xfc, !PT ;  /* 0x0000006003197812 */ /* 0x040fe400078efcff */
[----:B------:R-:W-:Y:S01]  /*0a40*/  LOP3.LUT R27, R3, 0x70, RZ, 0xfc, !PT ;  /* 0x00000070031b7812 */ /* 0x000fe200078efcff */
[----:B------:R-:W-:Y:S02]  /*0a50*/  IMAD.MOV R6, RZ, RZ, -R6 ;  /* 0x000000ffff067224 */ /* 0x000fe400078e0a06 */
[----:B------:R-:W-:Y:S02]  /*0a60*/  IMAD R116, R2, R116, R11 ;  /* 0x0000007402747224 */ /* 0x000fe400078e020b */
[----:B------:R-:W-:-:S02]  /*0a70*/  IMAD.MOV R5, RZ, RZ, -R5 ;  /* 0x000000ffff057224 */ /* 0x000fc400078e0a05 */
[----:B------:R-:W-:Y:S01]  /*0a80*/  IMAD R0, R9, R6, R8 ;  /* 0x0000000609007224 */ /* 0x000fe200078e0208 */
[C---:B------:R-:W-:Y:S01]  /*0a90*/  ISETP.GT.U32.AND P5, PT, R2.reuse, R116, PT ;  /* 0x000000740200720c */ /* 0x040fe20003fa4070 */
[C---:B------:R-:W-:Y:S01]  /*0aa0*/  IMAD R8, R2.reuse, R5, R13 ;  /* 0x0000000502087224 */ /* 0x040fe200078e020d */
[----:B------:R-:W-:Y:S01]  /*0ab0*/  LOP3.LUT R6, R3, 0x8, RZ, 0xfc, !PT ;  /* 0x0000000803067812 */ /* 0x000fe200078efcff */
[----:B------:R-:W-:Y:S01]  /*0ac0*/  @!P0 IMAD.IADD R7, R7, 0x1, -R2 ;  /* 0x0000000107078824 */ /* 0x000fe200078e0a02 */
[----:B------:R-:W-:Y:S02]  /*0ad0*/  ISETP.GT.U32.AND P1, PT, R9, R0, PT ;  /* 0x000000000900720c */ /* 0x000fe40003f24070 */
[C---:B------:R-:W-:Y:S02]  /*0ae0*/  ISETP.GT.U32.AND P6, PT, R2.reuse, R8, PT ;  /* 0x000000080200720c */ /* 0x040fe40003fc4070 */
[----:B------:R-:W-:Y:S02]  /*0af0*/  IABS R11, R6 ;  /* 0x00000006000b7213 */ /* 0x000fe40000000000 */
[----:B------:R-:W-:-:S02]  /*0b00*/  ISETP.GT.U32.AND P0, PT, R2, R7, PT ;  /* 0x000000070200720c */ /* 0x000fc40003f04070 */
[----:B------:R-:W-:Y:S01]  /*0b10*/  IABS R13, R12 ;  /* 0x0000000c000d7213 */ /* 0x000fe20000000000 */
[----:B------:R-:W-:Y:S02]  /*0b20*/  @!P5 IMAD.IADD R116, R116, 0x1, -R2 ;  /* 0x000000017474d824 */ /* 0x000fe400078e0a02 */
[----:B------:R-:W-:-:S03]  /*0b30*/  IMAD.HI.U32 R5, R4, R11, RZ ;  /* 0x0000000b04057227 */ /* 0x000fc600078e00ff */
[----:B------:R-:W-:Y:S01]  /*0b40*/  ISETP.GT.U32.AND P5, PT, R2, R116, PT ;  /* 0x000000740200720c */ /* 0x000fe20003fa4070 */
[--C-:B------:R-:W-:Y:S02]  /*0b50*/  @!P6 IMAD.IADD R8, R8, 0x1, -R2.reuse ;  /* 0x000000010808e824 */ /* 0x100fe400078e0a02 */
[----:B------:R-:W-:Y:S01]  /*0b60*/  @!P1 IMAD.IADD R0, R0, 0x1, -R9 ;  /* 0x0000000100009824 */ /* 0x000fe200078e0a09 */
[----:B------:R-:W-:Y:S01]  /*0b70*/  ISETP.GE.AND P1, PT, R6, RZ, PT ;  /* 0x000000ff0600720c */ /* 0x000fe20003f26270 */
[----:B------:R-:W-:Y:S01]  /*0b80*/  IMAD.HI.U32 R6, R4, R13, RZ ;  /* 0x0000000d04067227 */ /* 0x000fe200078e00ff */
[----:B------:R-:W-:Y:S02]  /*0b90*/  ISETP.GT.U32.AND P6, PT, R2, R8, PT ;  /* 0x000000080200720c */ /* 0x000fe40003fc4070 */
[----:B------:R-:W-:Y:S01]  /*0ba0*/  ISETP.GT.U32.AND P3, PT, R9, R0, PT ;  /* 0x000000000900720c */ /* 0x000fe20003f64070 */
[----:B------:R-:W-:Y:S02]  /*0bb0*/  IMAD.MOV R5, RZ, RZ, -R5 ;  /* 0x000000ffff057224 */ /* 0x000fe400078e0a05 */
[----:B------:R-:W-:Y:S01]  /*0bc0*/  @!P0 IMAD.IADD R7, R7, 0x1, -R2 ;  /* 0x0000000107078824 */ /* 0x000fe200078e0a02 */
[----:B------:R-:W-:Y:S01]  /*0bd0*/  ISETP.GE.AND P0, PT, R12, RZ, PT ;  /* 0x000000ff0c00720c */ /* 0x000fe20003f06270 */
[----:B------:R-:W-:Y:S01]  /*0be0*/  IMAD.MOV R6, RZ, RZ, -R6 ;  /* 0x000000ffff067224 */ /* 0x000fe200078e0a06 */
[C---:B------:R-:W-:Y:S01]  /*0bf0*/  LOP3.LUT R12, R3.reuse, 0x10, RZ, 0xfc, !PT ;  /* 0x00000010030c7812 */ /* 0x040fe200078efcff */
[C---:B------:R-:W-:Y:S01]  /*0c00*/  IMAD R114, R2.reuse, R5, R11 ;  /* 0x0000000502727224 */ /* 0x040fe200078e020b */
[----:B------:R-:W-:Y:S01]  /*0c10*/  IABS R11, R14 ;  /* 0x0000000e000b7213 */ /* 0x000fe20000000000 */
[----:B------:R-:W-:Y:S01]  /*0c20*/  IMAD R112, R2, R6, R13 ;  /* 0x0000000602707224 */ /* 0x000fe200078e020d */
[----:B------:R-:W-:Y:S01]  /*0c30*/  IABS R5, R12 ;  /* 0x0000000c00057213 */ /* 0x000fe20000000000 */
[--C-:B------:R-:W-:Y:S01]  /*0c40*/  @!P5 IMAD.IADD R116, R116, 0x1, -R2.reuse ;  /* 0x000000017474d824 */ /* 0x100fe200078e0a02 */
[----:B------:R-:W-:Y:S01]  /*0c50*/  ISETP.GT.U32.AND P5, PT, R2, R114, PT ;  /* 0x000000720200720c */ /* 0x000fe20003fa4070 */
[----:B------:R-:W-:Y:S01]  /*0c60*/  @!P6 IMAD.IADD R8, R8, 0x1, -R2 ;  /* 0x000000010808e824 */ /* 0x000fe200078e0a02 */
[----:B------:R-:W-:Y:S01]  /*0c70*/  ISETP.GT.U32.AND P6, PT, R2, R112, PT ;  /* 0x000000700200720c */ /* 0x000fe20003fc4070 */
[----:B------:R-:W-:Y:S01]  /*0c80*/  @!P3 IMAD.IADD R0, R0, 0x1, -R9 ;  /* 0x000000010000b824 */ /* 0x000fe200078e0a09 */
[----:B------:R-:W-:Y:S01]  /*0c90*/  IABS R13, R15 ;  /* 0x0000000f000d7213 */ /* 0x000fe20000000000 */
[----:B------:R-:W-:Y:S01]  /*0ca0*/  IMAD.MOV.U32 R9, RZ, RZ, R5 ;  /* 0x000000ffff097224 */ /* 0x000fe200078e0005 */
[C---:B------:R-:W-:Y:S01]  /*0cb0*/  ISETP.GE.AND P3, PT, R3.reuse, RZ, PT ;  /* 0x000000ff0300720c */ /* 0x040fe20003f66270 */
[----:B------:R-:W-:Y:S01]  /*0cc0*/  @!P2 IMAD.MOV R8, RZ, RZ, -R8 ;  /* 0x000000ffff08a224 */ /* 0x000fe200078e0a08 */
[----:B------:R-:W-:Y:S01]  /*0cd0*/  ISETP.GE.AND P2, PT, R14, RZ, PT ;  /* 0x000000ff0e00720c */ /* 0x000fe20003f46270 */
[----:B------:R-:W-:Y:S01]  /*0ce0*/  IMAD.HI.U32 R5, R4, R9, RZ ;  /* 0x0000000904057227 */ /* 0x000fe200078e00ff */
[----:B------:R-:W-:-:S03]  /*0cf0*/  LOP3.LUT R14, R3, 0x24, RZ, 0xfc, !PT ;  /* 0x00000024030e7812 */ /* 0x000fc600078efcff */
[--C-:B------:R-:W-:Y:S02]  /*0d00*/  @!P5 IMAD.IADD R114, R114, 0x1, -R2.reuse ;  /* 0x000000017272d824 */ /* 0x100fe400078e0a02 */
[----:B------:R-:W-:Y:S02]  /*0d10*/  IMAD.MOV R5, RZ, RZ, -R5 ;  /* 0x000000ffff057224 */ /* 0x000fe400078e0a05 */
[----:B------:R-:W-:Y:S01]  /*0d20*/  @!P6 IMAD.IADD R112, R112, 0x1, -R2 ;  /* 0x000000017070e824 */ /* 0x000fe200078e0a02 */
[C---:B------:R-:W-:Y:S01]  /*0d30*/  ISETP.GT.U32.AND P6, PT, R2.reuse, R114, PT ;  /* 0x000000720200720c */ /* 0x040fe20003fc4070 */
[----:B------:R-:W-:Y:S01]  /*0d40*/  IMAD R10, R2, R5, R9 ;  /* 0x00000005020a7224 */ /* 0x000fe200078e0209 */
[----:B------:R-:W-:Y:S01]  /*0d50*/  IABS R9, R16 ;  /* 0x0000001000097213 */ /* 0x000fe20000000000 */
[----:B------:R-:W-:-:S03]  /*0d60*/  IMAD.HI.U32 R5, R4, R11, RZ ;  /* 0x0000000b04057227 */ /* 0x000fc600078e00ff */
[----:B------:R-:W-:Y:S01]  /*0d70*/  ISETP.GT.U32.AND P5, PT, R2, R10, PT ;  /* 0x0000000a0200720c */ /* 0x000fe20003fa4070 */
[----:B------:R-:W-:Y:S02]  /*0d80*/  IMAD.MOV R5, RZ, RZ, -R5 ;  /* 0x000000ffff057224 */ /* 0x000fe400078e0a05 */
[----:B------:R-:W-:-:S04]  /*0d90*/  IMAD.HI.U32 R6, R4, R13, RZ ;  /* 0x0000000d04067227 */ /* 0x000fc800078e00ff */
[----:B------:R-:W-:Y:S01]  /*0da0*/  IMAD R110, R2, R5, R11 ;  /* 0x00000005026e7224 */ /* 0x000fe200078e020b */
[----:B------:R-:W-:Y:S01]  /*0db0*/  IABS R11, R17 ;  /* 0x00000011000b7213 */ /* 0x000fe20000000000 */
[----:B------:R-:W-:Y:S02]  /*0dc0*/  @!P6 IMAD.IADD R114, R114, 0x1, -R2 ;  /* 0x000000017272e824 */ /* 0x000fe400078e0a02 */
[----:B------:R-:W-:Y:S01]  /*0dd0*/  IMAD.MOV R6, RZ, RZ, -R6 ;  /* 0x000000ffff067224 */ /* 0x000fe200078e0a06 */
[----:B------:R-:W-:Y:S01]  /*0de0*/  ISETP.GT.U32.AND P6, PT, R2, R110, PT ;  /* 0x0000006e0200720c */ /* 0x000fe20003fc4070 */
[----:B------:R-:W-:-:S04]  /*0df0*/  IMAD.HI.U32 R5, R4, R9, RZ ;  /* 0x0000000904057227 */ /* 0x000fc800078e00ff */
[----:B------:R-:W-:Y:S01]  /*0e00*/  IMAD R108, R2, R6, R13 ;  /* 0x00000006026c7224 */ /* 0x000fe200078e020d */
[----:B------:R-:W-:Y:S01]  /*0e10*/  IABS R13, R18 ;  /* 0x00000012000d7213 */ /* 0x000fe20000000000 */
[----:B------:R-:W-:Y:S02]  /*0e20*/  IMAD.MOV.U32 R6, RZ, RZ, R7 ;  /* 0x000000ffff067224 */ /* 0x000fe400078e0007 */
[----:B------:R-:W-:Y:S02]  /*0e30*/  IMAD.MOV R5, RZ, RZ, -R5 ;  /* 0x000000ffff057224 */ /* 0x000fe400078e0a05 */
[----:B------:R-:W-:Y:S01]  /*0e40*/  @!P3 IMAD.MOV R116, RZ, RZ, -R116 ;  /* 0x000000ffff74b224 */ /* 0x000fe200078e0a74 */
[----:B------:R-:W-:Y:S01]  /*0e50*/  ISETP.GE.AND P3, PT, R12, RZ, PT ;  /* 0x000000ff0c00720c */ /* 0x000fe20003f66270 */
[----:B------:R-:W-:Y:S01]  /*0e60*/  @!P4 IMAD.MOV R6, RZ, RZ, -R6 ;  /* 0x000000ffff06c224 */ /* 0x000fe200078e0a06 */
[C---:B------:R-:W-:Y:S01]  /*0e70*/  ISETP.GT.U32.AND P4, PT, R2.reuse, R112, PT ;  /* 0x000000700200720c */ /* 0x040fe20003f84070 */
[----:B------:R-:W-:-:S02]  /*0e80*/  IMAD R12, R2, R5, R9 ;  /* 0x00000005020c7224 */ /* 0x000fc400078e0209 */
[----:B------:R-:W-:Y:S02]  /*0e90*/  @!P6 IMAD.IADD R110, R110, 0x1, -R2 ;  /* 0x000000016e6ee824 */ /* 0x000fe400078e0a02 */
[----:B------:R-:W-:Y:S01]  /*0ea0*/  IMAD.HI.U32 R7, R4, R11, RZ ;  /* 0x0000000b04077227 */ /* 0x000fe200078e00ff */
[----:B------:R-:W-:-:S03]  /*0eb0*/  ISETP.GT.U32.AND P6, PT, R2, R12, PT ;  /* 0x0000000c0200720c */ /* 0x000fc60003fc4070 */
[----:B------:R-:W-:Y:S02]  /*0ec0*/  IMAD.MOV R7, RZ, RZ, -R7 ;  /* 0x000000ffff077224 */ /* 0x000fe400078e0a07 */
[--C-:B------:R-:W-:Y:S02]  /*0ed0*/  @!P5 IMAD.IADD R10, R10, 0x1, -R2.reuse ;  /* 0x000000010a0ad824 */ /* 0x100fe400078e0a02 */
[----:B------:R-:W-:Y:S01]  /*0ee0*/  @!P4 IMAD.IADD R112, R112, 0x1, -R2 ;  /* 0x000000017070c824 */ /* 0x000fe200078e0a02 */
[----:B------:R-:W-:Y:S01]  /*0ef0*/  ISETP.GE.AND P4, PT, R15, RZ, PT ;  /* 0x000000ff0f00720c */ /* 0x000fe20003f86270 */
[C---:B------:R-:W-:Y:S01]  /*0f00*/  IMAD R106, R2.reuse, R7, R11 ;  /* 0x00000007026a7224 */ /* 0x040fe200078e020b */
[----:B------:R-:W-:Y:S01]  /*0f10*/  IABS R7, R14 ;  /* 0x0000000e00077213 */ /* 0x000fe20000000000 */
[----:B------:R-:W-:Y:S01]  /*0f20*/  @!P0 IMAD.MOV R112, RZ, RZ, -R112 ;  /* 0x000000ffff708224 */ /* 0x000fe200078e0a70 */
[----:B------:R-:W-:Y:S01]  /*0f30*/  ISETP.GT.U32.AND P0, PT, R2, R110, PT ;  /* 0x0000006e0200720c */ /* 0x000fe20003f04070 */
[----:B------:R-:W-:Y:S01]  /*0f40*/  @!P6 IMAD.IADD R12, R12, 0x1, -R2 ;  /* 0x000000010c0ce824 */ /* 0x000fe200078e0a02 */
[----:B------:R-:W-:Y:S01]  /*0f50*/  ISETP.GT.U32.AND P5, PT, R2, R10, PT ;  /* 0x0000000a0200720c */ /* 0x000fe20003fa4070 */
[----:B------:R-:W-:Y:S01]  /*0f60*/  IMAD.HI.U32 R5, R4, R7, RZ ;  /* 0x0000000704057227 */ /* 0x000fe200078e00ff */
[----:B------:R-:W-:-:S02]  /*0f70*/  IABS R15, R19 ;  /* 0x00000013000f7213 */ /* 0x000fc40000000000 */
[C---:B------:R-:W-:Y:S01]  /*0f80*/  ISETP.GT.U32.AND P6, PT, R2.reuse, R12, PT ;  /* 0x0000000c0200720c */ /* 0x040fe20003fc4070 */
[----:B------:R-:W-:Y:S02]  /*0f90*/  IMAD.MOV R5, RZ, RZ, -R5 ;  /* 0x000000ffff057224 */ /* 0x000fe400078e0a05 */
[----:B------:R-:W-:Y:S01]  /*0fa0*/  @!P1 IMAD.MOV R114, RZ, RZ, -R114 ;  /* 0x000000ffff729224 */ /* 0x000fe200078e0a72 */
[C---:B------:R-:W-:Y:S01]  /*0fb0*/  ISETP.GT.U32.AND P1, PT, R2.reuse, R108, PT ;  /* 0x0000006c0200720c */ /* 0x040fe20003f24070 */
[----:B------:R-:W-:Y:S02]  /*0fc0*/  IMAD R104, R2, R5, R7 ;  /* 0x0000000502687224 */ /* 0x000fe400078e0207 */
[--C-:B------:R-:W-:Y:S01]  /*0fd0*/  @!P0 IMAD.IADD R110, R110, 0x1, -R2.reuse ;  /* 0x000000016e6e8824 */ /* 0x100fe200078e0a02 */
[----:B------:R-:W-:Y:S01]  /*0fe0*/  ISETP.GT.U32.AND P0, PT, R2, R106, PT ;  /* 0x0000006a0200720c */ /* 0x000fe20003f04070 */
[----:B------:R-:W-:Y:S01]  /*0ff0*/  @!P5 IMAD.IADD R10, R10, 0x1, -R2 ;  /* 0x000000010a0ad824 */ /* 0x000fe200078e0a02 */
[----:B------:R-:W-:Y:S01]  /*1000*/  ISETP.GE.AND P5, PT, R16, RZ, PT ;  /* 0x000000ff1000720c */ /* 0x000fe20003fa6270 */
[----:B------:R-:W-:Y:S01]  /*1010*/  IMAD.HI.U32 R9, R4, R15, RZ ;  /* 0x0000000f04097227 */ /* 0x000fe200078e00ff */
[----:B------:R-:W-:-:S03]  /*1020*/  LOP3.LUT R16, R3, 0x28, RZ, 0xfc, !PT ;  /* 0x0000002803107812 */ /* 0x000fc600078efcff */
[--C-:B------:R-:W-:Y:S01]  /*1030*/  @!P6 IMAD.IADD R12, R12, 0x1, -R2.reuse ;  /* 0x000000010c0ce824 */ /* 0x100fe200078e0a02 */
[----:B------:R-:W-:Y:S01]  /*1040*/  ISETP.GT.U32.AND P6, PT, R2, R104, PT ;  /* 0x000000680200720c */ /* 0x000fe20003fc4070 */
[----:B------:R-:W-:Y:S01]  /*1050*/  @!P1 IMAD.IADD R108, R108, 0x1, -R2 ;  /* 0x000000016c6c9824 */ /* 0x000fe200078e0a02 */
[----:B------:R-:W-:Y:S01]  /*1060*/  IABS R11, R16 ;  /* 0x00000010000b7213 */ /* 0x000fe20000000000 */
[----:B------:R-:W-:-:S03]  /*1070*/  IMAD.HI.U32 R7, R4, R13, RZ ;  /* 0x0000000d04077227 */ /* 0x000fc600078e00ff */
[----:B------:R-:W-:Y:S01]  /*1080*/  ISETP.GT.U32.AND P1, PT, R2, R108, PT ;  /* 0x0000006c0200720c */ /* 0x000fe20003f24070 */
[----:B------:R-:W-:Y:S01]  /*1090*/  @!P0 IMAD.IADD R106, R106, 0x1, -R2 ;  /* 0x000000016a6a8824 */ /* 0x000fe200078e0a02 */
[----:B------:R-:W-:Y:S01]  /*10a0*/  ISETP.GE.AND P0, PT, R14, RZ, PT ;  /* 0x000000ff0e00720c */ /* 0x000fe20003f06270 */
[----:B------:R-:W-:-:S04]  /*10b0*/  IMAD.HI.U32 R5, R4, R11, RZ ;  /* 0x0000000b04057227 */ /* 0x000fc800078e00ff */
[--C-:B------:R-:W-:Y:S01]  /*10c0*/  @!P6 IMAD.IADD R104, R104, 0x1, -R2.reuse ;  /* 0x000000016868e824 */ /* 0x100fe200078e0a02 */
[C---:B------:R-:W-:Y:S01]  /*10d0*/  ISETP.GT.U32.AND P6, PT, R2.reuse, R106, PT ;  /* 0x0000006a0200720c */ /* 0x040fe20003fc4070 */
[----:B------:R-:W-:Y:S02]  /*10e0*/  IMAD.MOV R5, RZ, RZ, -R5 ;  /* 0x000000ffff057224 */ /* 0x000fe400078e0a05 */
[----:B------:R-:W-:Y:S02]  /*10f0*/  IMAD.MOV R9, RZ, RZ, -R9 ;  /* 0x000000ffff097224 */ /* 0x000fe400078e0a09 */
[----:B------:R-:W-:Y:S02]  /*1100*/  IMAD.MOV R7, RZ, RZ, -R7 ;  /* 0x000000ffff077224 */ /* 0x000fe400078e0a07 */
[C---:B------:R-:W-:Y:S01]  /*1110*/  IMAD R14, R2.reuse, R5, R11 ;  /* 0x00000005020e7224 */ /* 0x040fe200078e020b */
[C---:B------:R-:W-:Y:S01]  /*1120*/  LOP3.LUT R11, R3.reuse, 0x34, RZ, 0xfc, !PT ;  /* 0x00000034030b7812 */ /* 0x040fe200078efcff */
[----:B------:R-:W-:Y:S01]  /*1130*/  IMAD R100, R2, R9, R15 ;  /* 0x0000000902647224 */ /* 0x000fe200078e020f */
[----:B------:R-:W-:Y:S01]  /*1140*/  LOP3.LUT R15, R3, 0x3c, RZ, 0xfc, !PT ;  /* 0x0000003c030f7812 */ /* 0x000fe200078efcff */
[----:B------:R-:W-:Y:S01]  /*1150*/  @!P1 IMAD.IADD R108, R108, 0x1, -R2 ;  /* 0x000000016c6c9824 */ /* 0x000fe200078e0a02 */
[----:B------:R-:W-:Y:S01]  /*1160*/  ISETP.GE.AND P1, PT, R17, RZ, PT ;  /* 0x000000ff1100720c */ /* 0x000fe20003f26270 */
[C---:B------:R-:W-:Y:S01]  /*1170*/  IMAD R102, R2.reuse, R7, R13 ;  /* 0x0000000702667224 */ /* 0x040fe200078e020d */
[----:B------:R-:W-:Y:S01]  /*1180*/  IABS R7, R11 ;  /* 0x0000000b00077213 */ /* 0x000fe20000000000 */
[----:B------:R-:W-:Y:S01]  /*1190*/  @!P3 IMAD.MOV R10, RZ, RZ, -R10 ;  /* 0x000000ffff0ab224 */ /* 0x000fe200078e0a0a */
[C---:B------:R-:W-:Y:S01]  /*11a0*/  ISETP.GT.U32.AND P3, PT, R2.reuse, R14, PT ;  /* 0x0000000e0200720c */ /* 0x040fe20003f64070 */
[----:B------:R-:W-:Y:S01]  /*11b0*/  @!P2 IMAD.MOV R110, RZ, RZ, -R110 ;  /* 0x000000ffff6ea224 */ /* 0x000fe200078e0a6e */
[----:B------:R-:W-:Y:S01]  /*11c0*/  ISETP.GT.U32.AND P2, PT, R2, R104, PT ;  /* 0x000000680200720c */ /* 0x000fe20003f44070 */
[----:B------:R-:W-:Y:S01]  /*11d0*/  @!P6 IMAD.IADD R106, R106, 0x1, -R2 ;  /* 0x000000016a6ae824 */ /* 0x000fe200078e0a02 */
[C---:B------:R-:W-:Y:S01]  /*11e0*/  ISETP.GT.U32.AND P6, PT, R2.reuse, R100, PT ;  /* 0x000000640200720c */ /* 0x040fe20003fc4070 */
[----:B------:R-:W-:Y:S01]  /*11f0*/  @!P4 IMAD.MOV R108, RZ, RZ, -R108 ;  /* 0x000000ffff6cc224 */ /* 0x000fe200078e0a6c */
[----:B------:R-:W-:Y:S01]  /*1200*/  ISETP.GT.U32.AND P4, PT, R2, R102, PT ;  /* 0x000000660200720c */ /* 0x000fe20003f84070 */
[----:B------:R-:W-:Y:S01]  /*1210*/  IMAD.HI.U32 R5, R4, R7, RZ ;  /* 0x0000000704057227 */ /* 0x000fe200078e00ff */
[----:B------:R-:W-:-:S02]  /*1220*/  LOP3.LUT R13, R3, 0x38, RZ, 0xfc, !PT ;  /* 0x00000038030d7812 */ /* 0x000fc400078efcff */
[----:B------:R-:W-:Y:S01]  /*1230*/  LOP3.LUT R17, R3, 0x40, RZ, 0xfc, !PT ;  /* 0x0000004003117812 */ /* 0x000fe200078efcff */
[----:B------:R-:W-:Y:S01]  /*1240*/  @!P5 IMAD.MOV R12, RZ, RZ, -R12 ;  /* 0x000000ffff0cd224 */ /* 0x000fe200078e0a0c */
[----:B------:R-:W-:Y:S01]  /*1250*/  ISETP.GE.AND P5, PT, R16, RZ, PT ;  /* 0x000000ff1000720c */ /* 0x000fe20003fa6270 */
[----:B------:R-:W-:Y:S01]  /*1260*/  IMAD.MOV R16, RZ, RZ, -R5 ;  /* 0x000000ffff107224 */ /* 0x000fe200078e0a05 */
[----:B------:R-:W-:Y:S01]  /*1270*/  IABS R9, R13 ;  /* 0x0000000d00097213 */ /* 0x000fe20000000000 */
[--C-:B------:R-:W-:Y:S01]  /*1280*/  @!P2 IMAD.IADD R104, R104, 0x1, -R2.reuse ;  /* 0x000000016868a824 */ /* 0x100fe200078e0a02 */
[----:B------:R-:W-:Y:S01]  /*1290*/  ISETP.GE.AND P2, PT, R18, RZ, PT ;  /* 0x000000ff1200720c */ /* 0x000fe20003f46270 */
[--C-:B------:R-:W-:Y:S01]  /*12a0*/  @!P3 IMAD.IADD R14, R14, 0x1, -R2.reuse ;  /* 0x000000010e0eb824 */ /* 0x100fe200078e0a02 */
[----:B------:R-:W-:Y:S01]  /*12b0*/  ISETP.GE.AND P3, PT, R19, RZ, PT ;  /* 0x000000ff1300720c */ /* 0x000fe20003f66270 */
[----:B------:R-:W-:Y:S01]  /*12c0*/  IMAD R16, R2, R16, R7 ;  /* 0x0000001002107224 */ /* 0x000fe200078e0207 */
[----:B------:R-:W-:Y:S01]  /*12d0*/  LOP3.LUT R19, R3, 0x44, RZ, 0xfc, !PT ;  /* 0x0000004403137812 */ /* 0x000fe200078efcff */
[----:B------:R-:W-:-:S02]  /*12e0*/  @!P6 IMAD.IADD R100, R100, 0x1, -R2 ;  /* 0x000000016464e824 */ /* 0x000fc400078e0a02 */
[----:B------:R-:W-:Y:S01]  /*12f0*/  @!P4 IMAD.IADD R102, R102, 0x1, -R2 ;  /* 0x000000016666c824 */ /* 0x000fe200078e0a02 */
[C---:B------:R-:W-:Y:S01]  /*1300*/  ISETP.GT.U32.AND P4, PT, R2.reuse, R14, PT ;  /* 0x0000000e0200720c */ /* 0x040fe20003f84070 */
[----:B------:R-:W-:Y:S01]  /*1310*/  @!P0 IMAD.MOV R104, RZ, RZ, -R104 ;  /* 0x000000ffff688224 */ /* 0x000fe200078e0a68 */
[----:B------:R-:W-:Y:S01]  /*1320*/  ISETP.GT.U32.AND P0, PT, R2, R16, PT ;  /* 0x000000100200720c */ /* 0x000fe20003f04070 */
[----:B------:R-:W-:Y:S01]  /*1330*/  IMAD.HI.U32 R5, R4, R9, RZ ;  /* 0x0000000904057227 */ /* 0x000fe200078e00ff */
[----:B------:R-:W-:-:S03]  /*1340*/  ISETP.GT.U32.AND P6, PT, R2, R102, PT ;  /* 0x000000660200720c */ /* 0x000fc60003fc4070 */
[----:B------:R-:W-:Y:S01]  /*1350*/  @!P1 IMAD.MOV R106, RZ, RZ, -R106 ;  /* 0x000000ffff6a9224 */ /* 0x000fe200078e0a6a */
[----:B------:R-:W-:Y:S01]  /*1360*/  ISETP.GT.U32.AND P1, PT, R2, R100, PT ;  /* 0x000000640200720c */ /* 0x000fe20003f24070 */
[----:B------:R-:W-:-:S04]  /*1370*/  IMAD.MOV R5, RZ, RZ, -R5 ;  /* 0x000000ffff057224 */ /* 0x000fc800078e0a05 */
[----:B------:R-:W-:Y:S01]  /*1380*/  IMAD R98, R2, R5, R9 ;  /* 0x0000000502627224 */ /* 0x000fe200078e0209 */
[----:B------:R-:W-:Y:S01]  /*1390*/  IABS R9, R15 ;  /* 0x0000000f00097213 */ /* 0x000fe20000000000 */
[--C-:B------:R-:W-:Y:S01]  /*13a0*/  @!P4 IMAD.IADD R14, R14, 0x1, -R2.reuse ;  /* 0x000000010e0ec824 */ /* 0x100fe200078e0a02 */
[----:B------:R-:W-:Y:S01]  /*13b0*/  ISETP.GE.AND P4, PT, R11, RZ, PT ;  /* 0x000000ff0b00720c */ /* 0x000fe20003f86270 */
[----:B------:R-:W-:Y:S01]  /*13c0*/  @!P0 IMAD.IADD R16, R16, 0x1, -R2 ;  /* 0x0000000110108824 */ /* 0x000fe200078e0a02 */
[----:B------:R-:W-:Y:S01]  /*13d0*/  IABS R11, R17 ;  /* 0x00000011000b7213 */ /* 0x000fe20000000000 */
[----:B------:R-:W-:Y:S01]  /*13e0*/  IMAD.HI.U32 R5, R4, R9, RZ ;  /* 0x0000000904057227 */ /* 0x000fe200078e00ff */
[----:B------:R-:W-:-:S03]  /*13f0*/  ISETP.GE.AND P0, PT, R15, RZ, PT ;  /* 0x000000ff0f00720c */ /* 0x000fc60003f06270 */
[--C-:B------:R-:W-:Y:S01]  /*1400*/  @!P1 IMAD.IADD R100, R100, 0x1, -R2.reuse ;  /* 0x0000000164649824 */ /* 0x100fe200078e0a02 */
[----:B------:R-:W-:Y:S01]  /*1410*/  ISETP.GE.AND P1, PT, R13, RZ, PT ;  /* 0x000000ff0d00720c */ /* 0x000fe20003f26270 */
[----:B------:R-:W-:Y:S01]  /*1420*/  @!P6 IMAD.IADD R102, R102, 0x1, -R2 ;  /* 0x000000016666e824 */ /* 0x000fe200078e0a02 */
[C---:B------:R-:W-:Y:S01]  /*1430*/  ISETP.GT.U32.AND P6, PT, R2.reuse, R98, PT ;  /* 0x000000620200720c */ /* 0x040fe20003fc4070 */
[----:B------:R-:W-:Y:S01]  /*1440*/  @!P5 IMAD.MOV R14, RZ, RZ, -R14 ;  /* 0x000000ffff0ed224 */ /* 0x000fe200078e0a0e */
[----:B------:R-:W-:Y:S01]  /*1450*/  IABS R13, R19 ;  /* 0x00000013000d7213 */ /* 0x000fe20000000000 */
[----:B------:R-:W-:Y:S01]  /*1460*/  IMAD.MOV R5, RZ, RZ, -R5 ;  /* 0x000000ffff057224 */ /* 0x000fe200078e0a05 */
[----:B------:R-:W-:Y:S01]  /*1470*/  ISETP.GT.U32.AND P5, PT, R2, R16, PT ;  /* 0x000000100200720c */ /* 0x000fe20003fa4070 */
[----:B------:R-:W-:-:S04]  /*1480*/  IMAD.HI.U32 R7, R4, R11, RZ ;  /* 0x0000000b04077227 */ /* 0x000fc800078e00ff */
[----:B------:R-:W-:Y:S02]  /*1490*/  IMAD R96, R2, R5, R9 ;  /* 0x0000000502607224 */ /* 0x000fe400078e0209 */
[----:B------:R-:W-:-:S04]  /*14a0*/  IMAD.HI.U32 R5, R4, R13, RZ ;  /* 0x0000000d04057227 */ /* 0x000fc800078e00ff */
[----:B------:R-:W-:Y:S02]  /*14b0*/  IMAD.MOV R5, RZ, RZ, -R5 ;  /* 0x000000ffff057224 */ /* 0x000fe400078e0a05 */
[--C-:B------:R-:W-:Y:S02]  /*14c0*/  @!P6 IMAD.IADD R98, R98, 0x1, -R2.reuse ;  /* 0x000000016262e824 */ /* 0x100fe400078e0a02 */
[----:B------:R-:W-:Y:S02]  /*14d0*/  @!P5 IMAD.IADD R16, R16, 0x1, -R2 ;  /* 0x000000011010d824 */ /* 0x000fe400078e0a02 */
[C---:B------:R-:W-:Y:S01]  /*14e0*/  IMAD R94, R2.reuse, R5, R13 ;  /* 0x00000005025e7224 */ /* 0x040fe200078e020d */
[C---:B------:R-:W-:Y:S01]  /*14f0*/  ISETP.GT.U32.AND P6, PT, R2.reuse, R98, PT ;  /* 0x000000620200720c */ /* 0x040fe20003fc4070 */
[----:B------:R-:W-:Y:S02]  /*1500*/  @!P4 IMAD.MOV R16, RZ, RZ, -R16 ;  /* 0x000000ffff10c224 */ /* 0x000fe400078e0a10 */
[----:B------:R-:W-:Y:S01]  /*1510*/  IMAD.MOV R7, RZ, RZ, -R7 ;  /* 0x000000ffff077224 */ /* 0x000fe200078e0a07 */
[C---:B------:R-:W-:Y:S01]  /*1520*/  ISETP.GT.U32.AND P4, PT, R2.reuse, R94, PT ;  /* 0x0000005e0200720c */ /* 0x040fe20003f84070 */
[----:B------:R-:W-:Y:S01]  /*1530*/  @!P3 IMAD.MOV R100, RZ, RZ, -R100 ;  /* 0x000000ffff64b224 */ /* 0x000fe200078e0a64 */
[----:B------:R-:W-:Y:S01]  /*1540*/  ISETP.GE.AND P3, PT, R17, RZ, PT ;  /* 0x000000ff1100720c */ /* 0x000fe20003f66270 */
[C---:B------:R-:W-:Y:S01]  /*1550*/  IMAD R18, R2.reuse, R7, R11 ;  /* 0x0000000702127224 */ /* 0x040fe200078e020b */
[----:B------:R-:W-:Y:S01]  /*1560*/  LOP3.LUT R17, R3, 0x4c, RZ, 0xfc, !PT ;  /* 0x0000004c03117812 */ /* 0x000fe200078efcff */
[----:B------:R-:W-:Y:S01]  /*1570*/  @!P2 IMAD.MOV R102, RZ, RZ, -R102 ;  /* 0x000000ffff66a224 */ /* 0x000fe200078e0a66 */
[----:B------:R-:W-:-:S02]  /*1580*/  ISETP.GT.U32.AND P2, PT, R2, R96, PT ;  /* 0x000000600200720c */ /* 0x000fc40003f44070 */
[----:B------:R-:W-:Y:S01]  /*1590*/  ISETP.GT.U32.AND P5, PT, R2, R18, PT ;  /* 0x000000120200720c */ /* 0x000fe20003fa4070 */
[--C-:B------:R-:W-:Y:S01]  /*15a0*/  @!P6 IMAD.IADD R98, R98, 0x1, -R2.reuse ;  /* 0x000000016262e824 */ /* 0x100fe200078e0a02 */
[----:B------:R-:W-:Y:S02]  /*15b0*/  LOP3.LUT R7, R3, 0x48, RZ, 0xfc, !PT ;  /* 0x0000004803077812 */ /* 0x000fe400078efcff */
[----:B------:R-:W-:Y:S01]  /*15c0*/  IABS R13, R17 ;  /* 0x00000011000d7213 */ /* 0x000fe20000000000 */
[----:B------:R-:W-:Y:S01]  /*15d0*/  @!P4 IMAD.IADD R94, R94, 0x1, -R2 ;  /* 0x000000015e5ec824 */ /* 0x000fe200078e0a02 */
[----:B------:R-:W-:Y:S01]  /*15e0*/  IABS R11, R7 ;  /* 0x00000007000b7213 */ /* 0x000fe20000000000 */
[----:B------:R-:W-:Y:S01]  /*15f0*/  @!P1 IMAD.MOV R98, RZ, RZ, -R98 ;  /* 0x000000ffff629224 */ /* 0x000fe200078e0a62 */
[----:B------:R-:W-:Y:S01]  /*1600*/  ISETP.GE.AND P1, PT, R7, RZ, PT ;  /* 0x000000ff0700720c */ /* 0x000fe20003f26270 */
[----:B------:R-:W-:Y:S01]  /*1610*/  IMAD.HI.U32 R7, R4, R13, RZ ;  /* 0x0000000d04077227 */ /* 0x000fe200078e00ff */
[----:B------:R-:W-:-:S02]  /*1620*/  ISETP.GT.U32.AND P4, PT, R2, R94, PT ;  /* 0x0000005e0200720c */ /* 0x000fc40003f84070 */
[----:B------:R-:W-:Y:S01]  /*1630*/  ISETP.GE.AND P6, PT, R19, RZ, PT ;  /* 0x000000ff1300720c */ /* 0x000fe20003fc6270 */
[--C-:B------:R-:W-:Y:S01]  /*1640*/  @!P2 IMAD.IADD R96, R96, 0x1, -R2.reuse ;  /* 0x000000016060a824 */ /* 0x100fe200078e0a02 */
[----:B------:R-:W-:Y:S01]  /*1650*/  LOP3.LUT R19, R3, 0x50, RZ, 0xfc, !PT ;  /* 0x0000005003137812 */ /* 0x000fe200078efcff */
[----:B------:R-:W-:Y:S02]  /*1660*/  IMAD.MOV R7, RZ, RZ, -R7 ;  /* 0x000000ffff077224 */ /* 0x000fe400078e0a07 */
[----:B------:R-:W-:Y:S01]  /*1670*/  @!P5 IMAD.IADD R18, R18, 0x1, -R2 ;  /* 0x000000011212d824 */ /* 0x000fe200078e0a02 */
[C---:B------:R-:W-:Y:S01]  /*1680*/  ISETP.GT.U32.AND P2, PT, R2.reuse, R96, PT ;  /* 0x000000600200720c */ /* 0x040fe20003f44070 */
[----:B------:R-:W-:Y:S01]  /*1690*/  IMAD R20, R2, R7, R13 ;  /* 0x0000000702147224 */ /* 0x000fe200078e020d */
[----:B------:R-:W-:Y:S01]  /*16a0*/  IABS R15, R19 ;  /* 0x00000013000f7213 */ /* 0x000fe20000000000 */
[----:B------:R-:W-:Y:S01]  /*16b0*/  IMAD.HI.U32 R5, R4, R11, RZ ;  /* 0x0000000b04057227 */ /* 0x000fe200078e00ff */
[----:B------:R-:W-:-:S03]  /*16c0*/  ISETP.GT.U32.AND P5, PT, R2, R18, PT ;  /* 0x000000120200720c */ /* 0x000fc60003fa4070 */
[----:B------:R-:W-:Y:S01]  /*16d0*/  @!P4 IMAD.IADD R94, R94, 0x1, -R2 ;  /* 0x000000015e5ec824 */ /* 0x000fe200078e0a02 */
[----:B------:R-:W-:Y:S01]  /*16e0*/  ISETP.GT.U32.AND P4, PT, R2, R20, PT ;  /* 0x000000140200720c */ /* 0x000fe20003f84070 */
[----:B------:R-:W-:-:S04]  /*16f0*/  IMAD.HI.U32 R9, R4, R15, RZ ;  /* 0x0000000f04097227 */ /* 0x000fc800078e00ff */
[----:B------:R-:W-:Y:S02]  /*1700*/  IMAD.MOV R5, RZ, RZ, -R5 ;  /* 0x000000ffff057224 */ /* 0x000fe400078e0a05 */
[--C-:B------:R-:W-:Y:S01]  /*1710*/  @!P2 IMAD.IADD R96, R96, 0x1, -R2.reuse ;  /* 0x000000016060a824 */ /* 0x100fe200078e0a02 */
[----:B------:R-:W-:Y:S01]  /*1720*/  ISETP.GE.AND P2, PT, R17, RZ, PT ;  /* 0x000000ff1100720c */ /* 0x000fe20003f46270 */
[----:B------:R-:W-:Y:S01]  /*1730*/  IMAD.MOV R9, RZ, RZ, -R9 ;  /* 0x000000ffff097224 */ /* 0x000fe200078e0a09 */
[----:B------:R-:W-:Y:S01]  /*1740*/  IABS R17, R23 ;  /* 0x0000001700117213 */ /* 0x000fe20000000000 */
[----:B------:R-:W-:Y:S01]  /*1750*/  IMAD R92, R2, R5, R11 ;  /* 0x00000005025c7224 */ /* 0x000fe200078e020b */
[----:B------:R-:W-:Y:S01]  /*1760*/  LOP3.LUT R5, R3, 0x54, RZ, 0xfc, !PT ;  /* 0x0000005403057812 */ /* 0x000fe200078efcff */
[----:B------:R-:W-:Y:S01]  /*1770*/  @!P5 IMAD.IADD R18, R18, 0x1, -R2 ;  /* 0x000000011212d824 */ /* 0x000fe200078e0a02 */
[----:B------:R-:W-:Y:S01]  /*1780*/  ISETP.GE.AND P5, PT, R19, RZ, PT ;  /* 0x000000ff1300720c */ /* 0x000fe20003fa6270 */
[C---:B------:R-:W-:Y:S01]  /*1790*/  IMAD R90, R2.reuse, R9, R15 ;  /* 0x00000009025a7224 */ /* 0x040fe200078e020f */
[----:B------:R-:W-:Y:S01]  /*17a0*/  IABS R13, R5 ;  /* 0x00000005000d7213 */ /* 0x000fe20000000000 */
[----:B------:R-:W-:Y:S01]  /*17b0*/  @!P0 IMAD.MOV R96, RZ, RZ, -R96 ;  /* 0x000000ffff608224 */ /* 0x000fe200078e0a60 */
[----:B------:R-:W-:Y:S01]  /*17c0*/  ISETP.GT.U32.AND P0, PT, R2, R92, PT ;  /* 0x0000005c0200720c */ /* 0x000fe20003f04070 */
[----:B------:R-:W-:Y:S01]  /*17d0*/  @!P4 IMAD.IADD R20, R20, 0x1, -R2 ;  /* 0x000000011414c824 */ /* 0x000fe200078e0a02 */
[----:B------:R-:W-:Y:S01]  /*17e0*/  IABS R15, R21 ;  /* 0x00000015000f7213 */ /* 0x000fe20000000000 */
[----:B------:R-:W-:Y:S01]  /*17f0*/  @!P3 IMAD.MOV R18, RZ, RZ, -R18 ;  /* 0x000000ffff12b224 */ /* 0x000fe200078e0a12 */
[----:B------:R-:W-:Y:S01]  /*1800*/  ISETP.GE.AND P3, PT, R5, RZ, PT ;  /* 0x000000ff0500720c */ /* 0x000fe20003f66270 */
[----:B------:R-:W-:Y:S01]  /*1810*/  @!P6 IMAD.MOV R94, RZ, RZ, -R94 ;  /* 0x000000ffff5ee224 */ /* 0x000fe200078e0a5e */
[----:B------:R-:W-:Y:S01]  /*1820*/  ISETP.GT.U32.AND P4, PT, R2, R20, PT ;  /* 0x000000140200720c */ /* 0x000fe20003f84070 */
[----:B------:R-:W-:Y:S01]  /*1830*/  IMAD.HI.U32 R5, R4, R13, RZ ;  /* 0x0000000d04057227 */ /* 0x000fe200078e00ff */
[----:B------:R-:W-:-:S02]  /*1840*/  ISETP.GT.U32.AND P6, PT, R2, R90, PT ;  /* 0x0000005a0200720c */ /* 0x000fc40003fc4070 */
[----:B------:R-:W-:Y:S01]  /*1850*/  IABS R19, R25 ;  /* 0x0000001900137213 */ /* 0x000fe20000000000 */
[----:B------:R-:W-:-:S04]  /*1860*/  IMAD.HI.U32 R7, R4, R15, RZ ;  /* 0x0000000f04077227 */ /* 0x000fc800078e00ff */
[----:B------:R-:W-:Y:S02]  /*1870*/  IMAD.MOV R5, RZ, RZ, -R5 ;  /* 0x000000ffff057224 */ /* 0x000fe400078e0a05 */
[----:B------:R-:W-:Y:S02]  /*1880*/  IMAD.MOV R7, RZ, RZ, -R7 ;  /* 0x000000ffff077224 */ /* 0x000fe400078e0a07 */
[--C-:B------:R-:W-:Y:S02]  /*1890*/  @!P0 IMAD.IADD R92, R92, 0x1, -R2.reuse ;  /* 0x000000015c5c8824 */ /* 0x100fe400078e0a02 */
[C---:B------:R-:W-:Y:S02]  /*18a0*/  IMAD R88, R2.reuse, R5, R13 ;  /* 0x0000000502587224 */ /* 0x040fe400078e020d */
[C---:B------:R-:W-:Y:S01]  /*18b0*/  IMAD R22, R2.reuse, R7, R15 ;  /* 0x0000000702167224 */ /* 0x040fe200078e020f */
[----:B------:R-:W-:Y:S01]  /*18c0*/  ISETP.GT.U32.AND P0, PT, R2, R92, PT ;  /* 0x0000005c0200720c */ /* 0x000fe20003f04070 */
[--C-:B------:R-:W-:Y:S01]  /*18d0*/  @!P4 IMAD.IADD R20, R20, 0x1, -R2.reuse ;  /* 0x000000011414c824 */ /* 0x100fe200078e0a02 */
[----:B------:R-:W-:Y:S01]  /*18e0*/  ISETP.GT.U32.AND P4, PT, R2, R88, PT ;  /* 0x000000580200720c */ /* 0x000fe20003f84070 */
[----:B------:R-:W-:Y:S01]  /*18f0*/  @!P6 IMAD.IADD R90, R90, 0x1, -R2 ;  /* 0x000000015a5ae824 */ /* 0x000fe200078e0a02 */
[----:B------:R-:W-:Y:S01]  /*1900*/  ISETP.GT.U32.AND P6, PT, R2, R22, PT ;  /* 0x000000160200720c */ /* 0x000fe20003fc4070 */
[----:B------:R-:W-:Y:S01]  /*1910*/  IMAD.HI.U32 R9, R4, R17, RZ ;  /* 0x0000001104097227 */ /* 0x000fe200078e00ff */
[----:B------:R-:W-:-:S03]  /*1920*/  IABS R15, R27 ;  /* 0x0000001b000f7213 */ /* 0x000fc60000000000 */
[----:B------:R-:W-:-:S04]  /*1930*/  IMAD.HI.U32 R11, R4, R19, RZ ;  /* 0x00000013040b7227 */ /* 0x000fc800078e00ff */
[----:B------:R-:W-:Y:S02]  /*1940*/  IMAD.MOV R9, RZ, RZ, -R9 ;  /* 0x000000ffff097224 */ /* 0x000fe400078e0a09 */
[----:B------:R-:W-:Y:S02]  /*1950*/  IMAD.MOV R11, RZ, RZ, -R11 ;  /* 0x000000ffff0b7224 */ /* 0x000fe400078e0a0b */
[C---:B------:R-:W-:Y:S01]  /*1960*/  IMAD R86, R2.reuse, R9, R17 ;  /* 0x0000000902567224 */ /* 0x040fe200078e0211 */
[C---:B------:R-:W-:Y:S01]  /*1970*/  LOP3.LUT R17, R3.reuse, 0x64, RZ, 0xfc, !PT ;  /* 0x0000006403117812 */ /* 0x040fe200078efcff */
[----:B------:R-:W-:Y:S01]  /*1980*/  IMAD R84, R2, R11, R19 ;  /* 0x0000000b02547224 */ /* 0x000fe200078e0213 */
[----:B------:R-:W-:Y:S01]  /*1990*/  LOP3.LUT R19, R3, 0x68, RZ, 0xfc, !PT ;  /* 0x0000006803137812 */ /* 0x000fe200078efcff */
[--C-:B------:R-:W-:Y:S01]  /*19a0*/  @!P0 IMAD.IADD R92, R92, 0x1, -R2.reuse ;  /* 0x000000015c5c8824 */ /* 0x100fe200078e0a02 */
[----:B------:R-:W-:Y:S01]  /*19b0*/  IABS R9, R17 ;  /* 0x0000001100097213 */ /* 0x000fe20000000000 */
[--C-:B------:R-:W-:Y:S01]  /*19c0*/  @!P4 IMAD.IADD R88, R88, 0x1, -R2.reuse ;  /* 0x000000015858c824 */ /* 0x100fe200078e0a02 */
[----:B------:R-:W-:Y:S01]  /*19d0*/  IABS R11, R19 ;  /* 0x00000013000b7213 */ /* 0x000fe20000000000 */
[----:B------:R-:W-:Y:S01]  /*19e0*/  @!P6 IMAD.IADD R22, R22, 0x1, -R2 ;  /* 0x000000011616e824 */ /* 0x000fe200078e0a02 */
[C---:B------:R-:W-:Y:S01]  /*19f0*/  ISETP.GT.U32.AND P4, PT, R2.reuse, R90, PT ;  /* 0x0000005a0200720c */ /* 0x040fe20003f84070 */
[----:B------:R-:W-:Y:S01]  /*1a00*/  @!P1 IMAD.MOV R92, RZ, RZ, -R92 ;  /* 0x000000ffff5c9224 */ /* 0x000fe200078e0a5c */
[----:B------:R-:W-:Y:S01]  /*1a10*/  ISETP.GT.U32.AND P1, PT, R2, R88, PT ;  /* 0x000000580200720c */ /* 0x000fe20003f24070 */
[----:B------:R-:W-:Y:S01]  /*1a20*/  IMAD.HI.U32 R5, R4, R9, RZ ;  /* 0x0000000904057227 */ /* 0x000fe200078e00ff */
[----:B------:R-:W-:-:S02]  /*1a30*/  ISETP.GT.U32.AND P6, PT, R2, R22, PT ;  /* 0x000000160200720c */ /* 0x000fc40003fc4070 */
[----:B------:R-:W-:Y:S01]  /*1a40*/  ISETP.GE.AND P0, PT, R21, RZ, PT ;  /* 0x000000ff1500720c */ /* 0x000fe20003f06270 */
[----:B------:R-:W-:Y:S01]  /*1a50*/  IMAD.HI.U32 R7, R4, R11, RZ ;  /* 0x0000000b04077227 */ /* 0x000fe200078e00ff */
[----:B------:R-:W-:-:S03]  /*1a60*/  LOP3.LUT R21, R3, 0x6c, RZ, 0xfc, !PT ;  /* 0x0000006c03157812 */ /* 0x000fc600078efcff */
[----:B------:R-:W-:Y:S01]  /*1a70*/  IMAD.MOV R5, RZ, RZ, -R5 ;  /* 0x000000ffff057224 */ /* 0x000fe200078e0a05 */
[----:B------:R-:W-:Y:S01]  /*1a80*/  IABS R13, R21 ;  /* 0x00000015000d7213 */ /* 0x000fe20000000000 */
[----:B------:R-:W-:Y:S02]  /*1a90*/  IMAD.MOV R82, RZ, RZ, -R7 ;  /* 0x000000ffff527224 */ /* 0x000fe400078e0a07 */
[----:B------:R-:W-:Y:S01]  /*1aa0*/  @!P2 IMAD.MOV R20, RZ, RZ, -R20 ;  /* 0x000000ffff14a224 */ /* 0x000fe200078e0a14 */
[----:B------:R-:W-:Y:S01]  /*1ab0*/  ISETP.GT.U32.AND P2, PT, R2, R86, PT ;  /* 0x000000560200720c */ /* 0x000fe20003f44070 */
[----:B------:R-:W-:Y:S01]  /*1ac0*/  @!P4 IMAD.IADD R90, R90, 0x1, -R2 ;  /* 0x000000015a5ac824 */ /* 0x000fe200078e0a02 */
[C---:B------:R-:W-:Y:S01]  /*1ad0*/  ISETP.GT.U32.AND P4, PT, R2.reuse, R84, PT ;  /* 0x000000540200720c */ /* 0x040fe20003f84070 */
[C---:B------:R-:W-:Y:S02]  /*1ae0*/  IMAD R24, R2.reuse, R5, R9 ;  /* 0x0000000502187224 */ /* 0x040fe400078e0209 */
[----:B------:R-:W-:-:S02]  /*1af0*/  IMAD R82, R2, R82, R11 ;  /* 0x0000005202527224 */ /* 0x000fc400078e020b */
[--C-:B------:R-:W-:Y:S01]  /*1b00*/  @!P1 IMAD.IADD R88, R88, 0x1, -R2.reuse ;  /* 0x0000000158589824 */ /* 0x100fe200078e0a02 */
[----:B------:R-:W-:Y:S01]  /*1b10*/  ISETP.GT.U32.AND P1, PT, R2, R24, PT ;  /* 0x000000180200720c */ /* 0x000fe20003f24070 */
[----:B------:R-:W-:Y:S01]  /*1b20*/  @!P6 IMAD.IADD R22, R22, 0x1, -R2 ;  /* 0x000000011616e824 */ /* 0x000fe200078e0a02 */
[----:B------:R-:W-:Y:S01]  /*1b30*/  ISETP.GT.U32.AND P6, PT, R2, R82, PT ;  /* 0x000000520200720c */ /* 0x000fe20003fc4070 */
[----:B------:R-:W-:-:S04]  /*1b40*/  IMAD.HI.U32 R5, R4, R13, RZ ;  /* 0x0000000d04057227 */ /* 0x000fc800078e00ff */
[--C-:B------:R-:W-:Y:S01]  /*1b50*/  @!P2 IMAD.IADD R86, R86, 0x1, -R2.reuse ;  /* 0x000000015656a824 */ /* 0x100fe200078e0a02 */
[----:B------:R-:W-:Y:S01]  /*1b60*/  ISETP.GE.AND P2, PT, R23, RZ, PT ;  /* 0x000000ff1700720c */ /* 0x000fe20003f46270 */
[--C-:B------:R-:W-:Y:S01]  /*1b70*/  @!P4 IMAD.IADD R84, R84, 0x1, -R2.reuse ;  /* 0x000000015454c824 */ /* 0x100fe200078e0a02 */
[----:B------:R-:W-:Y:S01]  /*1b80*/  ISETP.GE.AND P4, PT, R25, RZ, PT ;  /* 0x000000ff1900720c */ /* 0x000fe20003f86270 */
[----:B------:R-:W-:Y:S01]  /*1b90*/  IMAD.HI.U32 R7, R4, R15, RZ ;  /* 0x0000000f04077227 */ /* 0x000fe200078e00ff */
[C---:B------:R-:W-:Y:S02]  /*1ba0*/  LOP3.LUT R23, R3.reuse, 0xa0, RZ, 0xfc, !PT ;  /* 0x000000a003177812 */ /* 0x040fe400078efcff */
[----:B------:R-:W-:Y:S01]  /*1bb0*/  LOP3.LUT R25, R3, 0x114, RZ, 0xfc, !PT ;  /* 0x0000011403197812 */ /* 0x000fe200078efcff */
[--C-:B------:R-:W-:Y:S01]  /*1bc0*/  @!P1 IMAD.IADD R24, R24, 0x1, -R2.reuse ;  /* 0x0000000118189824 */ /* 0x100fe200078e0a02 */
[----:B------:R-:W-:Y:S01]  /*1bd0*/  ISETP.GT.U32.AND P1, PT, R2, R86, PT ;  /* 0x000000560200720c */ /* 0x000fe20003f24070 */
[----:B------:R-:W-:Y:S01]  /*1be0*/  @!P6 IMAD.IADD R82, R82, 0x1, -R2 ;  /* 0x000000015252e824 */ /* 0x000fe200078e0a02 */
[----:B------:R-:W-:Y:S01]  /*1bf0*/  ISETP.GT.U32.AND P6, PT, R2, R84, PT ;  /* 0x000000540200720c */ /* 0x000fe20003fc4070 */
[----:B------:R-:W-:-:S02]  /*1c00*/  IMAD.MOV R5, RZ, RZ, -R5 ;  /* 0x000000ffff057224 */ /* 0x000fc400078e0a05 */
[----:B------:R-:W-:Y:S01]  /*1c10*/  @!P5 IMAD.MOV R90, RZ, RZ, -R90 ;  /* 0x000000ffff5ad224 */ /* 0x000fe200078e0a5a */
[C---:B------:R-:W-:Y:S01]  /*1c20*/  ISETP.GT.U32.AND P5, PT, R2.reuse, R24, PT ;  /* 0x000000180200720c */ /* 0x040fe20003fa4070 */
[----:B------:R-:W-:Y:S02]  /*1c30*/  IMAD.MOV R7, RZ, RZ, -R7 ;  /* 0x000000ffff077224 */ /* 0x000fe400078e0a07 */
[C---:B------:R-:W-:Y:S01]  /*1c40*/  IMAD R80, R2.reuse, R5, R13 ;  /* 0x0000000502507224 */ /* 0x040fe200078e020d */
[C---:B------:R-:W-:Y:S01]  /*1c50*/  LOP3.LUT R13, R3.reuse, 0x74, RZ, 0xfc, !PT ;  /* 0x00000074030d7812 */ /* 0x040fe200078efcff */
[----:B------:R-:W-:Y:S01]  /*1c60*/  IMAD R26, R2, R7, R15 ;  /* 0x00000007021a7224 */ /* 0x000fe200078e020f */
[----:B------:R-:W-:Y:S01]  /*1c70*/  LOP3.LUT R15, R3, 0x78, RZ, 0xfc, !PT ;  /* 0x00000078030f7812 */ /* 0x000fe200078efcff */
[----:B------:R-:W-:Y:S01]  /*1c80*/  @!P3 IMAD.MOV R88, RZ, RZ, -R88 ;  /* 0x000000ffff58b224 */ /* 0x000fe200078e0a58 */
[----:B------:R-:W-:Y:S01]  /*1c90*/  IABS R9, R13 ;  /* 0x0000000d00097213 */ /* 0x000fe20000000000 */
[--C-:B------:R-:W-:Y:S01]  /*1ca0*/  @!P1 IMAD.IADD R86, R86, 0x1, -R2.reuse ;  /* 0x0000000156569824 */ /* 0x100fe200078e0a02 */
[----:B------:R-:W-:Y:S01]  /*1cb0*/  ISETP.GT.U32.AND P3, PT, R2, R82, PT ;  /* 0x000000520200720c */ /* 0x000fe20003f64070 */
[----:B------:R-:W-:Y:S01]  /*1cc0*/  @!P6 IMAD.IADD R84, R84, 0x1, -R2 ;  /* 0x000000015454e824 */ /* 0x000fe200078e0a02 */
[----:B------:R-:W-:Y:S01]  /*1cd0*/  IABS R11, R15 ;  /* 0x0000000f000b7213 */ /* 0x000fe20000000000 */
[----:B------:R-:W-:Y:S01]  /*1ce0*/  IMAD.HI.U32 R5, R4, R9, RZ ;  /* 0x0000000904057227 */ /* 0x000fe200078e00ff */
[----:B------:R-:W-:-:S02]  /*1cf0*/  ISETP.GE.AND P1, PT, R17, RZ, PT ;  /* 0x000000ff1100720c */ /* 0x000fc40003f26270 */
[----:B------:R-:W-:Y:S01]  /*1d00*/  ISETP.GT.U32.AND P6, PT, R2, R26, PT ;  /* 0x0000001a0200720c */ /* 0x000fe20003fc4070 */
[----:B------:R-:W-:Y:S01]  /*1d10*/  @!P5 IMAD.IADD R24, R24, 0x1, -R2 ;  /* 0x000000011818d824 */ /* 0x000fe200078e0a02 */
[----:B------:R-:W-:Y:S01]  /*1d20*/  ISETP.GE.AND P5, PT, R19, RZ, PT ;  /* 0x000000ff1300720c */ /* 0x000fe20003fa6270 */
[----:B------:R-:W-:Y:S01]  /*1d30*/  IMAD.HI.U32 R7, R4, R11, RZ ;  /* 0x0000000b04077227 */ /* 0x000fe200078e00ff */
[C---:B------:R-:W-:Y:S02]  /*1d40*/  LOP3.LUT R17, R3.reuse, 0x94, RZ, 0xfc, !PT ;  /* 0x0000009403117812 */ /* 0x040fe400078efcff */
[----:B------:R-:W-:Y:S01]  /*1d50*/  LOP3.LUT R19, R3, 0x98, RZ, 0xfc, !PT ;  /* 0x0000009803137812 */ /* 0x000fe200078efcff */
[----:B------:R-:W-:Y:S02]  /*1d60*/  IMAD.MOV R5, RZ, RZ, -R5 ;  /* 0x000000ffff057224 */ /* 0x000fe400078e0a05 */
[----:B------:R-:W-:Y:S01]  /*1d70*/  @!P0 IMAD.MOV R22, RZ, RZ, -R22 ;  /* 0x000000ffff168224 */ /* 0x000fe200078e0a16 */
[----:B------:R-:W-:Y:S01]  /*1d80*/  ISETP.GT.U32.AND P0, PT, R2, R80, PT ;  /* 0x000000500200720c */ /* 0x000fe20003f04070 */
[----:B------:R-:W-:-:S02]  /*1d90*/  IMAD.MOV R7, RZ, RZ, -R7 ;  /* 0x000000ffff077224 */ /* 0x000fc400078e0a07 */
[----:B------:R-:W-:Y:S01]  /*1da0*/  IMAD R78, R2, R5, R9 ;  /* 0x00000005024e7224 */ /* 0x000fe200078e0209 */
[----:B------:R-:W-:Y:S01]  /*1db0*/  LOP3.LUT R5, R3, 0x7c, RZ, 0xfc, !PT ;  /* 0x0000007c03057812 */ /* 0x000fe200078efcff */
[--C-:B------:R-:W-:Y:S01]  /*1dc0*/  @!P3 IMAD.IADD R82, R82, 0x1, -R2.reuse ;  /* 0x000000015252b824 */ /* 0x100fe200078e0a02 */
[----:B------:R-:W-:Y:S01]  /*1dd0*/  ISETP.GE.AND P3, PT, R21, RZ, PT ;  /* 0x000000ff1500720c */ /* 0x000fe20003f66270 */
[----:B------:R-:W-:Y:S01]  /*1de0*/  @!P6 IMAD.IADD R26, R26, 0x1, -R2 ;  /* 0x000000011a1ae824 */ /* 0x000fe200078e0a02 */
[----:B------:R-:W-:Y:S01]  /*1df0*/  IABS R9, R5 ;  /* 0x0000000500097213 */ /* 0x000fe20000000000 */
[C---:B------:R-:W-:Y:S01]  /*1e00*/  IMAD R76, R2.reuse, R7, R11 ;  /* 0x00000007024c7224 */ /* 0x040fe200078e020b */
[----:B------:R-:W-:Y:S01]  /*1e10*/  LOP3.LUT R7, R3, 0x80, RZ, 0xfc, !PT ;  /* 0x0000008003077812 */ /* 0x000fe200078efcff */
[----:B------:R-:W-:Y:S01]  /*1e20*/  @!P1 IMAD.MOV R24, RZ, RZ, -R24 ;  /* 0x000000ffff189224 */ /* 0x000fe200078e0a18 */
[C---:B------:R-:W-:Y:S01]  /*1e30*/  ISETP.GT.U32.AND P1, PT, R2.reuse, R78, PT ;  /* 0x0000004e0200720c */ /* 0x040fe20003f24070 */
[----:B------:R-:W-:Y:S01]  /*1e40*/  @!P4 IMAD.MOV R84, RZ, RZ, -R84 ;  /* 0x000000ffff54c224 */ /* 0x000fe200078e0a54 */
[C---:B------:R-:W-:Y:S01]  /*1e50*/  ISETP.GT.U32.AND P4, PT, R2.reuse, R26, PT ;  /* 0x0000001a0200720c */ /* 0x040fe20003f84070 */
[----:B------:R-:W-:Y:S01]  /*1e60*/  @!P5 IMAD.MOV R82, RZ, RZ, -R82 ;  /* 0x000000ffff52d224 */ /* 0x000fe200078e0a52 */
[----:B------:R-:W-:Y:S01]  /*1e70*/  ISETP.GT.U32.AND P5, PT, R2, R76, PT ;  /* 0x0000004c0200720c */ /* 0x000fe20003fa4070 */
[----:B------:R-:W-:Y:S01]  /*1e80*/  @!P0 IMAD.IADD R80, R80, 0x1, -R2 ;  /* 0x0000000150508824 */ /* 0x000fe200078e0a02 */
[----:B------:R-:W-:Y:S01]  /*1e90*/  ISETP.GE.AND P0, PT, R27, RZ, PT ;  /* 0x000000ff1b00720c */ /* 0x000fe20003f06270 */
[----:B------:R-:W-:Y:S01]  /*1ea0*/  @!P2 IMAD.MOV R86, RZ, RZ, -R86 ;  /* 0x000000ffff56a224 */ /* 0x000fe200078e0a56 */
[----:B------:R-:W-:-:S02]  /*1eb0*/  IABS R11, R7 ;  /* 0x00000007000b7213 */ /* 0x000fc40000000000 */
[----:B------:R-:W-:Y:S02]  /*1ec0*/  ISETP.GT.U32.AND P2, PT, R2, R80, PT ;  /* 0x000000500200720c */ /* 0x000fe40003f44070 */
[----:B------:R-:W-:Y:S01]  /*1ed0*/  ISETP.GE.AND P6, PT, R13, RZ, PT ;  /* 0x000000ff0d00720c */ /* 0x000fe20003fc6270 */
[--C-:B------:R-:W-:Y:S01]  /*1ee0*/  @!P1 IMAD.IADD R78, R78, 0x1, -R2.reuse ;  /* 0x000000014e4e9824 */ /* 0x100fe200078e0a02 */
[----:B------:R-:W-:Y:S01]  /*1ef0*/  ISETP.GE.AND P1, PT, R7, RZ, PT ;  /* 0x000000ff0700720c */ /* 0x000fe20003f26270 */
[--C-:B------:R-:W-:Y:S01]  /*1f00*/  @!P4 IMAD.IADD R26, R26, 0x1, -R2.reuse ;  /* 0x000000011a1ac824 */ /* 0x100fe200078e0a02 */
[----:B------:R-:W-:Y:S01]  /*1f10*/  ISETP.GE.AND P4, PT, R5, RZ, PT ;  /* 0x000000ff0500720c */ /* 0x000fe20003f86270 */
[----:B------:R-:W-:Y:S01]  /*1f20*/  @!P5 IMAD.IADD R76, R76, 0x1, -R2 ;  /* 0x000000014c4cd824 */ /* 0x000fe200078e0a02 */
[----:B------:R-:W-:Y:S01]  /*1f30*/  ISETP.GT.U32.AND P5, PT, R2, R78, PT ;  /* 0x0000004e0200720c */ /* 0x000fe20003fa4070 */
[----:B------:R-:W-:Y:S01]  /*1f40*/  IMAD.HI.U32 R5, R4, R9, RZ ;  /* 0x0000000904057227 */ /* 0x000fe200078e00ff */
[----:B------:R-:W-:-:S02]  /*1f50*/  LOP3.LUT R13, R3, 0x84, RZ, 0xfc, !PT ;  /* 0x00000084030d7812 */ /* 0x000fc400078efcff */
[C---:B------:R-:W-:Y:S01]  /*1f60*/  LOP3.LUT R21, R3.reuse, 0x9c, RZ, 0xfc, !PT ;  /* 0x0000009c03157812 */ /* 0x040fe200078efcff */
[----:B------:R-:W-:Y:S01]  /*1f70*/  IMAD.MOV R5, RZ, RZ, -R5 ;  /* 0x000000ffff057224 */ /* 0x000fe200078e0a05 */
[----:B------:R-:W-:Y:S01]  /*1f80*/  LOP3.LUT R27, R3, 0x118, RZ, 0xfc, !PT ;  /* 0x00000118031b7812 */ /* 0x000fe200078efcff */
[----:B------:R-:W-:Y:S01]  /*1f90*/  @!P2 IMAD.IADD R80, R80, 0x1, -R2 ;  /* 0x000000015050a824 */ /* 0x000fe200078e0a02 */
[----:B------:R-:W-:Y:S01]  /*1fa0*/  ISETP.GE.AND P2, PT, R15, RZ, PT ;  /* 0x000000ff0f00720c */ /* 0x000fe20003f46270 */
[----:B------:R-:W-:Y:S01]  /*1fb0*/  IMAD R28, R2, R5, R9 ;  /* 0x00000005021c7224 */ /* 0x000fe200078e0209 */
[C---:B------:R-:W-:Y:S01]  /*1fc0*/  LOP3.LUT R5, R3.reuse, 0x88, RZ, 0xfc, !PT ;  /* 0x0000008803057812 */ /* 0x040fe200078efcff */
[----:B------:R-:W-:Y:S01]  /*1fd0*/  IMAD.HI.U32 R7, R4, R11, RZ ;  /* 0x0000000b04077227 */ /* 0x000fe200078e00ff */
[----:B------:R-:W-:Y:S02]  /*1fe0*/  LOP3.LUT R15, R3, 0x90, RZ, 0xfc, !PT ;  /* 0x00000090030f7812 */ /* 0x000fe400078efcff */
[----:B------:R-:W-:Y:S01]  /*1ff0*/  IABS R9, R5 ;  /* 0x0000000500097213 */ /* 0x000fe20000000000 */
[----:B------:R-:W-:Y:S01]  /*2000*/  @!P3 IMAD.MOV R80, RZ, RZ, -R80 ;  /* 0x000000ffff50b224 */ /* 0x000fe200078e0a50 */
[----:B------:R-:W-:Y:S01]  /*2010*/  ISETP.GT.U32.AND P3, PT, R2, R76, PT ;  /* 0x0000004c0200720c */ /* 0x000fe20003f64070 */
[----:B------:R-:W-:Y:S01]  /*2020*/  @!P5 IMAD.IADD R78, R78, 0x1, -R2 ;  /* 0x000000014e4ed824 */ /* 0x000fe200078e0a02 */
[----:B------:R-:W-:Y:S01]  /*2030*/  ISETP.GT.U32.AND P5, PT, R2, R28, PT ;  /* 0x0000001c0200720c */ /* 0x000fe20003fa4070 */
[----:B------:R-:W-:-:S02]  /*2040*/  IMAD.MOV R7, RZ, RZ, -R7 ;  /* 0x000000ffff077224 */ /* 0x000fc400078e0a07 */
[----:B------:R-:W-:Y:S01]  /*2050*/  @!P0 IMAD.MOV R26, RZ, RZ, -R26 ;  /* 0x000000ffff1a8224 */ /* 0x000fe200078e0a1a */
[----:B------:R-:W-:Y:S01]  /*2060*/  ISETP.GE.AND P0, PT, R13, RZ, PT ;  /* 0x000000ff0d00720c */ /* 0x000fe20003f06270 */
[C---:B------:R-:W-:Y:S01]  /*2070*/  IMAD R74, R2.reuse, R7, R11 ;  /* 0x00000007024a7224 */ /* 0x040fe200078e020b */
[----:B------:R-:W-:Y:S01]  /*2080*/  IABS R13, R13 ;  /* 0x0000000d000d7213 */ /* 0x000fe20000000000 */
[----:B------:R-:W-:Y:S01]  /*2090*/  @!P6 IMAD.MOV R78, RZ, RZ, -R78 ;  /* 0x000000ffff4ee224 */ /* 0x000fe200078e0a4e */
[----:B------:R-:W-:Y:S02]  /*20a0*/  LOP3.LUT R11, R3, 0x8c, RZ, 0xfc, !PT ;  /* 0x0000008c030b7812 */ /* 0x000fe400078efcff */
[----:B------:R-:W-:Y:S01]  /*20b0*/  ISETP.GT.U32.AND P6, PT, R2, R74, PT ;  /* 0x0000004a0200720c */ /* 0x000fe20003fc4070 */
[----:B------:R-:W-:Y:S01]  /*20c0*/  IMAD.MOV.U32 R7, RZ, RZ, R13 ;  /* 0x000000ffff077224 */ /* 0x000fe200078e000d */
[----:B------:R-:W-:Y:S01]  /*20d0*/  IABS R13, R15 ;  /* 0x0000000f000d7213 */ /* 0x000fe20000000000 */
[--C-:B------:R-:W-:Y:S01]  /*20e0*/  @!P3 IMAD.IADD R76, R76, 0x1, -R2.reuse ;  /* 0x000000014c4cb824 */ /* 0x100fe200078e0a02 */
[----:B------:R-:W-:Y:S01]  /*20f0*/  ISETP.GE.AND P3, PT, R5, RZ, PT ;  /* 0x000000ff0500720c */ /* 0x000fe20003f66270 */
[----:B------:R-:W-:-:S02]  /*2100*/  @!P5 IMAD.IADD R28, R28, 0x1, -R2 ;  /* 0x000000011c1cd824 */ /* 0x000fc400078e0a02 */
[----:B------:R-:W-:-:S03]  /*2110*/  IMAD.HI.U32 R5, R4, R7, RZ ;  /* 0x0000000704057227 */ /* 0x000fc600078e00ff */
[----:B------:R-:W-:Y:S01]  /*2120*/  ISETP.GT.U32.AND P5, PT, R2, R28, PT ;  /* 0x0000001c0200720c */ /* 0x000fe20003fa4070 */
[----:B------:R-:W-:Y:S02]  /*2130*/  IMAD.MOV R72, RZ, RZ, -R5 ;  /* 0x000000ffff487224 */ /* 0x000fe400078e0a05 */
[----:B------:R-:W-:-:S04]  /*2140*/  IMAD.HI.U32 R5, R4, R9, RZ ;  /* 0x0000000904057227 */ /* 0x000fc800078e00ff */
[----:B------:R-:W-:Y:S01]  /*2150*/  @!P2 IMAD.MOV R76, RZ, RZ, -R76 ;  /* 0x000000ffff4ca224 */ /* 0x000fe200078e0a4c */
[----:B------:R-:W-:Y:S01]  /*2160*/  ISETP.GE.AND P2, PT, R11, RZ, PT ;  /* 0x000000ff0b00720c */ /* 0x000fe20003f46270 */
[----:B------:R-:W-:Y:S01]  /*2170*/  @!P6 IMAD.IADD R74, R74, 0x1, -R2 ;  /* 0x000000014a4ae824 */ /* 0x000fe200078e0a02 */
[----:B------:R-:W-:Y:S01]  /*2180*/  IABS R11, R11 ;  /* 0x0000000b000b7213 */ /* 0x000fe20000000000 */
[----:B------:R-:W-:Y:S02]  /*2190*/  IMAD.MOV R5, RZ, RZ, -R5 ;  /* 0x000000ffff057224 */ /* 0x000fe400078e0a05 */
[C---:B------:R-:W-:Y:S01]  /*21a0*/  IMAD R72, R2.reuse, R72, R7 ;  /* 0x0000004802487224 */ /* 0x040fe200078e0207 */
[C---:B------:R-:W-:Y:S01]  /*21b0*/  ISETP.GT.U32.AND P6, PT, R2.reuse, R74, PT ;  /* 0x0000004a0200720c */ /* 0x040fe20003fc4070 */
[----:B------:R-:W-:Y:S01]  /*21c0*/  IMAD R30, R2, R5, R9 ;  /* 0x00000005021e7224 */ /* 0x000fe200078e0209 */
[----:B------:R-:W-:Y:S01]  /*21d0*/  IABS R9, R17 ;  /* 0x0000001100097213 */ /* 0x000fe20000000000 */
[----:B------:R-:W-:-:S04]  /*21e0*/  IMAD.HI.U32 R5, R4, R11, RZ ;  /* 0x0000000b04057227 */ /* 0x000fc800078e00ff */
[----:B------:R-:W-:Y:S01]  /*21f0*/  @!P5 IMAD.IADD R28, R28, 0x1, -R2 ;  /* 0x000000011c1cd824 */ /* 0x000fe200078e0a02 */
[----:B------:R-:W-:Y:S01]  /*2200*/  ISETP.GT.U32.AND P5, PT, R2, R72, PT ;  /* 0x000000480200720c */ /* 0x000fe20003fa4070 */
[----:B------:R-:W-:-:S04]  /*2210*/  IMAD.HI.U32 R7, R4, R13, RZ ;  /* 0x0000000d04077227 */ /* 0x000fc800078e00ff */
[----:B------:R-:W-:Y:S02]  /*2220*/  IMAD.MOV R5, RZ, RZ, -R5 ;  /* 0x000000ffff057224 */ /* 0x000fe400078e0a05 */
[----:B------:R-:W-:Y:S02]  /*2230*/  IMAD.MOV R7, RZ, RZ, -R7 ;  /* 0x000000ffff077224 */ /* 0x000fe400078e0a07 */
[C---:B------:R-:W-:Y:S01]  /*2240*/  IMAD R70, R2.reuse, R5, R11 ;  /* 0x0000000502467224 */ /* 0x040fe200078e020b */
[----:B------:R-:W-:Y:S01]  /*2250*/  IABS R11, R23 ;  /* 0x00000017000b7213 */ /* 0x000fe20000000000 */
[----:B------:R-:W-:Y:S01]  /*2260*/  IMAD R68, R2, R7, R13 ;  /* 0x0000000702447224 */ /* 0x000fe200078e020d */
[----:B------:R-:W-:Y:S01]  /*2270*/  IABS R7, R19 ;  /* 0x0000001300077213 */ /* 0x000fe20000000000 */
[--C-:B------:R-:W-:Y:S01]  /*2280*/  @!P6 IMAD.IADD R74, R74, 0x1, -R2.reuse ;  /* 0x000000014a4ae824 */ /* 0x100fe200078e0a02 */
[----:B------:R-:W-:Y:S01]  /*2290*/  ISETP.GT.U32.AND P6, PT, R2, R70, PT ;  /* 0x000000460200720c */ /* 0x000fe20003fc4070 */
[----:B------:R-:W-:Y:S01]  /*22a0*/  @!P5 IMAD.IADD R72, R72, 0x1, -R2 ;  /* 0x000000014848d824 */ /* 0x000fe200078e0a02 */
[C---:B------:R-:W-:Y:S01]  /*22b0*/  ISETP.GT.U32.AND P5, PT, R2.reuse, R68, PT ;  /* 0x000000440200720c */ /* 0x040fe20003fa4070 */
[----:B------:R-:W-:Y:S01]  /*22c0*/  @!P4 IMAD.MOV R28, RZ, RZ, -R28 ;  /* 0x000000ffff1cc224 */ /* 0x000fe200078e0a1c */
[----:B------:R-:W-:Y:S01]  /*22d0*/  ISETP.GT.U32.AND P4, PT, R2, R30, PT ;  /* 0x0000001e0200720c */ /* 0x000fe20003f84070 */
[----:B------:R-:W-:-:S04]  /*22e0*/  IMAD.HI.U32 R5, R4, R9, RZ ;  /* 0x0000000904057227 */ /* 0x000fc800078e00ff */
[----:B------:R-:W-:Y:S02]  /*22f0*/  IMAD.MOV R5, RZ, RZ, -R5 ;  /* 0x000000ffff057224 */ /* 0x000fe400078e0a05 */
[----:B------:R-:W-:Y:S02]  /*2300*/  @!P1 IMAD.MOV R74, RZ, RZ, -R74 ;  /* 0x000000ffff4a9224 */ /* 0x000fe400078e0a4a */
[--C-:B------:R-:W-:Y:S02]  /*2310*/  @!P6 IMAD.IADD R70, R70, 0x1, -R2.reuse ;  /* 0x000000014646e824 */ /* 0x100fe400078e0a02 */
[----:B------:R-:W-:Y:S02]  /*2320*/  @!P5 IMAD.IADD R68, R68, 0x1, -R2 ;  /* 0x000000014444d824 */ /* 0x000fe400078e0a02 */
[C---:B------:R-:W-:Y:S01]  /*2330*/  IMAD R32, R2.reuse, R5, R9 ;  /* 0x0000000502207224 */ /* 0x040fe200078e0209 */
[----:B------:R-:W-:Y:S01]  /*2340*/  ISETP.GT.U32.AND P5, PT, R2, R70, PT ;  /* 0x000000460200720c */ /* 0x000fe20003fa4070 */
[----:B------:R-:W-:Y:S01]  /*2350*/  IMAD.HI.U32 R5, R4, R7, RZ ;  /* 0x0000000704057227 */ /* 0x000fe200078e00ff */
[----:B------:R-:W-:-:S02]  /*2360*/  IABS R9, R21 ;  /* 0x0000001500097213 */ /* 0x000fc40000000000 */
[----:B------:R-:W-:Y:S01]  /*2370*/  ISETP.GT.U32.AND P1, PT, R2, R68, PT ;  /* 0x000000440200720c */ /* 0x000fe20003f24070 */
[----:B------:R-:W-:Y:S01]  /*2380*/  @!P4 IMAD.IADD R30, R30, 0x1, -R2 ;  /* 0x000000011e1ec824 */ /* 0x000fe200078e0a02 */
[----:B------:R-:W-:Y:S01]  /*2390*/  ISETP.GT.U32.AND P4, PT, R2, R72, PT ;  /* 0x000000480200720c */ /* 0x000fe20003f84070 */
[----:B------:R-:W-:-:S03]  /*23a0*/  IMAD.MOV R5, RZ, RZ, -R5 ;  /* 0x000000ffff057224 */ /* 0x000fc600078e0a05 */
[C---:B------:R-:W-:Y:S01]  /*23b0*/  ISETP.GT.U32.AND P6, PT, R2.reuse, R30, PT ;  /* 0x0000001e0200720c */ /* 0x040fe20003fc4070 */
[----:B------:R-:W-:Y:S02]  /*23c0*/  IMAD R66, R2, R5, R7 ;  /* 0x0000000502427224 */ /* 0x000fe400078e0207 */
[----:B------:R-:W-:Y:S02]  /*23d0*/  @!P5 IMAD.IADD R70, R70, 0x1, -R2 ;  /* 0x000000014646d824 */ /* 0x000fe400078e0a02 */
[----:B------:R-:W-:Y:S01]  /*23e0*/  IMAD.HI.U32 R5, R4, R9, RZ ;  /* 0x0000000904057227 */ /* 0x000fe200078e00ff */
[----:B------:R-:W-:-:S03]  /*23f0*/  ISETP.GT.U32.AND P5, PT, R2, R66, PT ;  /* 0x000000420200720c */ /* 0x000fc60003fa4070 */
[----:B------:R-:W-:Y:S02]  /*2400*/  IMAD.MOV R5, RZ, RZ, -R5 ;  /* 0x000000ffff057224 */ /* 0x000fe400078e0a05 */
[--C-:B------:R-:W-:Y:S01]  /*2410*/  @!P4 IMAD.IADD R72, R72, 0x1, -R2.reuse ;  /* 0x000000014848c824 */ /* 0x100fe200078e0a02 */
[----:B------:R-:W-:Y:S01]  /*2420*/  ISETP.GT.U32.AND P4, PT, R2, R32, PT ;  /* 0x000000200200720c */ /* 0x000fe20003f84070 */
[----:B------:R-:W-:Y:S01]  /*2430*/  @!P6 IMAD.IADD R30, R30, 0x1, -R2 ;  /* 0x000000011e1ee824 */ /* 0x000fe200078e0a02 */
[----:B------:R-:W-:Y:S01]  /*2440*/  ISETP.GE.AND P6, PT, R15, RZ, PT ;  /* 0x000000ff0f00720c */ /* 0x000fe20003fc6270 */
[----:B------:R-:W-:Y:S01]  /*2450*/  IMAD R64, R2, R5, R9 ;  /* 0x0000000502407224 */ /* 0x000fe200078e0209 */
[----:B------:R-:W-:Y:S01]  /*2460*/  LOP3.LUT R15, R3, 0xa4, RZ, 0xfc, !PT ;  /* 0x000000a4030f7812 */ /* 0x000fe200078efcff */
[----:B------:R-:W-:-:S03]  /*2470*/  IMAD.HI.U32 R7, R4, R11, RZ ;  /* 0x0000000b04077227 */ /* 0x000fc600078e00ff */
[----:B------:R-:W-:Y:S01]  /*2480*/  IABS R13, R15 ;  /* 0x0000000f000d7213 */ /* 0x000fe20000000000 */
[----:B------:R-:W-:Y:S02]  /*2490*/  @!P5 IMAD.IADD R66, R66, 0x1, -R2 ;  /* 0x000000014242d824 */ /* 0x000fe400078e0a02 */
[----:B------:R-:W-:Y:S02]  /*24a0*/  IMAD.MOV R7, RZ, RZ, -R7 ;  /* 0x000000ffff077224 */ /* 0x000fe400078e0a07 */
[----:B------:R-:W-:Y:S01]  /*24b0*/  IMAD.HI.U32 R5, R4, R13, RZ ;  /* 0x0000000d04057227 */ /* 0x000fe200078e00ff */
[----:B------:R-:W-:-:S03]  /*24c0*/  ISETP.GT.U32.AND P5, PT, R2, R66, PT ;  /* 0x000000420200720c */ /* 0x000fc60003fa4070 */
[----:B------:R-:W-:Y:S02]  /*24d0*/  IMAD.MOV R5, RZ, RZ, -R5 ;  /* 0x000000ffff057224 */ /* 0x000fe400078e0a05 */
[--C-:B------:R-:W-:Y:S01]  /*24e0*/  @!P1 IMAD.IADD R68, R68, 0x1, -R2.reuse ;  /* 0x0000000144449824 */ /* 0x100fe200078e0a02 */
[----:B------:R-:W-:Y:S01]  /*24f0*/  ISETP.GE.AND P1, PT, R17, RZ, PT ;  /* 0x000000ff1100720c */ /* 0x000fe20003f26270 */
[----:B------:R-:W-:Y:S01]  /*2500*/  IMAD R62, R2, R5, R13 ;  /* 0x00000005023e7224 */ /* 0x000fe200078e020d */
[----:B------:R-:W-:Y:S01]  /*2510*/  LOP3.LUT R17, R3, 0xa8, RZ, 0xfc, !PT ;  /* 0x000000a803117812 */ /* 0x000fe200078efcff */
[--C-:B------:R-:W-:Y:S01]  /*2520*/  @!P4 IMAD.IADD R32, R32, 0x1, -R2.reuse ;  /* 0x000000012020c824 */ /* 0x100fe200078e0a02 */
[----:B------:R-:W-:Y:S01]  /*2530*/  ISETP.GE.AND P4, PT, R19, RZ, PT ;  /* 0x000000ff1300720c */ /* 0x000fe20003f86270 */
[----:B------:R-:W-:Y:S01]  /*2540*/  IMAD R34, R2, R7, R11 ;  /* 0x0000000702227224 */ /* 0x000fe200078e020b */
[----:B------:R-:W-:Y:S01]  /*2550*/  IABS R7, R17 ;  /* 0x0000001100077213 */ /* 0x000fe20000000000 */
[----:B------:R-:W-:Y:S01]  /*2560*/  @!P5 IMAD.IADD R66, R66, 0x1, -R2 ;  /* 0x000000014242d824 */ /* 0x000fe200078e0a02 */
[C---:B------:R-:W-:Y:S01]  /*2570*/  ISETP.GT.U32.AND P5, PT, R2.reuse, R62, PT ;  /* 0x0000003e0200720c */ /* 0x040fe20003fa4070 */
[----:B------:R-:W-:Y:S01]  /*2580*/  @!P0 IMAD.MOV R72, RZ, RZ, -R72 ;  /* 0x000000ffff488224 */ /* 0x000fe200078e0a48 */
[C---:B------:R-:W-:Y:S01]  /*2590*/  ISETP.GT.U32.AND P0, PT, R2.reuse, R32, PT ;  /* 0x000000200200720c */ /* 0x040fe20003f04070 */
[----:B------:R-:W-:Y:S01]  /*25a0*/  @!P6 IMAD.MOV R68, RZ, RZ, -R68 ;  /* 0x000000ffff44e224 */ /* 0x000fe200078e0a44 */
[----:B------:R-:W-:Y:S01]  /*25b0*/  ISETP.GT.U32.AND P6, PT, R2, R34, PT ;  /* 0x000000220200720c */ /* 0x000fe20003fc4070 */
[----:B------:R-:W-:Y:S01]  /*25c0*/  IMAD.HI.U32 R5, R4, R7, RZ ;  /* 0x0000000704057227 */ /* 0x000fe200078e00ff */
[----:B------:R-:W-:-:S03]  /*25d0*/  LOP3.LUT R19, R3, 0xac, RZ, 0xfc, !PT ;  /* 0x000000ac03137812 */ /* 0x000fc600078efcff */
[----:B------:R-:W-:Y:S01]  /*25e0*/  @!P3 IMAD.MOV R30, RZ, RZ, -R30 ;  /* 0x000000ffff1eb224 */ /* 0x000fe200078e0a1e */
[----:B------:R-:W-:Y:S01]  /*25f0*/  IABS R9, R19 ;  /* 0x0000001300097213 */ /* 0x000fe20000000000 */
[----:B------:R-:W-:Y:S01]  /*2600*/  IMAD.MOV R60, RZ, RZ, -R5 ;  /* 0x000000ffff3c7224 */ /* 0x000fe200078e0a05 */
[----:B------:R-:W-:Y:S01]  /*2610*/  ISETP.GT.U32.AND P3, PT, R2, R64, PT ;  /* 0x000000400200720c */ /* 0x000fe20003f64070 */
[----:B------:R-:W-:Y:S02]  /*2620*/  @!P5 IMAD.IADD R62, R62, 0x1, -R2 ;  /* 0x000000013e3ed824 */ /* 0x000fe400078e0a02 */
[----:B------:R-:W-:-:S03]  /*2630*/  IMAD.HI.U32 R5, R4, R9, RZ ;  /* 0x0000000904057227 */ /* 0x000fc600078e00ff */
[----:B------:R-:W-:Y:S01]  /*2640*/  ISETP.GT.U32.AND P5, PT, R2, R62, PT ;  /* 0x0000003e0200720c */ /* 0x000fe20003fa4070 */
[--C-:B------:R-:W-:Y:S01]  /*2650*/  @!P0 IMAD.IADD R32, R32, 0x1, -R2.reuse ;  /* 0x0000000120208824 */ /* 0x100fe200078e0a02 */
[----:B------:R-:W-:Y:S01]  /*2660*/  ISETP.GE.AND P0, PT, R23, RZ, PT ;  /* 0x000000ff1700720c */ /* 0x000fe20003f06270 */
[----:B------:R-:W-:Y:S01]  /*2670*/  @!P6 IMAD.IADD R34, R34, 0x1, -R2 ;  /* 0x000000012222e824 */ /* 0x000fe200078e0a02 */
[----:B------:R-:W-:Y:S01]  /*2680*/  LOP3.LUT R23, R3, 0x110, RZ, 0xfc, !PT ;  /* 0x0000011003177812 */ /* 0x000fe200078efcff */
[----:B------:R-:W-:Y:S02]  /*2690*/  IMAD.MOV R5, RZ, RZ, -R5 ;  /* 0x000000ffff057224 */ /* 0x000fe400078e0a05 */
[----:B------:R-:W-:Y:S01]  /*26a0*/  @!P1 IMAD.MOV R32, RZ, RZ, -R32 ;  /* 0x000000ffff209224 */ /* 0x000fe200078e0a20 */
[C---:B------:R-:W-:Y:S01]  /*26b0*/  ISETP.GT.U32.AND P1, PT, R2.reuse, R34, PT ;  /* 0x000000220200720c */ /* 0x040fe20003f24070 */
[----:B------:R-:W-:Y:S02]  /*26c0*/  IMAD R36, R2, R5, R9 ;  /* 0x0000000502247224 */ /* 0x000fe400078e0209 */
[--C-:B------:R-:W-:Y:S01]  /*26d0*/  @!P3 IMAD.IADD R64, R64, 0x1, -R2.reuse ;  /* 0x000000014040b824 */ /* 0x100fe200078e0a02 */
[----:B------:R-:W-:Y:S01]  /*26e0*/  ISETP.GE.AND P3, PT, R15, RZ, PT ;  /* 0x000000ff0f00720c */ /* 0x000fe20003f66270 */
[----:B------:R-:W-:Y:S01]  /*26f0*/  @!P5 IMAD.IADD R62, R62, 0x1, -R2 ;  /* 0x000000013e3ed824 */ /* 0x000fe200078e0a02 */
[C---:B------:R-:W-:Y:S01]  /*2700*/  ISETP.GT.U32.AND P5, PT, R2.reuse, R36, PT ;  /* 0x000000240200720c */ /* 0x040fe20003fa4070 */
[C---:B------:R-:W-:Y:S01]  /*2710*/  IMAD R60, R2.reuse, R60, R7 ;  /* 0x0000003c023c7224 */ /* 0x040fe200078e0207 */
[----:B------:R-:W-:Y:S01]  /*2720*/  LOP3.LUT R15, R3, 0xb0, RZ, 0xfc, !PT ;  /* 0x000000b0030f7812 */ /* 0x000fe200078efcff */
[----:B------:R-:W-:Y:S01]  /*2730*/  @!P2 IMAD.MOV R70, RZ, RZ, -R70 ;  /* 0x000000ffff46a224 */ /* 0x000fe200078e0a46 */
[----:B------:R-:W-:Y:S01]  /*2740*/  ISETP.GT.U32.AND P6, PT, R2, R64, PT ;  /* 0x000000400200720c */ /* 0x000fe20003fc4070 */
[----:B------:R-:W-:Y:S01]  /*2750*/  @!P4 IMAD.MOV R66, RZ, RZ, -R66 ;  /* 0x000000ffff42c224 */ /* 0x000fe200078e0a42 */
[----:B------:R-:W-:Y:S01]  /*2760*/  IABS R11, R15 ;  /* 0x0000000f000b7213 */ /* 0x000fe20000000000 */
[----:B------:R-:W-:Y:S01]  /*2770*/  @!P1 IMAD.IADD R34, R34, 0x1, -R2 ;  /* 0x0000000122229824 */ /* 0x000fe200078e0a02 */
[----:B------:R-:W-:-:S02]  /*2780*/  ISETP.GE.AND P1, PT, R17, RZ, PT ;  /* 0x000000ff1100720c */ /* 0x000fc40003f26270 */
[----:B------:R-:W-:Y:S01]  /*2790*/  LOP3.LUT R17, R3, 0xb8, RZ, 0xfc, !PT ;  /* 0x000000b803117812 */ /* 0x000fe200078efcff */
[----:B------:R-:W-:Y:S01]  /*27a0*/  IMAD.HI.U32 R5, R4, R11, RZ ;  /* 0x0000000b04057227 */ /* 0x000fe200078e00ff */
[----:B------:R-:W-:Y:S02]  /*27b0*/  ISETP.GE.AND P2, PT, R21, RZ, PT ;  /* 0x000000ff1500720c */ /* 0x000fe40003f46270 */
[----:B------:R-:W-:Y:S01]  /*27c0*/  IABS R9, R17 ;  /* 0x0000001100097213 */ /* 0x000fe20000000000 */
[--C-:B------:R-:W-:Y:S01]  /*27d0*/  @!P5 IMAD.IADD R36, R36, 0x1, -R2.reuse ;  /* 0x000000012424d824 */ /* 0x100fe200078e0a02 */
[----:B------:R-:W-:Y:S01]  /*27e0*/  LOP3.LUT R21, R3, 0xb4, RZ, 0xfc, !PT ;  /* 0x000000b403157812 */ /* 0x000fe200078efcff */
[----:B------:R-:W-:Y:S02]  /*27f0*/  IMAD.MOV R5, RZ, RZ, -R5 ;  /* 0x000000ffff057224 */ /* 0x000fe400078e0a05 */
[----:B------:R-:W-:Y:S01]  /*2800*/  @!P6 IMAD.IADD R64, R64, 0x1, -R2 ;  /* 0x000000014040e824 */ /* 0x000fe200078e0a02 */
[C---:B------:R-:W-:Y:S01]  /*2810*/  ISETP.GT.U32.AND P6, PT, R2.reuse, R60, PT ;  /* 0x0000003c0200720c */ /* 0x040fe20003fc4070 */
[C---:B------:R-:W-:Y:S01]  /*2820*/  IMAD R58, R2.reuse, R5, R11 ;  /* 0x00000005023a7224 */ /* 0x040fe200078e020b */
[----:B------:R-:W-:Y:S01]  /*2830*/  ISETP.GT.U32.AND P5, PT, R2, R36, PT ;  /* 0x000000240200720c */ /* 0x000fe20003fa4070 */
[----:B------:R-:W-:Y:S01]  /*2840*/  IMAD.HI.U32 R5, R4, R9, RZ ;  /* 0x0000000904057227 */ /* 0x000fe200078e00ff */
[----:B------:R-:W-:-:S02]  /*2850*/  IABS R13, R21 ;  /* 0x00000015000d7213 */ /* 0x000fc40000000000 */
[----:B------:R-:W-:Y:S01]  /*2860*/  LOP3.LUT R11, R3, 0xc0, RZ, 0xfc, !PT ;  /* 0x000000c0030b7812 */ /* 0x000fe200078efcff */
[----:B------:R-:W-:Y:S02]  /*2870*/  IMAD.MOV R5, RZ, RZ, -R5 ;  /* 0x000000ffff057224 */ /* 0x000fe400078e0a05 */
[----:B------:R-:W-:-:S04]  /*2880*/  IMAD.HI.U32 R7, R4, R13, RZ ;  /* 0x0000000d04077227 */ /* 0x000fc800078e00ff */
[----:B------:R-:W-:Y:S01]  /*2890*/  IMAD R38, R2, R5, R9 ;  /* 0x0000000502267224 */ /* 0x000fe200078e0209 */
[----:B------:R-:W-:Y:S01]  /*28a0*/  IABS R9, R11 ;  /* 0x0000000b00097213 */ /* 0x000fe20000000000 */
[----:B------:R-:W-:Y:S02]  /*28b0*/  IMAD.MOV R7, RZ, RZ, -R7 ;  /* 0x000000ffff077224 */ /* 0x000fe400078e0a07 */
[--C-:B------:R-:W-:Y:S01]  /*28c0*/  @!P6 IMAD.IADD R60, R60, 0x1, -R2.reuse ;  /* 0x000000013c3ce824 */ /* 0x100fe200078e0a02 */
[----:B------:R-:W-:Y:S01]  /*28d0*/  ISETP.GE.AND P6, PT, R19, RZ, PT ;  /* 0x000000ff1300720c */ /* 0x000fe20003fc6270 */
[----:B------:R-:W-:Y:S01]  /*28e0*/  @!P5 IMAD.IADD R36, R36, 0x1, -R2 ;  /* 0x000000012424d824 */ /* 0x000fe200078e0a02 */
[C---:B------:R-:W-:Y:S01]  /*28f0*/  ISETP.GT.U32.AND P5, PT, R2.reuse, R38, PT ;  /* 0x000000260200720c */ /* 0x040fe20003fa4070 */
[C---:B------:R-:W-:Y:S01]  /*2900*/  IMAD R56, R2.reuse, R7, R13 ;  /* 0x0000000702387224 */ /* 0x040fe200078e020d */
[----:B------:R-:W-:Y:S01]  /*2910*/  LOP3.LUT R19, R3, 0xbc, RZ, 0xfc, !PT ;  /* 0x000000bc03137812 */ /* 0x000fe200078efcff */
[----:B------:R-:W-:Y:S01]  /*2920*/  @!P2 IMAD.MOV R64, RZ, RZ, -R64 ;  /* 0x000000ffff40a224 */ /* 0x000fe200078e0a40 */
[C---:B------:R-:W-:Y:S01]  /*2930*/  ISETP.GT.U32.AND P2, PT, R2.reuse, R58, PT ;  /* 0x0000003a0200720c */ /* 0x040fe20003f44070 */
[----:B------:R-:W-:Y:S01]  /*2940*/  @!P3 IMAD.MOV R62, RZ, RZ, -R62 ;  /* 0x000000ffff3eb224 */ /* 0x000fe200078e0a3e */
[----:B------:R-:W-:Y:S01]  /*2950*/  IABS R7, R19 ;  /* 0x0000001300077213 */ /* 0x000fe20000000000 */
[----:B------:R-:W-:Y:S01]  /*2960*/  @!P0 IMAD.MOV R34, RZ, RZ, -R34 ;  /* 0x000000ffff228224 */ /* 0x000fe200078e0a22 */
[----:B------:R-:W-:-:S02]  /*2970*/  ISETP.GT.U32.AND P3, PT, R2, R56, PT ;  /* 0x000000380200720c */ /* 0x000fc40003f64070 */
[----:B------:R-:W-:Y:S01]  /*2980*/  ISETP.GT.U32.AND P4, PT, R2, R60, PT ;  /* 0x0000003c0200720c */ /* 0x000fe20003f84070 */
[----:B------:R-:W-:Y:S01]  /*2990*/  IMAD.HI.U32 R5, R4, R7, RZ ;  /* 0x0000000704057227 */ /* 0x000fe200078e00ff */
[----:B------:R-:W-:Y:S02]  /*29a0*/  LOP3.LUT R13, R3, 0xc4, RZ, 0xfc, !PT ;  /* 0x000000c4030d7812 */ /* 0x000fe400078efcff */
[----:B------:R-:W-:Y:S01]  /*29b0*/  ISETP.GE.AND P0, PT, R15, RZ, PT ;  /* 0x000000ff0f00720c */ /* 0x000fe20003f06270 */
[--C-:B------:R-:W-:Y:S01]  /*29c0*/  @!P5 IMAD.IADD R38, R38, 0x1, -R2.reuse ;  /* 0x000000012626d824 */ /* 0x100fe200078e0a02 */
[----:B------:R-:W-:Y:S01]  /*29d0*/  LOP3.LUT R15, R3, 0xc8, RZ, 0xfc, !PT ;  /* 0x000000c8030f7812 */ /* 0x000fe200078efcff */
[----:B------:R-:W-:Y:S02]  /*29e0*/  IMAD.MOV R5, RZ, RZ, -R5 ;  /* 0x000000ffff057224 */ /* 0x000fe400078e0a05 */
[--C-:B------:R-:W-:Y:S01]  /*29f0*/  @!P2 IMAD.IADD R58, R58, 0x1, -R2.reuse ;  /* 0x000000013a3aa824 */ /* 0x100fe200078e0a02 */
[C---:B------:R-:W-:Y:S01]  /*2a00*/  ISETP.GT.U32.AND P5, PT, R2.reuse, R38, PT ;  /* 0x000000260200720c */ /* 0x040fe20003fa4070 */
[----:B------:R-:W-:Y:S01]  /*2a10*/  IMAD R54, R2, R5, R7 ;  /* 0x0000000502367224 */ /* 0x000fe200078e0207 */
[----:B------:R-:W-:Y:S01]  /*2a20*/  IABS R7, R13 ;  /* 0x0000000d00077213 */ /* 0x000fe20000000000 */
[----:B------:R-:W-:Y:S01]  /*2a30*/  @!P3 IMAD.IADD R56, R56, 0x1, -R2 ;  /* 0x000000013838b824 */ /* 0x000fe200078e0a02 */
[----:B------:R-:W-:Y:S01]  /*2a40*/  ISETP.GT.U32.AND P3, PT, R2, R58, PT ;  /* 0x0000003a0200720c */ /* 0x000fe20003f64070 */
[----:B------:R-:W-:Y:S01]  /*2a50*/  IMAD.HI.U32 R5, R4, R9, RZ ;  /* 0x0000000904057227 */ /* 0x000fe200078e00ff */
[----:B------:R-:W-:-:S02]  /*2a60*/  ISETP.GE.AND P2, PT, R17, RZ, PT ;  /* 0x000000ff1100720c */ /* 0x000fc40003f46270 */
[----:B------:R-:W-:Y:S01]  /*2a70*/  LOP3.LUT R17, R3, 0xcc, RZ, 0xfc, !PT ;  /* 0x000000cc03117812 */ /* 0x000fe200078efcff */
[----:B------:R-:W-:Y:S02]  /*2a80*/  IMAD.MOV R5, RZ, RZ, -R5 ;  /* 0x000000ffff057224 */ /* 0x000fe400078e0a05 */
[--C-:B------:R-:W-:Y:S01]  /*2a90*/  @!P4 IMAD.IADD R60, R60, 0x1, -R2.reuse ;  /* 0x000000013c3cc824 */ /* 0x100fe200078e0a02 */
[----:B------:R-:W-:Y:S01]  /*2aa0*/  ISETP.GE.AND P4, PT, R21, RZ, PT ;  /* 0x000000ff1500720c */ /* 0x000fe20003f86270 */
[----:B------:R-:W-:Y:S01]  /*2ab0*/  IMAD R52, R2, R5, R9 ;  /* 0x0000000502347224 */ /* 0x000fe200078e0209 */
[----:B------:R-:W-:Y:S01]  /*2ac0*/  IABS R9, R15 ;  /* 0x0000000f00097213 */ /* 0x000fe20000000000 */
[--C-:B------:R-:W-:Y:S01]  /*2ad0*/  @!P5 IMAD.IADD R38, R38, 0x1, -R2.reuse ;  /* 0x000000012626d824 */ /* 0x100fe200078e0a02 */
[----:B------:R-:W-:Y:S01]  /*2ae0*/  LOP3.LUT R21, R3, 0xe8, RZ, 0xfc, !PT ;  /* 0x000000e803157812 */ /* 0x000fe200078efcff */
[----:B------:R-:W-:Y:S01]  /*2af0*/  @!P3 IMAD.IADD R58, R58, 0x1, -R2 ;  /* 0x000000013a3ab824 */ /* 0x000fe200078e0a02 */
[C---:B------:R-:W-:Y:S01]  /*2b00*/  ISETP.GT.U32.AND P5, PT, R2.reuse, R52, PT ;  /* 0x000000340200720c */ /* 0x040fe20003fa4070 */
[----:B------:R-:W-:Y:S01]  /*2b10*/  @!P1 IMAD.MOV R60, RZ, RZ, -R60 ;  /* 0x000000ffff3c9224 */ /* 0x000fe200078e0a3c */
[----:B------:R-:W-:Y:S01]  /*2b20*/  ISETP.GT.U32.AND P3, PT, R2, R54, PT ;  /* 0x000000360200720c */ /* 0x000fe20003f64070 */
[----:B------:R-:W-:Y:S01]  /*2b30*/  IMAD.HI.U32 R5, R4, R7, RZ ;  /* 0x0000000704057227 */ /* 0x000fe200078e00ff */
[----:B------:R-:W-:-:S03]  /*2b40*/  ISETP.GT.U32.AND P1, PT, R2, R56, PT ;  /* 0x000000380200720c */ /* 0x000fc60003f24070 */
[----:B------:R-:W-:Y:S02]  /*2b50*/  IMAD.MOV R5, RZ, RZ, -R5 ;  /* 0x000000ffff057224 */ /* 0x000fe400078e0a05 */
[----:B------:R-:W-:Y:S02]  /*2b60*/  @!P0 IMAD.MOV R58, RZ, RZ, -R58 ;  /* 0x000000ffff3a8224 */ /* 0x000fe400078e0a3a */
[----:B------:R-:W-:Y:S02]  /*2b70*/  IMAD R40, R2, R5, R7 ;  /* 0x0000000502287224 */ /* 0x000fe400078e0207 */
[--C-:B------:R-:W-:Y:S02]  /*2b80*/  @!P5 IMAD.IADD R52, R52, 0x1, -R2.reuse ;  /* 0x000000013434d824 */ /* 0x100fe400078e0a02 */
[--C-:B------:R-:W-:Y:S01]  /*2b90*/  @!P3 IMAD.IADD R54, R54, 0x1, -R2.reuse ;  /* 0x000000013636b824 */ /* 0x100fe200078e0a02 */
[----:B------:R-:W-:Y:S01]  /*2ba0*/  ISETP.GE.AND P3, PT, R13, RZ, PT ;  /* 0x000000ff0d00720c */ /* 0x000fe20003f66270 */
[----:B------:R-:W-:Y:S01]  /*2bb0*/  @!P1 IMAD.IADD R56, R56, 0x1, -R2 ;  /* 0x0000000138389824 */ /* 0x000fe200078e0a02 */
[----:B------:R-:W-:Y:S01]  /*2bc0*/  ISETP.GT.U32.AND P5, PT, R2, R52, PT ;  /* 0x000000340200720c */ /* 0x000fe20003fa4070 */
[----:B------:R-:W-:Y:S01]  /*2bd0*/  IMAD.HI.U32 R5, R4, R9, RZ ;  /* 0x0000000904057227 */ /* 0x000fe200078e00ff */
[----:B------:R-:W-:-:S02]  /*2be0*/  ISETP.GE.AND P1, PT, R11, RZ, PT ;  /* 0x000000ff0b00720c */ /* 0x000fc40003f26270 */
[----:B------:R-:W-:Y:S01]  /*2bf0*/  IABS R11, R17 ;  /* 0x00000011000b7213 */ /* 0x000fe20000000000 */
[----:B------:R-:W-:Y:S01]  /*2c00*/  @!P6 IMAD.MOV R36, RZ, RZ, -R36 ;  /* 0x000000ffff24e224 */ /* 0x000fe200078e0a24 */
[----:B------:R-:W-:Y:S01]  /*2c10*/  ISETP.GT.U32.AND P0, PT, R2, R54, PT ;  /* 0x000000360200720c */ /* 0x000fe20003f04070 */
[----:B------:R-:W-:Y:S01]  /*2c20*/  IMAD.MOV R5, RZ, RZ, -R5 ;  /* 0x000000ffff057224 */ /* 0x000fe200078e0a05 */
[----:B------:R-:W-:Y:S01]  /*2c30*/  ISETP.GE.AND P6, PT, R19, RZ, PT ;  /* 0x000000ff1300720c */ /* 0x000fe20003fc6270 */
[----:B------:R-:W-:Y:S01]  /*2c40*/  IMAD.HI.U32 R7, R4, R11, RZ ;  /* 0x0000000b04077227 */ /* 0x000fe200078e00ff */
[----:B------:R-:W-:-:S03]  /*2c50*/  LOP3.LUT R19, R3, 0xe4, RZ, 0xfc, !PT ;  /* 0x000000e403137812 */ /* 0x000fc600078efcff */
[----:B------:R-:W-:Y:S01]  /*2c60*/  @!P4 IMAD.MOV R56, RZ, RZ, -R56 ;  /* 0x000000ffff38c224 */ /* 0x000fe200078e0a38 */
[C---:B------:R-:W-:Y:S01]  /*2c70*/  ISETP.GT.U32.AND P4, PT, R2.reuse, R40, PT ;  /* 0x000000280200720c */ /* 0x040fe20003f84070 */
[----:B------:R-:W-:Y:S02]  /*2c80*/  IMAD R50, R2, R5, R9 ;  /* 0x0000000502327224 */ /* 0x000fe400078e0209 */
[----:B------:R-:W-:Y:S02]  /*2c90*/  IMAD.MOV R7, RZ, RZ, -R7 ;  /* 0x000000ffff077224 */ /* 0x000fe400078e0a07 */
[--C-:B------:R-:W-:Y:S01]  /*2ca0*/  @!P5 IMAD.IADD R52, R52, 0x1, -R2.reuse ;  /* 0x000000013434d824 */ /* 0x100fe200078e0a02 */
[----:B------:R-:W-:Y:S01]  /*2cb0*/  ISETP.GT.U32.AND P5, PT, R2, R50, PT ;  /* 0x000000320200720c */ /* 0x000fe20003fa4070 */
[----:B------:R-:W-:Y:S01]  /*2cc0*/  @!P0 IMAD.IADD R54, R54, 0x1, -R2 ;  /* 0x0000000136368824 */ /* 0x000fe200078e0a02 */
[----:B------:R-:W-:Y:S01]  /*2cd0*/  ISETP.GE.AND P0, PT, R17, RZ, PT ;  /* 0x000000ff1100720c */ /* 0x000fe20003f06270 */
[C---:B------:R-:W-:Y:S01]  /*2ce0*/  IMAD R48, R2.reuse, R7, R11 ;  /* 0x0000000702307224 */ /* 0x040fe200078e020b */
[C---:B------:R-:W-:Y:S01]  /*2cf0*/  LOP3.LUT R17, R3.reuse, 0xd8, RZ, 0xfc, !PT ;  /* 0x000000d803117812 */ /* 0x040fe200078efcff */
[----:B------:R-:W-:Y:S01]  /*2d00*/  @!P6 IMAD.MOV R54, RZ, RZ, -R54 ;  /* 0x000000ffff36e224 */ /* 0x000fe200078e0a36 */
[----:B------:R-:W-:Y:S01]  /*2d10*/  LOP3.LUT R7, R3, 0xd4, RZ, 0xfc, !PT ;  /* 0x000000d403077812 */ /* 0x000fe200078efcff */
[----:B------:R-:W-:Y:S01]  /*2d20*/  @!P2 IMAD.MOV R38, RZ, RZ, -R38 ;  /* 0x000000ffff26a224 */ /* 0x000fe200078e0a26 */
[----:B------:R-:W-:Y:S01]  /*2d30*/  ISETP.GT.U32.AND P6, PT, R2, R48, PT ;  /* 0x000000300200720c */ /* 0x000fe20003fc4070 */
[----:B------:R-:W-:Y:S01]  /*2d40*/  @!P4 IMAD.IADD R40, R40, 0x1, -R2 ;  /* 0x000000012828c824 */ /* 0x000fe200078e0a02 */
[----:B------:R-:W-:Y:S01]  /*2d50*/  ISETP.GE.AND P2, PT, R15, RZ, PT ;  /* 0x000000ff0f00720c */ /* 0x000fe20003f46270 */
[----:B------:R-:W-:Y:S01]  /*2d60*/  @!P1 IMAD.MOV R52, RZ, RZ, -R52 ;  /* 0x000000ffff349224 */ /* 0x000fe200078e0a34 */
[----:B------:R-:W-:Y:S01]  /*2d70*/  LOP3.LUT R15, R3, 0xd0, RZ, 0xfc, !PT ;  /* 0x000000d0030f7812 */ /* 0x000fe200078efcff */
[----:B------:R-:W-:Y:S01]  /*2d80*/  @!P5 IMAD.IADD R50, R50, 0x1, -R2 ;  /* 0x000000013232d824 */ /* 0x000fe200078e0a02 */
[----:B------:R-:W-:-:S02]  /*2d90*/  ISETP.GT.U32.AND P4, PT, R2, R40, PT ;  /* 0x000000280200720c */ /* 0x000fc40003f84070 */
[----:B------:R-:W-:Y:S02]  /*2da0*/  IABS R9, R15 ;  /* 0x0000000f00097213 */ /* 0x000fe40000000000 */
[----:B------:R-:W-:Y:S02]  /*2db0*/  ISETP.GT.U32.AND P5, PT, R2, R50, PT ;  /* 0x000000320200720c */ /* 0x000fe40003fa4070 */
[----:B------:R-:W-:Y:S01]  /*2dc0*/  IABS R13, R17 ;  /* 0x00000011000d7213 */ /* 0x000fe20000000000 */
[----:B------:R-:W-:Y:S01]  /*2dd0*/  IMAD.HI.U32 R5, R4, R9, RZ ;  /* 0x0000000904057227 */ /* 0x000fe200078e00ff */
[----:B------:R-:W-:Y:S02]  /*2de0*/  IABS R11, R7 ;  /* 0x00000007000b7213 */ /* 0x000fe40000000000 */
[----:B------:R-:W-:Y:S01]  /*2df0*/  ISETP.GE.AND P1, PT, R15, RZ, PT ;  /* 0x000000ff0f00720c */ /* 0x000fe20003f26270 */
[----:B------:R-:W-:Y:S01]  /*2e00*/  @!P6 IMAD.IADD R48, R48, 0x1, -R2 ;  /* 0x000000013030e824 */ /* 0x000fe200078e0a02 */
[----:B------:R-:W-:Y:S01]  /*2e10*/  IABS R15, R21 ;  /* 0x00000015000f7213 */ /* 0x000fe20000000000 */
[----:B------:R-:W-:-:S02]  /*2e20*/  IMAD.MOV R42, RZ, RZ, -R5 ;  /* 0x000000ffff2a7224 */ /* 0x000fc400078e0a05 */
[----:B------:R-:W-:Y:S01]  /*2e30*/  @!P4 IMAD.IADD R40, R40, 0x1, -R2 ;  /* 0x000000012828c824 */ /* 0x000fe200078e0a02 */
[C---:B------:R-:W-:Y:S01]  /*2e40*/  ISETP.GT.U32.AND P6, PT, R2.reuse, R48, PT ;  /* 0x000000300200720c */ /* 0x040fe20003fc4070 */
[----:B------:R-:W-:Y:S01]  /*2e50*/  IMAD R42, R2, R42, R9 ;  /* 0x0000002a022a7224 */ /* 0x000fe200078e0209 */
[----:B------:R-:W-:Y:S01]  /*2e60*/  ISETP.GE.AND P4, PT, R7, RZ, PT ;  /* 0x000000ff0700720c */ /* 0x000fe20003f86270 */
[----:B------:R-:W-:-:S04]  /*2e70*/  IMAD.HI.U32 R7, R4, R13, RZ ;  /* 0x0000000d04077227 */ /* 0x000fc800078e00ff */
[----:B------:R-:W-:Y:S01]  /*2e80*/  @!P5 IMAD.IADD R50, R50, 0x1, -R2 ;  /* 0x000000013232d824 */ /* 0x000fe200078e0a02 */
[----:B------:R-:W-:Y:S01]  /*2e90*/  ISETP.GT.U32.AND P5, PT, R2, R42, PT ;  /* 0x0000002a0200720c */ /* 0x000fe20003fa4070 */
[----:B------:R-:W-:Y:S02]  /*2ea0*/  IMAD.MOV R7, RZ, RZ, -R7 ;  /* 0x000000ffff077224 */ /* 0x000fe400078e0a07 */
[----:B------:R-:W-:-:S04]  /*2eb0*/  IMAD.HI.U32 R5, R4, R11, RZ ;  /* 0x0000000b04057227 */ /* 0x000fc800078e00ff */
[----:B------:R-:W-:Y:S01]  /*2ec0*/  IMAD R44, R2, R7, R13 ;  /* 0x00000007022c7224 */ /* 0x000fe200078e020d */
[----:B------:R-:W-:Y:S01]  /*2ed0*/  IABS R13, R19 ;  /* 0x00000013000d7213 */ /* 0x000fe20000000000 */
[----:B------:R-:W-:Y:S02]  /*2ee0*/  @!P6 IMAD.IADD R48, R48, 0x1, -R2 ;  /* 0x000000013030e824 */ /* 0x000fe400078e0a02 */
[----:B------:R-:W-:Y:S01]  /*2ef0*/  @!P3 IMAD.MOV R40, RZ, RZ, -R40 ;  /* 0x000000ffff28b224 */ /* 0x000fe200078e0a28 */
[----:B------:R-:W-:Y:S01]  /*2f00*/  ISETP.GE.AND P3, PT, R17, RZ, PT ;  /* 0x000000ff1100720c */ /* 0x000fe20003f66270 */
[----:B------:R-:W-:Y:S01]  /*2f10*/  @!P0 IMAD.MOV R48, RZ, RZ, -R48 ;  /* 0x000000ffff308224 */ /* 0x000fe200078e0a30 */
[----:B------:R-:W-:Y:S01]  /*2f20*/  ISETP.GT.U32.AND P0, PT, R2, R44, PT ;  /* 0x0000002c0200720c */ /* 0x000fe20003f04070 */
[----:B------:R-:W-:Y:S01]  /*2f30*/  IMAD.MOV R5, RZ, RZ, -R5 ;  /* 0x000000ffff057224 */ /* 0x000fe200078e0a05 */
[----:B------:R-:W-:Y:S01]  /*2f40*/  LOP3.LUT R17, R3, 0xe0, RZ, 0xfc, !PT ;  /* 0x000000e003117812 */ /* 0x000fe200078efcff */
[----:B------:R-:W-:-:S02]  /*2f50*/  @!P5 IMAD.IADD R42, R42, 0x1, -R2 ;  /* 0x000000012a2ad824 */ /* 0x000fc400078e0a02 */
[C---:B------:R-:W-:Y:S01]  /*2f60*/  IMAD R46, R2.reuse, R5, R11 ;  /* 0x00000005022e7224 */ /* 0x040fe200078e020b */
[----:B------:R-:W-:Y:S01]  /*2f70*/  IABS R11, R17 ;  /* 0x00000011000b7213 */ /* 0x000fe20000000000 */
[----:B------:R-:W-:Y:S01]  /*2f80*/  @!P2 IMAD.MOV R50, RZ, RZ, -R50 ;  /* 0x000000ffff32a224 */ /* 0x000fe200078e0a32 */
[C---:B------:R-:W-:Y:S02]  /*2f90*/  ISETP.GT.U32.AND P5, PT, R2.reuse, R42, PT ;  /* 0x0000002a0200720c */ /* 0x040fe40003fa4070 */
[----:B------:R-:W-:Y:S01]  /*2fa0*/  ISETP.GT.U32.AND P2, PT, R2, R46, PT ;  /* 0x0000002e0200720c */ /* 0x000fe20003f44070 */
[----:B------:R-:W-:Y:S01]  /*2fb0*/  IMAD.HI.U32 R7, R4, R11, RZ ;  /* 0x0000000b04077227 */ /* 0x000fe200078e00ff */
[----:B------:R-:W-:-:S03]  /*2fc0*/  LOP3.LUT R5, R3, 0xdc, RZ, 0xfc, !PT ;  /* 0x000000dc03057812 */ /* 0x000fc600078efcff */
[--C-:B------:R-:W-:Y:S01]  /*2fd0*/  @!P0 IMAD.IADD R44, R44, 0x1, -R2.reuse ;  /* 0x000000012c2c8824 */ /* 0x100fe200078e0a02 */
[----:B------:R-:W-:Y:S01]  /*2fe0*/  IABS R9, R5 ;  /* 0x0000000500097213 */ /* 0x000fe20000000000 */
[----:B------:R-:W-:Y:S01]  /*2ff0*/  IMAD.MOV R7, RZ, RZ, -R7 ;  /* 0x000000ffff077224 */ /* 0x000fe200078e0a07 */
[----:B------:R-:W-:Y:S02]  /*3000*/  ISETP.GE.AND P6, PT, R5, RZ, PT ;  /* 0x000000ff0500720c */ /* 0x000fe40003fc6270 */
[----:B------:R-:W-:Y:S01]  /*3010*/  ISETP.GT.U32.AND P0, PT, R2, R44, PT ;  /* 0x0000002c0200720c */ /* 0x000fe20003f04070 */
[----:B------:R-:W-:Y:S01]  /*3020*/  @!P5 IMAD.IADD R42, R42, 0x1, -R2 ;  /* 0x000000012a2ad824 */ /* 0x000fe200078e0a02 */
[----:B------:R-:W-:Y:S01]  /*3030*/  ISETP.GE.AND P5, PT, R17, RZ, PT ;  /* 0x000000ff1100720c */ /* 0x000fe20003fa6270 */
[----:B------:R-:W-:Y:S01]  /*3040*/  IMAD R146, R2, R7, R11 ;  /* 0x0000000702927224 */ /* 0x000fe200078e020b */
[----:B------:R-:W-:Y:S01]  /*3050*/  LOP3.LUT R17, R3, 0xf4, RZ, 0xfc, !PT ;  /* 0x000000f403117812 */ /* 0x000fe200078efcff */
[----:B------:R-:W-:-:S03]  /*3060*/  IMAD.HI.U32 R5, R4, R9, RZ ;  /* 0x0000000904057227 */ /* 0x000fc600078e00ff */
[----:B------:R-:W-:Y:S01]  /*3070*/  IABS R11, R17 ;  /* 0x00000011000b7213 */ /* 0x000fe20000000000 */
[----:B------:R-:W-:-:S04]  /*3080*/  IMAD.HI.U32 R7, R4, R15, RZ ;  /* 0x0000000f04077227 */ /* 0x000fc800078e00ff */
[----:B------:R-:W-:Y:S02]  /*3090*/  @!P2 IMAD.IADD R46, R46, 0x1, -R2 ;  /* 0x000000012e2ea824 */ /* 0x000fe400078e0a02 */
[----:B------:R-:W-:Y:S01]  /*30a0*/  @!P1 IMAD.MOV R42, RZ, RZ, -R42 ;  /* 0x000000ffff2a9224 */ /* 0x000fe200078e0a2a */
[C---:B------:R-:W-:Y:S01]  /*30b0*/  ISETP.GT.U32.AND P1, PT, R2.reuse, R146, PT ;  /* 0x000000920200720c */ /* 0x040fe20003f24070 */
[----:B------:R-:W-:Y:S01]  /*30c0*/  IMAD.MOV R144, RZ, RZ, -R5 ;  /* 0x000000ffff907224 */ /* 0x000fe200078e0a05 */
[----:B------:R-:W-:Y:S01]  /*30d0*/  ISETP.GT.U32.AND P2, PT, R2, R46, PT ;  /* 0x0000002e0200720c */ /* 0x000fe20003f44070 */
[----:B------:R-:W-:-:S04]  /*30e0*/  IMAD.HI.U32 R5, R4, R13, RZ ;  /* 0x0000000d04057227 */ /* 0x000fc800078e00ff */
[----:B------:R-:W-:Y:S02]  /*30f0*/  IMAD.MOV R7, RZ, RZ, -R7 ;  /* 0x000000ffff077224 */ /* 0x000fe400078e0a07 */
[----:B------:R-:W-:Y:S02]  /*3100*/  IMAD.MOV R5, RZ, RZ, -R5 ;  /* 0x000000ffff057224 */ /* 0x000fe400078e0a05 */
[----:B------:R-:W-:Y:S01]  /*3110*/  IMAD R150, R2, R7, R15 ;  /* 0x0000000702967224 */ /* 0x000fe200078e020f */
[C---:B------:R-:W-:Y:S01]  /*3120*/  LOP3.LUT R15, R3.reuse, 0xf0, RZ, 0xfc, !PT ;  /* 0x000000f0030f7812 */ /* 0x040fe200078efcff */
[----:B------:R-:W-:Y:S02]  /*3130*/  @!P0 IMAD.IADD R44, R44, 0x1, -R2 ;  /* 0x000000012c2c8824 */ /* 0x000fe400078e0a02 */
[C---:B------:R-:W-:Y:S01]  /*3140*/  IMAD R148, R2.reuse, R5, R13 ;  /* 0x0000000502947224 */ /* 0x040fe200078e020d */
[----:B------:R-:W-:Y:S01]  /*3150*/  LOP3.LUT R13, R3, 0xec, RZ, 0xfc, !PT ;  /* 0x000000ec030d7812 */ /* 0x000fe200078efcff */
[----:B------:R-:W-:Y:S01]  /*3160*/  @!P3 IMAD.MOV R44, RZ, RZ, -R44 ;  /* 0x000000ffff2cb224 */ /* 0x000fe200078e0a2c */
[C---:B------:R-:W-:Y:S01]  /*3170*/  ISETP.GT.U32.AND P3, PT, R2.reuse, R150, PT ;  /* 0x000000960200720c */ /* 0x040fe20003f64070 */
[----:B------:R-:W-:Y:S01]  /*3180*/  IMAD R144, R2, R144, R9 ;  /* 0x0000009002907224 */ /* 0x000fe200078e0209 */
[----:B------:R-:W-:Y:S01]  /*3190*/  IABS R7, R13 ;  /* 0x0000000d00077213 */ /* 0x000fe20000000000 */
[--C-:B------:R-:W-:Y:S01]  /*31a0*/  @!P1 IMAD.IADD R146, R146, 0x1, -R2.reuse ;  /* 0x0000000192929824 */ /* 0x100fe200078e0a02 */
[----:B------:R-:W-:Y:S01]  /*31b0*/  ISETP.GT.U32.AND P0, PT, R2, R148, PT ;  /* 0x000000940200720c */ /* 0x000fe20003f04070 */
[----:B------:R-:W-:Y:S01]  /*31c0*/  @!P2 IMAD.IADD R46, R46, 0x1, -R2 ;  /* 0x000000012e2ea824 */ /* 0x000fe200078e0a02 */
[----:B------:R-:W-:Y:S01]  /*31d0*/  ISETP.GT.U32.AND P2, PT, R2, R144, PT ;  /* 0x000000900200720c */ /* 0x000fe20003f44070 */
[----:B------:R-:W-:Y:S01]  /*31e0*/  IMAD.HI.U32 R5, R4, R7, RZ ;  /* 0x0000000704057227 */ /* 0x000fe200078e00ff */
[----:B------:R-:W-:-:S02]  /*31f0*/  ISETP.GT.U32.AND P1, PT, R2, R146, PT ;  /* 0x000000920200720c */ /* 0x000fc40003f24070 */
[----:B------:R-:W-:Y:S01]  /*3200*/  IABS R9, R15 ;  /* 0x0000000f00097213 */ /* 0x000fe20000000000 */
[----:B------:R-:W-:Y:S02]  /*3210*/  IMAD.MOV R5, RZ, RZ, -R5 ;  /* 0x000000ffff057224 */ /* 0x000fe400078e0a05 */
[----:B------:R-:W-:Y:S02]  /*3220*/  @!P3 IMAD.IADD R150, R150, 0x1, -R2 ;  /* 0x000000019696b824 */ /* 0x000fe400078e0a02 */
[----:B------:R-:W-:Y:S02]  /*3230*/  IMAD R152, R2, R5, R7 ;  /* 0x0000000502987224 */ /* 0x000fe400078e0207 */
[----:B------:R-:W-:Y:S01]  /*3240*/  IMAD.HI.U32 R5, R4, R9, RZ ;  /* 0x0000000904057227 */ /* 0x000fe200078e00ff */
[----:B------:R-:W-:-:S03]  /*3250*/  ISETP.GT.U32.AND P3, PT, R2, R150, PT ;  /* 0x000000960200720c */ /* 0x000fc60003f64070 */
[--C-:B------:R-:W-:Y:S02]  /*3260*/  @!P2 IMAD.IADD R144, R144, 0x1, -R2.reuse ;  /* 0x000000019090a824 */ /* 0x100fe400078e0a02 */
[--C-:B------:R-:W-:Y:S01]  /*3270*/  @!P1 IMAD.IADD R146, R146, 0x1, -R2.reuse ;  /* 0x0000000192929824 */ /* 0x100fe200078e0a02 */
[C---:B------:R-:W-:Y:S01]  /*3280*/  ISETP.GT.U32.AND P1, PT, R2.reuse, R152, PT ;  /* 0x000000980200720c */ /* 0x040fe20003f24070 */
[----:B------:R-:W-:Y:S01]  /*3290*/  IMAD.MOV R5, RZ, RZ, -R5 ;  /* 0x000000ffff057224 */ /* 0x000fe200078e0a05 */
[----:B------:R-:W-:Y:S01]  /*32a0*/  ISETP.GT.U32.AND P2, PT, R2, R144, PT ;  /* 0x000000900200720c */ /* 0x000fe20003f44070 */
[--C-:B------:R-:W-:Y:S02]  /*32b0*/  @!P0 IMAD.IADD R148, R148, 0x1, -R2.reuse ;  /* 0x0000000194948824 */ /* 0x100fe400078e0a02 */
[----:B------:R-:W-:Y:S01]  /*32c0*/  IMAD R154, R2, R5, R9 ;  /* 0x00000005029a7224 */ /* 0x000fe200078e0209 */
[----:B------:R-:W-:Y:S01]  /*32d0*/  LOP3.LUT R5, R3, 0xf8, RZ, 0xfc, !PT ;  /* 0x000000f803057812 */ /* 0x000fe200078efcff */
[----:B------:R-:W-:Y:S01]  /*32e0*/  @!P3 IMAD.IADD R150, R150, 0x1, -R2 ;  /* 0x000000019696b824 */ /* 0x000fe200078e0a02 */
[C---:B------:R-:W-:Y:S01]  /*32f0*/  ISETP.GT.U32.AND P0, PT, R2.reuse, R148, PT ;  /* 0x000000940200720c */ /* 0x040fe20003f04070 */
[----:B------:R-:W-:Y:S01]  /*3300*/  @!P4 IMAD.MOV R46, RZ, RZ, -R46 ;  /* 0x000000ffff2ec224 */ /* 0x000fe200078e0a2e */
[----:B------:R-:W-:Y:S01]  /*3310*/  ISETP.GT.U32.AND P3, PT, R2, R154, PT ;  /* 0x0000009a0200720c */ /* 0x000fe20003f64070 */
[----:B------:R-:W-:Y:S01]  /*3320*/  IMAD.HI.U32 R7, R4, R11, RZ ;  /* 0x0000000b04077227 */ /* 0x000fe200078e00ff */
[----:B------:R-:W-:-:S02]  /*3330*/  ISETP.GE.AND P4, PT, R19, RZ, PT ;  /* 0x000000ff1300720c */ /* 0x000fc40003f86270 */
[----:B------:R-:W-:Y:S01]  /*3340*/  IABS R9, R5 ;  /* 0x0000000500097213 */ /* 0x000fe20000000000 */
[--C-:B------:R-:W-:Y:S01]  /*3350*/  @!P1 IMAD.IADD R152, R152, 0x1, -R2.reuse ;  /* 0x0000000198989824 */ /* 0x100fe200078e0a02 */
[----:B------:R-:W-:Y:S01]  /*3360*/  LOP3.LUT R19, R3, 0x104, RZ, 0xfc, !PT ;  /* 0x0000010403137812 */ /* 0x000fe200078efcff */
[--C-:B------:R-:W-:Y:S01]  /*3370*/  @!P2 IMAD.IADD R144, R144, 0x1, -R2.reuse ;  /* 0x000000019090a824 */ /* 0x100fe200078e0a02 */
[----:B------:R-:W-:Y:S01]  /*3380*/  ISETP.GE.AND P2, PT, R21, RZ, PT ;  /* 0x000000ff1500720c */ /* 0x000fe20003f46270 */
[----:B------:R-:W-:Y:S01]  /*3390*/  IMAD.MOV R7, RZ, RZ, -R7 ;  /* 0x000000ffff077224 */ /* 0x000fe200078e0a07 */
[----:B------:R-:W-:Y:S01]  /*33a0*/  ISETP.GT.U32.AND P1, PT, R2, R152, PT ;  /* 0x000000980200720c */ /* 0x000fe20003f24070 */
[--C-:B------:R-:W-:Y:S01]  /*33b0*/  @!P0 IMAD.IADD R148, R148, 0x1, -R2.reuse ;  /* 0x0000000194948824 */ /* 0x100fe200078e0a02 */
[----:B------:R-:W-:Y:S01]  /*33c0*/  ISETP.GE.AND P0, PT, R17, RZ, PT ;  /* 0x000000ff1100720c */ /* 0x000fe20003f06270 */
[----:B------:R-:W-:Y:S01]  /*33d0*/  IMAD R160, R2, R7, R11 ;  /* 0x0000000702a07224 */ /* 0x000fe200078e020b */
[C---:B------:R-:W-:Y:S01]  /*33e0*/  LOP3.LUT R7, R3.reuse, 0xfc, RZ, 0xfc, !PT ;  /* 0x000000fc03077812 */ /* 0x040fe200078efcff */
[----:B------:R-:W-:Y:S01]  /*33f0*/  @!P3 IMAD.IADD R154, R154, 0x1, -R2 ;  /* 0x000000019a9ab824 */ /* 0x000fe200078e0a02 */
[----:B------:R-:W-:Y:S01]  /*3400*/  LOP3.LUT R17, R3, 0x100, RZ, 0xfc, !PT ;  /* 0x0000010003117812 */ /* 0x000fe200078efcff */
[----:B------:R-:W-:Y:S01]  /*3410*/  @!P4 IMAD.MOV R148, RZ, RZ, -R148 ;  /* 0x000000ffff94c224 */ /* 0x000fe200078e0a94 */
[----:B------:R-:W-:Y:S01]  /*3420*/  ISETP.GE.AND P4, PT, R5, RZ, PT ;  /* 0x000000ff0500720c */ /* 0x000fe20003f86270 */
[----:B------:R-:W-:Y:S01]  /*3430*/  IMAD.HI.U32 R5, R4, R9, RZ ;  /* 0x0000000904057227 */ /* 0x000fe200078e00ff */
[----:B------:R-:W-:-:S02]  /*3440*/  IABS R11, R7 ;  /* 0x00000007000b7213 */ /* 0x000fc40000000000 */
[----:B------:R-:W-:Y:S01]  /*3450*/  ISETP.GT.U32.AND P3, PT, R2, R154, PT ;  /* 0x0000009a0200720c */ /* 0x000fe20003f64070 */
[----:B------:R-:W-:Y:S01]  /*3460*/  @!P6 IMAD.MOV R144, RZ, RZ, -R144 ;  /* 0x000000ffff90e224 */ /* 0x000fe200078e0a90 */
[----:B------:R-:W-:Y:S01]  /*3470*/  ISETP.GE.AND P6, PT, R13, RZ, PT ;  /* 0x000000ff0d00720c */ /* 0x000fe20003fc6270 */
[----:B------:R-:W-:Y:S01]  /*3480*/  @!P2 IMAD.MOV R150, RZ, RZ, -R150 ;  /* 0x000000ffff96a224 */ /* 0x000fe200078e0a96 */
[----:B------:R-:W-:Y:S01]  /*3490*/  ISETP.GE.AND P2, PT, R7, RZ, PT ;  /* 0x000000ff0700720c */ /* 0x000fe20003f46270 */
[----:B------:R-:W-:Y:S01]  /*34a0*/  @!P1 IMAD.IADD R152, R152, 0x1, -R2 ;  /* 0x0000000198989824 */ /* 0x000fe200078e0a02 */
[----:B------:R-:W-:Y:S01]  /*34b0*/  ISETP.GT.U32.AND P1, PT, R2, R160, PT ;  /* 0x000000a00200720c */ /* 0x000fe20003f24070 */
[----:B------:R-:W-:Y:S01]  /*34c0*/  IMAD.HI.U32 R7, R4, R11, RZ ;  /* 0x0000000b04077227 */ /* 0x000fe200078e00ff */
[----:B------:R-:W-:Y:S02]  /*34d0*/  IABS R13, R17 ;  /* 0x00000011000d7213 */ /* 0x000fe40000000000 */
[----:B------:R-:W-:Y:S01]  /*34e0*/  LOP3.LUT R21, R3, 0x10c, RZ, 0xfc, !PT ;  /* 0x0000010c03157812 */ /* 0x000fe200078efcff */
[----:B------:R-:W-:-:S02]  /*34f0*/  IMAD.MOV R5, RZ, RZ, -R5 ;  /* 0x000000ffff057224 */ /* 0x000fc400078e0a05 */
[----:B------:R-:W-:Y:S02]  /*3500*/  IMAD.MOV R7, RZ, RZ, -R7 ;  /* 0x000000ffff077224 */ /* 0x000fe400078e0a07 */
[C---:B------:R-:W-:Y:S02]  /*3510*/  IMAD R156, R2.reuse, R5, R9 ;  /* 0x00000005029c7224 */ /* 0x040fe400078e0209 */
[----:B------:R-:W-:Y:S01]  /*3520*/  IMAD R158, R2, R7, R11 ;  /* 0x00000007029e7224 */ /* 0x000fe200078e020b */
[----:B------:R-:W-:Y:S01]  /*3530*/  IABS R11, R21 ;  /* 0x00000015000b7213 */ /* 0x000fe20000000000 */
[--C-:B------:R-:W-:Y:S01]  /*3540*/  @!P3 IMAD.IADD R154, R154, 0x1, -R2.reuse ;  /* 0x000000019a9ab824 */ /* 0x100fe200078e0a02 */
[----:B------:R-:W-:Y:S01]  /*3550*/  ISETP.GT.U32.AND P3, PT, R2, R156, PT ;  /* 0x0000009c0200720c */ /* 0x000fe20003f64070 */
[----:B------:R-:W-:Y:S02]  /*3560*/  @!P1 IMAD.IADD R160, R160, 0x1, -R2 ;  /* 0x00000001a0a09824 */ /* 0x000fe400078e0a02 */
[----:B------:R-:W-:Y:S01]  /*3570*/  @!P6 IMAD.MOV R152, RZ, RZ, -R152 ;  /* 0x000000ffff98e224 */ /* 0x000fe200078e0a98 */
[C---:B------:R-:W-:Y:S01]  /*3580*/  ISETP.GT.U32.AND P6, PT, R2.reuse, R158, PT ;  /* 0x0000009e0200720c */ /* 0x040fe20003fc4070 */
[----:B------:R-:W-:Y:S01]  /*3590*/  @!P5 IMAD.MOV R146, RZ, RZ, -R146 ;  /* 0x000000ffff92d224 */ /* 0x000fe200078e0a92 */
[----:B------:R-:W-:Y:S01]  /*35a0*/  ISETP.GT.U32.AND P1, PT, R2, R160, PT ;  /* 0x000000a00200720c */ /* 0x000fe20003f24070 */
[----:B------:R-:W-:Y:S01]  /*35b0*/  IMAD.HI.U32 R5, R4, R13, RZ ;  /* 0x0000000d04057227 */ /* 0x000fe200078e00ff */
[----:B------:R-:W-:-:S02]  /*35c0*/  ISETP.GE.AND P5, PT, R15, RZ, PT ;  /* 0x000000ff0f00720c */ /* 0x000fc40003fa6270 */
[----:B------:R-:W-:Y:S01]  /*35d0*/  IABS R15, R19 ;  /* 0x00000013000f7213 */ /* 0x000fe20000000000 */
[----:B------:R-:W-:Y:S02]  /*35e0*/  IMAD.MOV R5, RZ, RZ, -R5 ;  /* 0x000000ffff057224 */ /* 0x000fe400078e0a05 */
[----:B------:R-:W-:Y:S02]  /*35f0*/  @!P3 IMAD.IADD R156, R156, 0x1, -R2 ;  /* 0x000000019c9cb824 */ /* 0x000fe400078e0a02 */
[----:B------:R-:W-:-:S03]  /*3600*/  IMAD.HI.U32 R7, R4, R15, RZ ;  /* 0x0000000f04077227 */ /* 0x000fc600078e00ff */
[----:B------:R-:W-:Y:S01]  /*3610*/  ISETP.GT.U32.AND P3, PT, R2, R156, PT ;  /* 0x0000009c0200720c */ /* 0x000fe20003f64070 */
[--C-:B------:R-:W-:Y:S02]  /*3620*/  @!P6 IMAD.IADD R158, R158, 0x1, -R2.reuse ;  /* 0x000000019e9ee824 */ /* 0x100fe400078e0a02 */
[----:B------:R-:W-:Y:S01]  /*3630*/  @!P1 IMAD.IADD R160, R160, 0x1, -R2 ;  /* 0x00000001a0a09824 */ /* 0x000fe200078e0a02 */
[----:B------:R-:W-:Y:S01]  /*3640*/  ISETP.GE.AND P1, PT, R19, RZ, PT ;  /* 0x000000ff1300720c */ /* 0x000fe20003f26270 */
[----:B------:R-:W-:Y:S01]  /*3650*/  IMAD.MOV R7, RZ, RZ, -R7 ;  /* 0x000000ffff077224 */ /* 0x000fe200078e0a07 */
[C---:B------:R-:W-:Y:S01]  /*3660*/  ISETP.GT.U32.AND P6, PT, R2.reuse, R158, PT ;  /* 0x0000009e0200720c */ /* 0x040fe20003fc4070 */
[C---:B------:R-:W-:Y:S01]  /*3670*/  IMAD R166, R2.reuse, R5, R13 ;  /* 0x0000000502a67224 */ /* 0x040fe200078e020d */
[----:B------:R-:W-:Y:S01]  /*3680*/  LOP3.LUT R19, R3, 0x108, RZ, 0xfc, !PT ;  /* 0x0000010803137812 */ /* 0x000fe200078efcff */
[----:B------:R-:W-:Y:S01]  /*3690*/  IMAD R164, R2, R7, R15 ;  /* 0x0000000702a47224 */ /* 0x000fe200078e020f */
[----:B------:R-:W-:Y:S01]  /*36a0*/  IABS R15, R25 ;  /* 0x00000019000f7213 */ /* 0x000fe20000000000 */
[----:B------:R-:W-:Y:S01]  /*36b0*/  @!P5 IMAD.MOV R154, RZ, RZ, -R154 ;  /* 0x000000ffff9ad224 */ /* 0x000fe200078e0a9a */
[----:B------:R-:W-:Y:S01]  /*36c0*/  IABS R9, R19 ;  /* 0x0000001300097213 */ /* 0x000fe20000000000 */
[----:B------:R-:W-:Y:S01]  /*36d0*/  @!P3 IMAD.IADD R156, R156, 0x1, -R2 ;  /* 0x000000019c9cb824 */ /* 0x000fe200078e0a02 */
[----:B------:R-:W-:Y:S01]  /*36e0*/  ISETP.GT.U32.AND P3, PT, R2, R166, PT ;  /* 0x000000a60200720c */ /* 0x000fe20003f64070 */
[----:B------:R-:W-:Y:S01]  /*36f0*/  @!P0 IMAD.MOV R160, RZ, RZ, -R160 ;  /* 0x000000ffffa08224 */ /* 0x000fe200078e0aa0 */
[----:B------:R-:W-:Y:S01]  /*3700*/  ISETP.GE.AND P5, PT, R17, RZ, PT ;  /* 0x000000ff1100720c */ /* 0x000fe20003fa6270 */
[----:B------:R-:W-:Y:S01]  /*3710*/  IMAD.HI.U32 R5, R4, R9, RZ ;  /* 0x0000000904057227 */ /* 0x000fe200078e00ff */
[----:B------:R-:W-:-:S02]  /*3720*/  IABS R17, R27 ;  /* 0x0000001b00117213 */ /* 0x000fc40000000000 */
[----:B------:R-:W-:Y:S01]  /*3730*/  IABS R13, R23 ;  /* 0x00000017000d7213 */ /* 0x000fe20000000000 */
[----:B------:R-:W-:Y:S01]  /*3740*/  @!P6 IMAD.IADD R158, R158, 0x1, -R2 ;  /* 0x000000019e9ee824 */ /* 0x000fe200078e0a02 */
[----:B------:R-:W-:Y:S01]  /*3750*/  ISETP.GT.U32.AND P6, PT, R2, R164, PT ;  /* 0x000000a40200720c */ /* 0x000fe20003fc4070 */
[----:B------:R-:W-:Y:S02]  /*3760*/  IMAD.MOV R162, RZ, RZ, -R5 ;  /* 0x000000ffffa27224 */ /* 0x000fe400078e0a05 */
[----:B------:R-:W-:-:S04]  /*3770*/  IMAD.HI.U32 R5, R4, R11, RZ ;  /* 0x0000000b04057227 */ /* 0x000fc800078e00ff */
[----:B------:R-:W-:Y:S02]  /*3780*/  IMAD R162, R2, R162, R9 ;  /* 0x000000a202a27224 */ /* 0x000fe400078e0209 */
[----:B------:R-:W-:Y:S02]  /*3790*/  IMAD.MOV R168, RZ, RZ, -R5 ;  /* 0x000000ffffa87224 */ /* 0x000fe400078e0a05 */
[--C-:B------:R-:W-:Y:S01]  /*37a0*/  @!P3 IMAD.IADD R166, R166, 0x1, -R2.reuse ;  /* 0x00000001a6a6b824 */ /* 0x100fe200078e0a02 */
[C---:B------:R-:W-:Y:S01]  /*37b0*/  ISETP.GT.U32.AND P3, PT, R2.reuse, R162, PT ;  /* 0x000000a20200720c */ /* 0x040fe20003f64070 */
[----:B------:R-:W-:Y:S02]  /*37c0*/  IMAD R168, R2, R168, R11 ;  /* 0x000000a802a87224 */ /* 0x000fe400078e020b */
[----:B------:R-:W-:Y:S01]  /*37d0*/  @!P6 IMAD.IADD R164, R164, 0x1, -R2 ;  /* 0x00000001a4a4e824 */ /* 0x000fe200078e0a02 */
[----:B------:R-:W-:Y:S01]  /*37e0*/  ISETP.GT.U32.AND P0, PT, R2, R166, PT ;  /* 0x000000a60200720c */ /* 0x000fe20003f04070 */
[----:B------:R-:W-:Y:S01]  /*37f0*/  IMAD.HI.U32 R9, R4, R15, RZ ;  /* 0x0000000f04097227 */ /* 0x000fe200078e00ff */
[----:B------:R-:W-:-:S03]  /*3800*/  ISETP.GT.U32.AND P6, PT, R2, R168, PT ;  /* 0x000000a80200720c */ /* 0x000fc60003fc4070 */
[----:B------:R-:W-:-:S04]  /*3810*/  IMAD.HI.U32 R5, R4, R17, RZ ;  /* 0x0000001104057227 */ /* 0x000fc800078e00ff */
[----:B------:R-:W-:Y:S01]  /*3820*/  @!P3 IMAD.IADD R162, R162, 0x1, -R2 ;  /* 0x00000001a2a2b824 */ /* 0x000fe200078e0a02 */
[----:B------:R-:W-:Y:S01]  /*3830*/  ISETP.GT.U32.AND P3, PT, R2, R164, PT ;  /* 0x000000a40200720c */ /* 0x000fe20003f64070 */
[----:B------:R-:W-:-:S04]  /*3840*/  IMAD.HI.U32 R7, R4, R13, RZ ;  /* 0x0000000d04077227 */ /* 0x000fc800078e00ff */
[----:B------:R-:W-:Y:S01]  /*3850*/  @!P6 IMAD.IADD R168, R168, 0x1, -R2 ;  /* 0x00000001a8a8e824 */ /* 0x000fe200078e0a02 */
[C---:B------:R-:W-:Y:S01]  /*3860*/  ISETP.GT.U32.AND P6, PT, R2.reuse, R162, PT ;  /* 0x000000a20200720c */ /* 0x040fe20003fc4070 */
[----:B------:R-:W-:Y:S02]  /*3870*/  IMAD.MOV R9, RZ, RZ, -R9 ;  /* 0x000000ffff097224 */ /* 0x000fe400078e0a09 */
[----:B------:R-:W-:Y:S02]  /*3880*/  IMAD.MOV R5, RZ, RZ, -R5 ;  /* 0x000000ffff057224 */ /* 0x000fe400078e0a05 */
[----:B------:R-:W-:Y:S01]  /*3890*/  @!P4 IMAD.MOV R156, RZ, RZ, -R156 ;  /* 0x000000ffff9cc224 */ /* 0x000fe200078e0a9c */
[C---:B------:R-:W-:Y:S01]  /*38a0*/  ISETP.GT.U32.AND P4, PT, R2.reuse, R168, PT ;  /* 0x000000a80200720c */ /* 0x040fe20003f84070 */
[----:B------:R-:W-:Y:S02]  /*38b0*/  IMAD.MOV R7, RZ, RZ, -R7 ;  /* 0x000000ffff077224 */ /* 0x000fe400078e0a07 */
[C---:B------:R-:W-:Y:S01]  /*38c0*/  IMAD R172, R2.reuse, R9, R15 ;  /* 0x0000000902ac7224 */ /* 0x040fe200078e020f */
[C---:B------:R-:W-:Y:S01]  /*38d0*/  LOP3.LUT R15, R3.reuse, 0x120, RZ, 0xfc, !PT ;  /* 0x00000120030f7812 */ /* 0x040fe200078efcff */
[C---:B------:R-:W-:Y:S01]  /*38e0*/  IMAD R174, R2.reuse, R5, R17 ;  /* 0x0000000502ae7224 */ /* 0x040fe200078e0211 */
[C---:B------:R-:W-:Y:S01]  /*38f0*/  LOP3.LUT R17, R3.reuse, 0x128, RZ, 0xfc, !PT ;  /* 0x0000012803117812 */ /* 0x040fe200078efcff */
[----:B------:R-:W-:Y:S01]  /*3900*/  IMAD R170, R2, R7, R13 ;  /* 0x0000000702aa7224 */ /* 0x000fe200078e020d */
[----:B------:R-:W-:Y:S01]  /*3910*/  LOP3.LUT R13, R3, 0x11c, RZ, 0xfc, !PT ;  /* 0x0000011c030d7812 */ /* 0x000fe200078efcff */
[----:B------:R-:W-:Y:S01]  /*3920*/  @!P6 IMAD.IADD R162, R162, 0x1, -R2 ;  /* 0x00000001a2a2e824 */ /* 0x000fe200078e0a02 */
[----:B------:R-:W-:Y:S01]  /*3930*/  IABS R11, R15 ;  /* 0x0000000f000b7213 */ /* 0x000fe20000000000 */
[----:B------:R-:W-:Y:S01]  /*3940*/  @!P2 IMAD.MOV R158, RZ, RZ, -R158 ;  /* 0x000000ffff9ea224 */ /* 0x000fe200078e0a9e */
[----:B------:R-:W-:Y:S01]  /*3950*/  ISETP.GT.U32.AND P6, PT, R2, R174, PT ;  /* 0x000000ae0200720c */ /* 0x000fe20003fc4070 */
[----:B------:R-:W-:Y:S01]  /*3960*/  @!P4 IMAD.IADD R168, R168, 0x1, -R2 ;  /* 0x00000001a8a8c824 */ /* 0x000fe200078e0a02 */
[----:B------:R-:W-:Y:S01]  /*3970*/  IABS R9, R13 ;  /* 0x0000000d00097213 */ /* 0x000fe20000000000 */
[----:B------:R-:W-:Y:S01]  /*3980*/  IMAD.HI.U32 R7, R4, R11, RZ ;  /* 0x0000000b04077227 */ /* 0x000fe200078e00ff */
[----:B------:R-:W-:-:S02]  /*3990*/  ISETP.GT.U32.AND P2, PT, R2, R170, PT ;  /* 0x000000aa0200720c */ /* 0x000fc40003f44070 */
[----:B------:R-:W-:Y:S01]  /*39a0*/  ISETP.GE.AND P4, PT, R21, RZ, PT ;  /* 0x000000ff1500720c */ /* 0x000fe20003f86270 */
[----:B------:R-:W-:Y:S01]  /*39b0*/  IMAD.HI.U32 R5, R4, R9, RZ ;  /* 0x0000000904057227 */ /* 0x000fe200078e00ff */
[----:B------:R-:W-:-:S03]  /*39c0*/  LOP3.LUT R21, R3, 0x140, RZ, 0xfc, !PT ;  /* 0x0000014003157812 */ /* 0x000fc600078efcff */
[----:B------:R-:W-:Y:S02]  /*39d0*/  IMAD.MOV R7, RZ, RZ, -R7 ;  /* 0x000000ffff077224 */ /* 0x000fe400078e0a07 */
[--C-:B------:R-:W-:Y:S01]  /*39e0*/  @!P3 IMAD.IADD R164, R164, 0x1, -R2.reuse ;  /* 0x00000001a4a4b824 */ /* 0x100fe200078e0a02 */
[----:B------:R-:W-:Y:S01]  /*39f0*/  ISETP.GE.AND P3, PT, R19, RZ, PT ;  /* 0x000000ff1300720c */ /* 0x000fe20003f66270 */
[--C-:B------:R-:W-:Y:S01]  /*3a00*/  @!P0 IMAD.IADD R166, R166, 0x1, -R2.reuse ;  /* 0x00000001a6a68824 */ /* 0x100fe200078e0a02 */
[C---:B------:R-:W-:Y:S01]  /*3a10*/  ISETP.GT.U32.AND P0, PT, R2.reuse, R172, PT ;  /* 0x000000ac0200720c */ /* 0x040fe20003f04070 */
[----:B------:R-:W-:Y:S01]  /*3a20*/  IMAD.MOV R5, RZ, RZ, -R5 ;  /* 0x000000ffff057224 */ /* 0x000fe200078e0a05 */
[C---:B------:R-:W-:Y:S01]  /*3a30*/  LOP3.LUT R19, R3.reuse, 0x13c, RZ, 0xfc, !PT ;  /* 0x0000013c03137812 */ /* 0x040fe200078efcff */
[----:B------:R-:W-:Y:S01]  /*3a40*/  IMAD R176, R2, R7, R11 ;  /* 0x0000000702b07224 */ /* 0x000fe200078e020b */
[----:B------:R-:W-:Y:S01]  /*3a50*/  LOP3.LUT R7, R3, 0x124, RZ, 0xfc, !PT ;  /* 0x0000012403077812 */ /* 0x000fe200078efcff */
[--C-:B------:R-:W-:Y:S01]  /*3a60*/  @!P6 IMAD.IADD R174, R174, 0x1, -R2.reuse ;  /* 0x00000001aeaee824 */ /* 0x100fe200078e0a02 */
[----:B------:R-:W-:Y:S01]  /*3a70*/  IABS R11, R17 ;  /* 0x00000011000b7213 */ /* 0x000fe20000000000 */
[----:B------:R-:W-:Y:S01]  /*3a80*/  @!P2 IMAD.IADD R170, R170, 0x1, -R2 ;  /* 0x00000001aaaaa824 */ /* 0x000fe200078e0a02 */
[----:B------:R-:W-:Y:S01]  /*3a90*/  ISETP.GE.AND P2, PT, R23, RZ, PT ;  /* 0x000000ff1700720c */ /* 0x000fe20003f46270 */
[C---:B------:R-:W-:Y:S01]  /*3aa0*/  IMAD R178, R2.reuse, R5, R9 ;  /* 0x0000000502b27224 */ /* 0x040fe200078e0209 */
[C---:B------:R-:W-:Y:S01]  /*3ab0*/  ISETP.GT.U32.AND P6, PT, R2.reuse, R174, PT ;  /* 0x000000ae0200720c */ /* 0x040fe20003fc4070 */
[----:B------:R-:W-:Y:S01]  /*3ac0*/  @!P5 IMAD.MOV R166, RZ, RZ, -R166 ;  /* 0x000000ffffa6d224 */ /* 0x000fe200078e0aa6 */
[----:B------:R-:W-:Y:S01]  /*3ad0*/  IABS R9, R7 ;  /* 0x0000000700097213 */ /* 0x000fe20000000000 */
[----:B------:R-:W-:Y:S01]  /*3ae0*/  @!P4 IMAD.MOV R168, RZ, RZ, -R168 ;  /* 0x000000ffffa8c224 */ /* 0x000fe200078e0aa8 */
[----:B------:R-:W-:Y:S01]  /*3af0*/  ISETP.GT.U32.AND P5, PT, R2, R170, PT ;  /* 0x000000aa0200720c */ /* 0x000fe20003fa4070 */
[----:B------:R-:W-:Y:S01]  /*3b00*/  @!P3 IMAD.MOV R162, RZ, RZ, -R162 ;  /* 0x000000ffffa2b224 */ /* 0x000fe200078e0aa2 */
[----:B------:R-:W-:Y:S01]  /*3b10*/  ISETP.GE.AND P4, PT, R27, RZ, PT ;  /* 0x000000ff1b00720c */ /* 0x000fe20003f86270 */
[----:B------:R-:W-:Y:S01]  /*3b20*/  IMAD.HI.U32 R5, R4, R9, RZ ;  /* 0x0000000904057227 */ /* 0x000fe200078e00ff */
[----:B------:R-:W-:-:S02]  /*3b30*/  ISETP.GT.U32.AND P3, PT, R2, R178, PT ;  /* 0x000000b20200720c */ /* 0x000fc40003f64070 */
[----:B------:R-:W-:Y:S01]  /*3b40*/  LOP3.LUT R23, R3, 0x144, RZ, 0xfc, !PT ;  /* 0x0000014403177812 */ /* 0x000fe200078efcff */
[----:B------:R-:W-:Y:S01]  /*3b50*/  @!P0 IMAD.IADD R172, R172, 0x1, -R2 ;  /* 0x00000001acac8824 */ /* 0x000fe200078e0a02 */
[----:B------:R-:W-:Y:S01]  /*3b60*/  ISETP.GE.AND P0, PT, R25, RZ, PT ;  /* 0x000000ff1900720c */ /* 0x000fe20003f06270 */
[----:B------:R-:W-:Y:S01]  /*3b70*/  IMAD.MOV R5, RZ, RZ, -R5 ;  /* 0x000000ffff057224 */ /* 0x000fe200078e0a05 */
[----:B------:R-:W-:Y:S01]  /*3b80*/  LOP3.LUT R25, R3, 0x18c, RZ, 0xfc, !PT ;  /* 0x0000018c03197812 */ /* 0x000fe200078efcff */
[----:B------:R-:W-:Y:S01]  /*3b90*/  @!P1 IMAD.MOV R164, RZ, RZ, -R164 ;  /* 0x000000ffffa49224 */ /* 0x000fe200078e0aa4 */
[----:B------:R-:W-:Y:S01]  /*3ba0*/  ISETP.GT.U32.AND P1, PT, R2, R172, PT ;  /* 0x000000ac0200720c */ /* 0x000fe20003f24070 */
[--C-:B------:R-:W-:Y:S01]  /*3bb0*/  @!P6 IMAD.IADD R174, R174, 0x1, -R2.reuse ;  /* 0x00000001aeaee824 */ /* 0x100fe200078e0a02 */
[----:B------:R-:W-:Y:S01]  /*3bc0*/  ISETP.GE.AND P6, PT, R15, RZ, PT ;  /* 0x000000ff0f00720c */ /* 0x000fe20003fc6270 */
[----:B------:R-:W-:Y:S01]  /*3bd0*/  IMAD R180, R2, R5, R9 ;  /* 0x0000000502b47224 */ /* 0x000fe200078e0209 */
[----:B------:R-:W-:Y:S01]  /*3be0*/  LOP3.LUT R5, R3, 0x12c, RZ, 0xfc, !PT ;  /* 0x0000012c03057812 */ /* 0x000fe200078efcff */
[----:B------:R-:W-:Y:S01]  /*3bf0*/  @!P5 IMAD.IADD R170, R170, 0x1, -R2 ;  /* 0x00000001aaaad824 */ /* 0x000fe200078e0a02 */
[C---:B------:R-:W-:Y:S01]  /*3c00*/  ISETP.GT.U32.AND P5, PT, R2.reuse, R176, PT ;  /* 0x000000b00200720c */ /* 0x040fe20003fa4070 */
[----:B------:R-:W-:Y:S01]  /*3c10*/  @!P4 IMAD.MOV R174, RZ, RZ, -R174 ;  /* 0x000000ffffaec224 */ /* 0x000fe200078e0aae */
[----:B------:R-:W-:Y:S01]  /*3c20*/  ISETP.GT.U32.AND P4, PT, R2, R180, PT ;  /* 0x000000b40200720c */ /* 0x000fe20003f84070 */
[----:B------:R-:W-:Y:S01]  /*3c30*/  @!P3 IMAD.IADD R178, R178, 0x1, -R2 ;  /* 0x00000001b2b2b824 */ /* 0x000fe200078e0a02 */
[----:B------:R-:W-:Y:S01]  /*3c40*/  ISETP.GE.AND P3, PT, R7, RZ, PT ;  /* 0x000000ff0700720c */ /* 0x000fe20003f66270 */
[----:B------:R-:W-:-:S02]  /*3c50*/  @!P2 IMAD.MOV R170, RZ, RZ, -R170 ;  /* 0x000000ffffaaa224 */ /* 0x000fc400078e0aaa */
[----:B------:R-:W-:Y:S01]  /*3c60*/  @!P1 IMAD.IADD R172, R172, 0x1, -R2 ;  /* 0x00000001acac9824 */ /* 0x000fe200078e0a02 */
[----:B------:R-:W-:Y:S01]  /*3c70*/  ISETP.GT.U32.AND P2, PT, R2, R178, PT ;  /* 0x000000b20200720c */ /* 0x000fe20003f44070 */
[----:B------:R-:W-:Y:S01]  /*3c80*/  IMAD.HI.U32 R7, R4, R11, RZ ;  /* 0x0000000b04077227 */ /* 0x000fe200078e00ff */
[----:B------:R-:W-:-:S03]  /*3c90*/  ISETP.GE.AND P1, PT, R13, RZ, PT ;  /* 0x000000ff0d00720c */ /* 0x000fc60003f26270 */
[----:B------:R-:W-:Y:S01]  /*3ca0*/  @!P0 IMAD.MOV R172, RZ, RZ, -R172 ;  /* 0x000000ffffac8224 */ /* 0x000fe200078e0aac */
        /* <DEDUP_REMOVED lines=9> */
[----:B------:R-:W-:-:S02]  /*3d40*/  IABS R15, R17 ;  /* 0x00000011000f7213 */ /* 0x000fc40000000000 */
[----:B------:R-:W-:Y:S01]  /*3d50*/  ISETP.GT.U32.AND P4, PT, R2, R180, PT ;  /* 0x000000b40200720c */ /* 0x000fe20003f84070 */
[----:B------:R-:W-:Y:S01]  /*3d60*/  @!P1 IMAD.MOV R178, RZ, RZ, -R178 ;  /* 0x000000ffffb29224 */ /* 0x000fe200078e0ab2 */
[----:B------:R-:W-:Y:S01]  /*3d70*/  ISETP.GE.AND P2, PT, R5, RZ, PT ;  /* 0x000000ff0500720c */ /* 0x000fe20003f46270 */
[----:B------:R-:W-:Y:S01]  /*3d80*/  IMAD.HI.U32 R5, R4, R11, RZ ;  /* 0x0000000b04057227 */ /* 0x000fe200078e00ff */
[----:B------:R-:W-:-:S03]  /*3d90*/  LOP3.LUT R7, R3, 0x130, RZ, 0xfc, !PT ;  /* 0x0000013003077812 */ /* 0x000fc600078efcff */
[----:B------:R-:W-:Y:S01]  /*3da0*/  IMAD.HI.U32 R9, R4, R15, RZ ;  /* 0x0000000f04097227 */ /* 0x000fe200078e00ff */
[----:B------:R-:W-:Y:S02]  /*3db0*/  IABS R13, R7 ;  /* 0x00000007000d7213 */ /* 0x000fe40000000000 */
[----:B------:R-:W-:Y:S01]  /*3dc0*/  ISETP.GE.AND P1, PT, R7, RZ, PT ;  /* 0x000000ff0700720c */ /* 0x000fe20003f26270 */
[----:B------:R-:W-:Y:S02]  /*3dd0*/  IMAD.MOV R5, RZ, RZ, -R5 ;  /* 0x000000ffff057224 */ /* 0x000fe400078e0a05 */
[----:B------:R-:W-:Y:S02]  /*3de0*/  IMAD.MOV R9, RZ, RZ, -R9 ;  /* 0x000000ffff097224 */ /* 0x000fe400078e0a09 */
[--C-:B------:R-:W-:Y:S01]  /*3df0*/  @!P5 IMAD.IADD R176, R176, 0x1, -R2.reuse ;  /* 0x00000001b0b0d824 */ /* 0x100fe200078e0a02 */
[C---:B------:R-:W-:Y:S01]  /*3e00*/  ISETP.GT.U32.AND P5, PT, R2.reuse, R182, PT ;  /* 0x000000b60200720c */ /* 0x040fe20003fa4070 */
[----:B------:R-:W-:Y:S01]  /*3e10*/  IMAD R184, R2, R5, R11 ;  /* 0x0000000502b87224 */ /* 0x000fe200078e020b */
[----:B------:R-:W-:Y:S01]  /*3e20*/  IABS R11, R19 ;  /* 0x00000013000b7213 */ /* 0x000fe20000000000 */
[----:B------:R-:W-:-:S02]  /*3e30*/  @!P4 IMAD.IADD R180, R180, 0x1, -R2 ;  /* 0x00000001b4b4c824 */ /* 0x000fc400078e0a02 */
[C---:B------:R-:W-:Y:S01]  /*3e40*/  IMAD R188, R2.reuse, R9, R15 ;  /* 0x0000000902bc7224 */ /* 0x040fe200078e020f */
[----:B------:R-:W-:Y:S01]  /*3e50*/  ISETP.GT.U32.AND P4, PT, R2, R184, PT ;  /* 0x000000b80200720c */ /* 0x000fe20003f84070 */
[----:B------:R-:W-:Y:S01]  /*3e60*/  IMAD.HI.U32 R7, R4, R13, RZ ;  /* 0x0000000d04077227 */ /* 0x000fe200078e00ff */
[----:B------:R-:W-:-:S03]  /*3e70*/  IABS R15, R23 ;  /* 0x00000017000f7213 */ /* 0x000fc60000000000 */
[----:B------:R-:W-:Y:S01]  /*3e80*/  @!P6 IMAD.MOV R176, RZ, RZ, -R176 ;  /* 0x000000ffffb0e224 */ /* 0x000fe200078e0ab0 */
[----:B------:R-:W-:Y:S01]  /*3e90*/  ISETP.GE.AND P6, PT, R17, RZ, PT ;  /* 0x000000ff1100720c */ /* 0x000fe20003fc6270 */
[----:B------:R-:W-:Y:S01]  /*3ea0*/  @!P3 IMAD.MOV R180, RZ, RZ, -R180 ;  /* 0x000000ffffb4b224 */ /* 0x000fe200078e0ab4 */
[----:B------:R-:W-:Y:S01]  /*3eb0*/  ISETP.GT.U32.AND P3, PT, R2, R188, PT ;  /* 0x000000bc0200720c */ /* 0x000fe20003f64070 */
[----:B------:R-:W-:Y:S01]  /*3ec0*/  IMAD.MOV R7, RZ, RZ, -R7 ;  /* 0x000000ffff077224 */ /* 0x000fe200078e0a07 */
[----:B------:R-:W-:Y:S01]  /*3ed0*/  LOP3.LUT R17, R3, 0x138, RZ, 0xfc, !PT ;  /* 0x0000013803117812 */ /* 0x000fe200078efcff */
[--C-:B------:R-:W-:Y:S02]  /*3ee0*/  @!P5 IMAD.IADD R182, R182, 0x1, -R2.reuse ;  /* 0x00000001b6b6d824 */ /* 0x100fe400078e0a02 */
[----:B------:R-:W-:Y:S01]  /*3ef0*/  IMAD R186, R2, R7, R13 ;  /* 0x0000000702ba7224 */ /* 0x000fe200078e020d */
[----:B------:R-:W-:Y:S01]  /*3f00*/  IABS R7, R17 ;  /* 0x0000001100077213 */ /* 0x000fe20000000000 */
[----:B------:R-:W-:Y:S01]  /*3f10*/  @!P4 IMAD.IADD R184, R184, 0x1, -R2 ;  /* 0x00000001b8b8c824 */ /* 0x000fe200078e0a02 */
[----:B------:R-:W-:Y:S01]  /*3f20*/  IABS R13, R21 ;  /* 0x00000015000d7213 */ /* 0x000fe20000000000 */
[----:B------:R-:W-:Y:S01]  /*3f30*/  IMAD.HI.U32 R9, R4, R15, RZ ;  /* 0x0000000f04097227 */ /* 0x000fe200078e00ff */
[----:B------:R-:W-:-:S02]  /*3f40*/  ISETP.GT.U32.AND P5, PT, R2, R182, PT ;  /* 0x000000b60200720c */ /* 0x000fc40003fa4070 */
[----:B------:R-:W-:Y:S01]  /*3f50*/  ISETP.GT.U32.AND P4, PT, R2, R184, PT ;  /* 0x000000b80200720c */ /* 0x000fe20003f84070 */
[----:B------:R-:W-:-:S04]  /*3f60*/  IMAD.HI.U32 R5, R4, R7, RZ ;  /* 0x0000000704057227 */ /* 0x000fc800078e00ff */
[----:B------:R-:W-:Y:S02]  /*3f70*/  @!P3 IMAD.IADD R188, R188, 0x1, -R2 ;  /* 0x00000001bcbcb824 */ /* 0x000fe400078e0a02 */
[----:B------:R-:W-:Y:S02]  /*3f80*/  IMAD.MOV R5, RZ, RZ, -R5 ;  /* 0x000000ffff057224 */ /* 0x000fe400078e0a05 */
[----:B------:R-:W-:Y:S01]  /*3f90*/  IMAD.MOV R9, RZ, RZ, -R9 ;  /* 0x000000ffff097224 */ /* 0x000fe200078e0a09 */
[C---:B------:R-:W-:Y:S01]  /*3fa0*/  ISETP.GT.U32.AND P3, PT, R2.reuse, R188, PT ;  /* 0x000000bc0200720c */ /* 0x040fe20003f64070 */
[----:B------:R-:W-:Y:S02]  /*3fb0*/  IMAD R190, R2, R5, R7 ;  /* 0x0000000502be7224 */ /* 0x000fe400078e0207 */
[----:B------:R-:W-:-:S04]  /*3fc0*/  IMAD.HI.U32 R7, R4, R13, RZ ;  /* 0x0000000d04077227 */ /* 0x000fc800078e00ff */
[----:B------:R-:W-:Y:S02]  /*3fd0*/  IMAD.MOV R7, RZ, RZ, -R7 ;  /* 0x000000ffff077224 */ /* 0x000fe400078e0a07 */
[----:B------:R-:W-:-:S04]  /*3fe0*/  IMAD.HI.U32 R5, R4, R11, RZ ;  /* 0x0000000b04057227 */ /* 0x000fc800078e00ff */
[----:B------:R-:W-:Y:S02]  /*3ff0*/  IMAD R198, R2, R7, R13 ;  /* 0x0000000702c67224 */ /* 0x000fe400078e020d */
[----:B------:R-:W-:Y:S02]  /*4000*/  IMAD.MOV R5, RZ, RZ, -R5 ;  /* 0x000000ffff057224 */ /* 0x000fe400078e0a05 */
[--C-:B------:R-:W-:Y:S01]  /*4010*/  @!P4 IMAD.IADD R184, R184, 0x1, -R2.reuse ;  /* 0x00000001b8b8c824 */ /* 0x100fe200078e0a02 */
[C---:B------:R-:W-:Y:S01]  /*4020*/  ISETP.GT.U32.AND P4, PT, R2.reuse, R190, PT ;  /* 0x000000be0200720c */ /* 0x040fe20003f84070 */
[----:B------:R-:W-:Y:S02]  /*4030*/  IMAD R196, R2, R9, R15 ;  /* 0x0000000902c47224 */ /* 0x000fe400078e020f */
[--C-:B------:R-:W-:Y:S01]  /*4040*/  @!P3 IMAD.IADD R188, R188, 0x1, -R2.reuse ;  /* 0x00000001bcbcb824 */ /* 0x100fe200078e0a02 */
[----:B------:R-:W-:Y:S01]  /*4050*/  ISETP.GT.U32.AND P3, PT, R2, R198, PT ;  /* 0x000000c60200720c */ /* 0x000fe20003f64070 */
        /* <DEDUP_REMOVED lines=9> */
[----:B------:R-:W-:Y:S01]  /*40f0*/  ISETP.GE.AND P0, PT, R17, RZ, PT ;  /* 0x000000ff1100720c */ /* 0x000fe20003f06270 */
[----:B------:R-:W-:Y:S01]  /*4100*/  @!P2 IMAD.MOV R184, RZ, RZ, -R184 ;  /* 0x000000ffffb8a224 */ /* 0x000fe200078e0ab8 */
[----:B------:R-:W-:Y:S01]  /*4110*/  LOP3.LUT R17, R3, 0x14c, RZ, 0xfc, !PT ;  /* 0x0000014c03117812 */ /* 0x000fe200078efcff */
[----:B------:R-:W-:Y:S01]  /*4120*/  IMAD.HI.U32 R5, R4, R7, RZ ;  /* 0x0000000704057227 */ /* 0x000fe200078e00ff */
[----:B------:R-:W-:-:S02]  /*4130*/  ISETP.GT.U32.AND P4, PT, R2, R192, PT ;  /* 0x000000c00200720c */ /* 0x000fc40003f84070 */
[----:B------:R-:W-:Y:S01]  /*4140*/  IABS R9, R17 ;  /* 0x0000001100097213 */ /* 0x000fe20000000000 */
[--C-:B------:R-:W-:Y:S01]  /*4150*/  @!P3 IMAD.IADD R198, R198, 0x1, -R2.reuse ;  /* 0x00000001c6c6b824 */ /* 0x100fe200078e0a02 */
[----:B------:R-:W-:Y:S01]  /*4160*/  ISETP.GT.U32.AND P2, PT, R2, R190, PT ;  /* 0x000000be0200720c */ /* 0x000fe20003f44070 */
[--C-:B------:R-:W-:Y:S02]  /*4170*/  @!P5 IMAD.IADD R186, R186, 0x1, -R2.reuse ;  /* 0x00000001babad824 */ /* 0x100fe400078e0a02 */
[----:B------:R-:W-:Y:S02]  /*4180*/  IMAD.MOV R5, RZ, RZ, -R5 ;  /* 0x000000ffff057224 */ /* 0x000fe400078e0a05 */
[----:B------:R-:W-:Y:S01]  /*4190*/  @!P6 IMAD.IADD R196, R196, 0x1, -R2 ;  /* 0x00000001c4c4e824 */ /* 0x000fe200078e0a02 */
[C---:B------:R-:W-:Y:S01]  /*41a0*/  ISETP.GT.U32.AND P6, PT, R2.reuse, R198, PT ;  /* 0x000000c60200720c */ /* 0x040fe20003fc4070 */
[C---:B------:R-:W-:Y:S01]  /*41b0*/  IMAD R194, R2.reuse, R5, R7 ;  /* 0x0000000502c27224 */ /* 0x040fe200078e0207 */
[----:B------:R-:W-:Y:S01]  /*41c0*/  ISETP.GT.U32.AND P5, PT, R2, R186, PT ;  /* 0x000000ba0200720c */ /* 0x000fe20003fa4070 */
[----:B------:R-:W-:-:S04]  /*41d0*/  IMAD.HI.U32 R5, R4, R9, RZ ;  /* 0x0000000904057227 */ /* 0x000fc800078e00ff */
[----:B------:R-:W-:Y:S02]  /*41e0*/  IMAD.MOV R5, RZ, RZ, -R5 ;  /* 0x000000ffff057224 */ /* 0x000fe400078e0a05 */
[--C-:B------:R-:W-:Y:S01]  /*41f0*/  @!P4 IMAD.IADD R192, R192, 0x1, -R2.reuse ;  /* 0x00000001c0c0c824 */ /* 0x100fe200078e0a02 */
[----:B------:R-:W-:Y:S01]  /*4200*/  ISETP.GE.AND P4, PT, R11, RZ, PT ;  /* 0x000000ff0b00720c */ /* 0x000fe20003f86270 */
[----:B------:R-:W-:Y:S02]  /*4210*/  IMAD R200, R2, R5, R9 ;  /* 0x0000000502c87224 */ /* 0x000fe400078e0209 */
[--C-:B------:R-:W-:Y:S01]  /*4220*/  @!P6 IMAD.IADD R198, R198, 0x1, -R2.reuse ;  /* 0x00000001c6c6e824 */ /* 0x100fe200078e0a02 */
[----:B------:R-:W-:Y:S01]  /*4230*/  ISETP.GT.U32.AND P3, PT, R2, R192, PT ;  /* 0x000000c00200720c */ /* 0x000fe20003f64070 */
[--C-:B------:R-:W-:Y:S01]  /*4240*/  @!P5 IMAD.IADD R186, R186, 0x1, -R2.reuse ;  /* 0x00000001babad824 */ /* 0x100fe200078e0a02 */
[----:B------:R-:W-:Y:S01]  /*4250*/  ISETP.GT.U32.AND P6, PT, R2, R200, PT ;  /* 0x000000c80200720c */ /* 0x000fe20003fc4070 */
[----:B------:R-:W-:Y:S01]  /*4260*/  @!P2 IMAD.IADD R190, R190, 0x1, -R2 ;  /* 0x00000001bebea824 */ /* 0x000fe200078e0a02 */
[----:B------:R-:W-:Y:S01]  /*4270*/  ISETP.GE.AND P5, PT, R19, RZ, PT ;  /* 0x000000ff1300720c */ /* 0x000fe20003fa6270 */
[----:B------:R-:W-:Y:S01]  /*4280*/  @!P1 IMAD.MOV R186, RZ, RZ, -R186 ;  /* 0x000000ffffba9224 */ /* 0x000fe200078e0aba */
[----:B------:R-:W-:Y:S01]  /*4290*/  LOP3.LUT R19, R3, 0x150, RZ, 0xfc, !PT ;  /* 0x0000015003137812 */ /* 0x000fe200078efcff */
[----:B------:R-:W-:Y:S01]  /*42a0*/  @!P0 IMAD.MOV R190, RZ, RZ, -R190 ;  /* 0x000000ffffbe8224 */ /* 0x000fe200078e0abe */
[----:B------:R-:W-:-:S02]  /*42b0*/  ISETP.GE.AND P1, PT, R21, RZ, PT ;  /* 0x000000ff1500720c */ /* 0x000fc40003f26270 */
[----:B------:R-:W-:Y:S02]  /*42c0*/  LOP3.LUT R21, R3, 0x154, RZ, 0xfc, !PT ;  /* 0x0000015403157812 */ /* 0x000fe400078efcff */
[----:B------:R-:W-:Y:S01]  /*42d0*/  IABS R11, R19 ;  /* 0x00000013000b7213 */ /* 0x000fe20000000000 */
[--C-:B------:R-:W-:Y:S01]  /*42e0*/  @!P3 IMAD.IADD R192, R192, 0x1, -R2.reuse ;  /* 0x00000001c0c0b824 */ /* 0x100fe200078e0a02 */
[----:B------:R-:W-:Y:S01]  /*42f0*/  ISETP.GE.AND P2, PT, R23, RZ, PT ;  /* 0x000000ff1700720c */ /* 0x000fe20003f46270 */
[----:B------:R-:W-:Y:S01]  /*4300*/  @!P6 IMAD.IADD R200, R200, 0x1, -R2 ;  /* 0x00000001c8c8e824 */ /* 0x000fe200078e0a02 */
[----:B------:R-:W-:Y:S01]  /*4310*/  ISETP.GT.U32.AND P0, PT, R2, R196, PT ;  /* 0x000000c40200720c */ /* 0x000fe20003f04070 */
[----:B------:R-:W-:Y:S01]  /*4320*/  IMAD.HI.U32 R5, R4, R11, RZ ;  /* 0x0000000b04057227 */ /* 0x000fe200078e00ff */
[----:B------:R-:W-:Y:S02]  /*4330*/  LOP3.LUT R23, R3, 0x158, RZ, 0xfc, !PT ;  /* 0x0000015803177812 */ /* 0x000fe400078efcff */
[----:B------:R-:W-:Y:S01]  /*4340*/  IABS R13, R21 ;  /* 0x00000015000d7213 */ /* 0x000fe20000000000 */
[----:B------:R-:W-:Y:S01]  /*4350*/  IMAD.MOV R5, RZ, RZ, -R5 ;  /* 0x000000ffff057224 */ /* 0x000fe200078e0a05 */
[----:B------:R-:W-:Y:S01]  /*4360*/  IABS R15, R23 ;  /* 0x00000017000f7213 */ /* 0x000fe20000000000 */
[----:B------:R-:W-:Y:S01]  /*4370*/  @!P5 IMAD.MOV R192, RZ, RZ, -R192 ;  /* 0x000000ffffc0d224 */ /* 0x000fe200078e0ac0 */
[----:B------:R-:W-:Y:S01]  /*4380*/  ISETP.GT.U32.AND P5, PT, R2, R200, PT ;  /* 0x000000c80200720c */ /* 0x000fe20003fa4070 */
[----:B------:R-:W-:Y:S01]  /*4390*/  IMAD.HI.U32 R7, R4, R13, RZ ;  /* 0x0000000d04077227 */ /* 0x000fe200078e00ff */
[----:B------:R-:W-:-:S03]  /*43a0*/  ISETP.GT.U32.AND P3, PT, R2, R194, PT ;  /* 0x000000c20200720c */ /* 0x000fc60003f64070 */
[----:B------:R-:W-:-:S04]  /*43b0*/  IMAD.HI.U32 R9, R4, R15, RZ ;  /* 0x0000000f04097227 */ /* 0x000fc800078e00ff */
[----:B------:R-:W-:Y:S02]  /*43c0*/  IMAD.MOV R7, RZ, RZ, -R7 ;  /* 0x000000ffff077224 */ /* 0x000fe400078e0a07 */
[----:B------:R-:W-:Y:S01]  /*43d0*/  IMAD R204, R2, R5, R11 ;  /* 0x0000000502cc7224 */ /* 0x000fe200078e020b */
[----:B------:R-:W-:Y:S01]  /*43e0*/  LOP3.LUT R11, R3, 0x15c, RZ, 0xfc, !PT ;  /* 0x0000015c030b7812 */ /* 0x000fe200078efcff */
[----:B------:R-:W-:Y:S01]  /*43f0*/  @!P0 IMAD.IADD R196, R196, 0x1, -R2 ;  /* 0x00000001c4c48824 */ /* 0x000fe200078e0a02 */
[----:B------:R-:W-:Y:S01]  /*4400*/  ISETP.GE.AND P0, PT, R17, RZ, PT ;  /* 0x000000ff1100720c */ /* 0x000fe20003f06270 */
[----:B------:R-:W-:Y:S01]  /*4410*/  IMAD.MOV R9, RZ, RZ, -R9 ;  /* 0x000000ffff097224 */ /* 0x000fe200078e0a09 */
[C---:B------:R-:W-:Y:S01]  /*4420*/  LOP3.LUT R17, R3.reuse, 0x168, RZ, 0xfc, !PT ;  /* 0x0000016803117812 */ /* 0x040fe200078efcff */
[C---:B------:R-:W-:Y:S01]  /*4430*/  IMAD R206, R2.reuse, R7, R13 ;  /* 0x0000000702ce7224 */ /* 0x040fe200078e020d */
[----:B------:R-:W-:Y:S01]  /*4440*/  IABS R7, R11 ;  /* 0x0000000b00077213 */ /* 0x000fe20000000000 */
[----:B------:R-:W-:Y:S01]  /*4450*/  @!P1 IMAD.MOV R198, RZ, RZ, -R198 ;  /* 0x000000ffffc69224 */ /* 0x000fe200078e0ac6 */
[C---:B------:R-:W-:Y:S01]  /*4460*/  ISETP.GT.U32.AND P1, PT, R2.reuse, R204, PT ;  /* 0x000000cc0200720c */ /* 0x040fe20003f24070 */
[C---:B------:R-:W-:Y:S01]  /*4470*/  IMAD R202, R2.reuse, R9, R15 ;  /* 0x0000000902ca7224 */ /* 0x040fe200078e020f */
[C---:B------:R-:W-:Y:S01]  /*4480*/  LOP3.LUT R13, R3.reuse, 0x160, RZ, 0xfc, !PT ;  /* 0x00000160030d7812 */ /* 0x040fe200078efcff */
[----:B------:R-:W-:Y:S01]  /*4490*/  @!P2 IMAD.MOV R196, RZ, RZ, -R196 ;  /* 0x000000ffffc4a224 */ /* 0x000fe200078e0ac4 */
[----:B------:R-:W-:Y:S01]  /*44a0*/  ISETP.GT.U32.AND P2, PT, R2, R206, PT ;  /* 0x000000ce0200720c */ /* 0x000fe20003f44070 */
[--C-:B------:R-:W-:Y:S01]  /*44b0*/  @!P5 IMAD.IADD R200, R200, 0x1, -R2.reuse ;  /* 0x00000001c8c8d824 */ /* 0x100fe200078e0a02 */
[----:B------:R-:W-:Y:S01]  /*44c0*/  ISETP.GT.U32.AND P5, PT, R2, R202, PT ;  /* 0x000000ca0200720c */ /* 0x000fe20003fa4070 */
[----:B------:R-:W-:Y:S01]  /*44d0*/  @!P3 IMAD.IADD R194, R194, 0x1, -R2 ;  /* 0x00000001c2c2b824 */ /* 0x000fe200078e0a02 */
[----:B------:R-:W-:Y:S01]  /*44e0*/  IABS R9, R13 ;  /* 0x0000000d00097213 */ /* 0x000fe20000000000 */
[----:B------:R-:W-:Y:S01]  /*44f0*/  IMAD.HI.U32 R5, R4, R7, RZ ;  /* 0x0000000704057227 */ /* 0x000fe200078e00ff */
[----:B------:R-:W-:-:S02]  /*4500*/  LOP3.LUT R15, R3, 0x164, RZ, 0xfc, !PT ;  /* 0x00000164030f7812 */ /* 0x000fc400078efcff */
[----:B------:R-:W-:Y:S01]  /*4510*/  ISETP.GT.U32.AND P6, PT, R2, R194, PT ;  /* 0x000000c20200720c */ /* 0x000fe20003fc4070 */
[--C-:B------:R-:W-:Y:S01]  /*4520*/  @!P1 IMAD.IADD R204, R204, 0x1, -R2.reuse ;  /* 0x00000001cccc9824 */ /* 0x100fe200078e0a02 */
[----:B------:R-:W-:Y:S01]  /*4530*/  ISETP.GE.AND P3, PT, R19, RZ, PT ;  /* 0x000000ff1300720c */ /* 0x000fe20003f66270 */
[----:B------:R-:W-:Y:S01]  /*4540*/  IMAD.MOV R208, RZ, RZ, -R5 ;  /* 0x000000ffffd07224 */ /* 0x000fe200078e0a05 */
[----:B------:R-:W-:Y:S01]  /*4550*/  LOP3.LUT R19, R3, 0x16c, RZ, 0xfc, !PT ;  /* 0x0000016c03137812 */ /* 0x000fe200078efcff */
[--C-:B------:R-:W-:Y:S01]  /*4560*/  @!P2 IMAD.IADD R206, R206, 0x1, -R2.reuse ;  /* 0x00000001cecea824 */ /* 0x100fe200078e0a02 */
[----:B------:R-:W-:Y:S01]  /*4570*/  ISETP.GT.U32.AND P2, PT, R2, R204, PT ;  /* 0x000000cc0200720c */ /* 0x000fe20003f44070 */
[----:B------:R-:W-:Y:S01]  /*4580*/  @!P5 IMAD.IADD R202, R202, 0x1, -R2 ;  /* 0x00000001cacad824 */ /* 0x000fe200078e0a02 */
[----:B------:R-:W-:Y:S01]  /*4590*/  ISETP.GE.AND P1, PT, R23, RZ, PT ;  /* 0x000000ff1700720c */ /* 0x000fe20003f26270 */
[----:B------:R-:W-:Y:S01]  /*45a0*/  IMAD.HI.U32 R5, R4, R9, RZ ;  /* 0x0000000904057227 */ /* 0x000fe200078e00ff */
[----:B------:R-:W-:-:S02]  /*45b0*/  ISETP.GT.U32.AND P5, PT, R2, R206, PT ;  /* 0x000000ce0200720c */ /* 0x000fc40003fa4070 */
[----:B------:R-:W-:Y:S01]  /*45c0*/  LOP3.LUT R23, R3, 0x188, RZ, 0xfc, !PT ;  /* 0x0000018803177812 */ /* 0x000fe200078efcff */
[----:B------:R-:W-:Y:S01]  /*45d0*/  @!P6 IMAD.IADD R194, R194, 0x1, -R2 ;  /* 0x00000001c2c2e824 */ /* 0x000fe200078e0a02 */
[----:B------:R-:W-:Y:S01]  /*45e0*/  ISETP.GE.AND P6, PT, R21, RZ, PT ;  /* 0x000000ff1500720c */ /* 0x000fe20003fc6270 */
[C---:B------:R-:W-:Y:S01]  /*45f0*/  IMAD R208, R2.reuse, R208, R7 ;  /* 0x000000d002d07224 */ /* 0x040fe200078e0207 */
[----:B------:R-:W-:Y:S01]  /*4600*/  IABS R7, R15 ;  /* 0x0000000f00077213 */ /* 0x000fe20000000000 */
[----:B------:R-:W-:Y:S01]  /*4610*/  IMAD.MOV R5, RZ, RZ, -R5 ;  /* 0x000000ffff057224 */ /* 0x000fe200078e0a05 */
[----:B------:R-:W-:Y:S01]  /*4620*/  LOP3.LUT R21, R3, 0x184, RZ, 0xfc, !PT ;  /* 0x0000018403157812 */ /* 0x000fe200078efcff */
[----:B------:R-:W-:Y:S01]  /*4630*/  @!P4 IMAD.MOV R194, RZ, RZ, -R194 ;  /* 0x000000ffffc2c224 */ /* 0x000fe200078e0ac2 */
[----:B------:R-:W-:Y:S01]  /*4640*/  ISETP.GT.U32.AND P4, PT, R2, R202, PT ;  /* 0x000000ca0200720c */ /* 0x000fe20003f84070 */
[--C-:B------:R-:W-:Y:S01]  /*4650*/  @!P2 IMAD.IADD R204, R204, 0x1, -R2.reuse ;  /* 0x00000001cccca824 */ /* 0x100fe200078e0a02 */
[C---:B------:R-:W-:Y:S01]  /*4660*/  ISETP.GT.U32.AND P2, PT, R2.reuse, R208, PT ;  /* 0x000000d00200720c */ /* 0x040fe20003f44070 */
[----:B------:R-:W-:Y:S01]  /*4670*/  IMAD R210, R2, R5, R9 ;  /* 0x0000000502d27224 */ /* 0x000fe200078e0209 */
[----:B------:R-:W-:Y:S01]  /*4680*/  IABS R9, R17 ;  /* 0x0000001100097213 */ /* 0x000fe20000000000 */
[----:B------:R-:W-:-:S02]  /*4690*/  @!P5 IMAD.IADD R206, R206, 0x1, -R2 ;  /* 0x00000001ceced824 */ /* 0x000fc400078e0a02 */
[----:B------:R-:W-:Y:S01]  /*46a0*/  IMAD.HI.U32 R5, R4, R7, RZ ;  /* 0x0000000704057227 */ /* 0x000fe200078e00ff */
[----:B------:R-:W-:-:S03]  /*46b0*/  ISETP.GT.U32.AND P5, PT, R2, R210, PT ;  /* 0x000000d20200720c */ /* 0x000fc60003fa4070 */
[----:B------:R-:W-:Y:S02]  /*46c0*/  IMAD.MOV R212, RZ, RZ, -R5 ;  /* 0x000000ffffd47224 */ /* 0x000fe400078e0a05 */
[--C-:B------:R-:W-:Y:S01]  /*46d0*/  @!P4 IMAD.IADD R202, R202, 0x1, -R2.reuse ;  /* 0x00000001cacac824 */ /* 0x100fe200078e0a02 */
[----:B------:R-:W-:Y:S01]  /*46e0*/  ISETP.GE.AND P4, PT, R11, RZ, PT ;  /* 0x000000ff0b00720c */ /* 0x000fe20003f86270 */
[----:B------:R-:W-:Y:S01]  /*46f0*/  @!P2 IMAD.IADD R208, R208, 0x1, -R2 ;  /* 0x00000001d0d0a824 */ /* 0x000fe200078e0a02 */
[----:B------:R-:W-:Y:S01]  /*4700*/  IABS R11, R19 ;  /* 0x00000013000b7213 */ /* 0x000fe20000000000 */
[C---:B------:R-:W-:Y:S01]  /*4710*/  IMAD R212, R2.reuse, R212, R7 ;  /* 0x000000d402d47224 */ /* 0x040fe200078e0207 */
[----:B------:R-:W-:Y:S01]  /*4720*/  ISETP.GE.AND P2, PT, R13, RZ, PT ;  /* 0x000000ff0d00720c */ /* 0x000fe20003f46270 */
[----:B------:R-:W-:Y:S01]  /*4730*/  @!P0 IMAD.MOV R200, RZ, RZ, -R200 ;  /* 0x000000ffffc88224 */ /* 0x000fe200078e0ac8 */
[----:B------:R-:W-:Y:S01]  /*4740*/  ISETP.GT.U32.AND P0, PT, R2, R208, PT ;  /* 0x000000d00200720c */ /* 0x000fe20003f04070 */
[----:B------:R-:W-:Y:S01]  /*4750*/  @!P5 IMAD.IADD R210, R210, 0x1, -R2 ;  /* 0x00000001d2d2d824 */ /* 0x000fe200078e0a02 */
[----:B------:R-:W-:Y:S01]  /*4760*/  ISETP.GT.U32.AND P5, PT, R2, R212, PT ;  /* 0x000000d40200720c */ /* 0x000fe20003fa4070 */
[----:B------:R-:W-:-:S04]  /*4770*/  IMAD.HI.U32 R5, R4, R9, RZ ;  /* 0x0000000904057227 */ /* 0x000fc800078e00ff */
[----:B------:R-:W-:Y:S01]  /*4780*/  IMAD.MOV.U32 R7, RZ, RZ, R11 ;  /* 0x000000ffff077224 */ /* 0x000fe200078e000b */
[----:B------:R-:W-:Y:S01]  /*4790*/  LOP3.LUT R11, R3, 0x170, RZ, 0xfc, !PT ;  /* 0x00000170030b7812 */ /* 0x000fe200078efcff */
[----:B------:R-:W-:Y:S02]  /*47a0*/  IMAD.MOV R214, RZ, RZ, -R5 ;  /* 0x000000ffffd67224 */ /* 0x000fe400078e0a05 */
[----:B------:R-:W-:-:S04]  /*47b0*/  IMAD.HI.U32 R5, R4, R7, RZ ;  /* 0x0000000704057227 */ /* 0x000fc800078e00ff */
[----:B------:R-:W-:Y:S01]  /*47c0*/  @!P3 IMAD.MOV R204, RZ, RZ, -R204 ;  /* 0x000000ffffccb224 */ /* 0x000fe200078e0acc */
[C---:B------:R-:W-:Y:S01]  /*47d0*/  ISETP.GT.U32.AND P3, PT, R2.reuse, R210, PT ;  /* 0x000000d20200720c */ /* 0x040fe20003f64070 */
[----:B------:R-:W-:Y:S01]  /*47e0*/  IMAD R214, R2, R214, R9 ;  /* 0x000000d602d67224 */ /* 0x000fe200078e0209 */
[----:B------:R-:W-:Y:S01]  /*47f0*/  IABS R9, R11 ;  /* 0x0000000b00097213 */ /* 0x000fe20000000000 */
[----:B------:R-:W-:Y:S02]  /*4800*/  IMAD.MOV R5, RZ, RZ, -R5 ;  /* 0x000000ffff057224 */ /* 0x000fe400078e0a05 */
[--C-:B------:R-:W-:Y:S01]  /*4810*/  @!P0 IMAD.IADD R208, R208, 0x1, -R2.reuse ;  /* 0x00000001d0d08824 */ /* 0x100fe200078e0a02 */
[----:B------:R-:W-:Y:S01]  /*4820*/  ISETP.GT.U32.AND P0, PT, R2, R214, PT ;  /* 0x000000d60200720c */ /* 0x000fe20003f04070 */
[----:B------:R-:W-:Y:S01]  /*4830*/  @!P5 IMAD.IADD R212, R212, 0x1, -R2 ;  /* 0x00000001d4d4d824 */ /* 0x000fe200078e0a02 */
[----:B------:R-:W-:Y:S01]  /*4840*/  ISETP.GE.AND P5, PT, R11, RZ, PT ;  /* 0x000000ff0b00720c */ /* 0x000fe20003fa6270 */
[----:B------:R-:W-:-:S02]  /*4850*/  IMAD R218, R2, R5, R7 ;  /* 0x0000000502da7224 */ /* 0x000fc400078e0207 */
[----:B------:R-:W-:Y:S02]  /*4860*/  IMAD.MOV.U32 R7, RZ, RZ, R9 ;  /* 0x000000ffff077224 */ /* 0x000fe400078e0009 */
[----:B------:R-:W-:Y:S01]  /*4870*/  @!P4 IMAD.MOV R208, RZ, RZ, -R208 ;  /* 0x000000ffffd0c224 */ /* 0x000fe200078e0ad0 */
[----:B------:R-:W-:Y:S01]  /*4880*/  ISETP.GT.U32.AND P4, PT, R2, R212, PT ;  /* 0x000000d40200720c */ /* 0x000fe20003f84070 */
[----:B------:R-:W-:-:S04]  /*4890*/  IMAD.HI.U32 R5, R4, R7, RZ ;  /* 0x0000000704057227 */ /* 0x000fc800078e00ff */
[----:B------:R-:W-:Y:S01]  /*48a0*/  @!P3 IMAD.IADD R210, R210, 0x1, -R2 ;  /* 0x00000001d2d2b824 */ /* 0x000fe200078e0a02 */
[----:B------:R-:W-:Y:S01]  /*48b0*/  ISETP.GE.AND P3, PT, R19, RZ, PT ;  /* 0x000000ff1300720c */ /* 0x000fe20003f66270 */
[----:B------:R-:W-:Y:S01]  /*48c0*/  IMAD.MOV R5, RZ, RZ, -R5 ;  /* 0x000000ffff057224 */ /* 0x000fe200078e0a05 */
[----:B------:R-:W-:Y:S01]  /*48d0*/  LOP3.LUT R19, R3, 0x17c, RZ, 0xfc, !PT ;  /* 0x0000017c03137812 */ /* 0x000fe200078efcff */
[----:B------:R-:W-:Y:S01]  /*48e0*/  @!P2 IMAD.MOV R210, RZ, RZ, -R210 ;  /* 0x000000ffffd2a224 */ /* 0x000fe200078e0ad2 */
[C---:B------:R-:W-:Y:S01]  /*48f0*/  ISETP.GT.U32.AND P2, PT, R2.reuse, R218, PT ;  /* 0x000000da0200720c */ /* 0x040fe20003f44070 */
[----:B------:R-:W-:Y:S01]  /*4900*/  IMAD R216, R2, R5, R7 ;  /* 0x0000000502d87224 */ /* 0x000fe200078e0207 */
[----:B------:R-:W-:Y:S01]  /*4910*/  IABS R13, R19 ;  /* 0x00000013000d7213 */ /* 0x000fe20000000000 */
[----:B------:R-:W-:Y:S01]  /*4920*/  @!P6 IMAD.MOV R206, RZ, RZ, -R206 ;  /* 0x000000ffffcee224 */ /* 0x000fe200078e0ace */
[----:B------:R-:W-:Y:S01]  /*4930*/  ISETP.GE.AND P6, PT, R15, RZ, PT ;  /* 0x000000ff0f00720c */ /* 0x000fe20003fc6270 */
[--C-:B------:R-:W-:Y:S01]  /*4940*/  @!P0 IMAD.IADD R214, R214, 0x1, -R2.reuse ;  /* 0x00000001d6d68824 */ /* 0x100fe200078e0a02 */
[----:B------:R-:W-:Y:S01]  /*4950*/  LOP3.LUT R15, R3, 0x174, RZ, 0xfc, !PT ;  /* 0x00000174030f7812 */ /* 0x000fe200078efcff */
[----:B------:R-:W-:Y:S01]  /*4960*/  @!P4 IMAD.IADD R212, R212, 0x1, -R2 ;  /* 0x00000001d4d4c824 */ /* 0x000fe200078e0a02 */
[----:B------:R-:W-:Y:S01]  /*4970*/  ISETP.GT.U32.AND P4, PT, R2, R216, PT ;  /* 0x000000d80200720c */ /* 0x000fe20003f84070 */
[----:B------:R-:W-:Y:S01]  /*4980*/  @!P1 IMAD.MOV R202, RZ, RZ, -R202 ;  /* 0x000000ffffca9224 */ /* 0x000fe200078e0aca */
[----:B------:R-:W-:-:S02]  /*4990*/  ISETP.GE.AND P1, PT, R17, RZ, PT ;  /* 0x000000ff1100720c */ /* 0x000fc40003f26270 */
[----:B------:R-:W-:Y:S01]  /*49a0*/  LOP3.LUT R17, R3, 0x178, RZ, 0xfc, !PT ;  /* 0x0000017803117812 */ /* 0x000fe200078efcff */
[----:B------:R-:W-:Y:S01]  /*49b0*/  @!P2 IMAD.IADD R218, R218, 0x1, -R2 ;  /* 0x00000001dadaa824 */ /* 0x000fe200078e0a02 */
[----:B------:R-:W-:Y:S02]  /*49c0*/  IABS R9, R15 ;  /* 0x0000000f00097213 */ /* 0x000fe40000000000 */
[----:B------:R-:W-:Y:S01]  /*49d0*/  ISETP.GT.U32.AND P0, PT, R2, R214, PT ;  /* 0x000000d60200720c */ /* 0x000fe20003f04070 */
[----:B------:R-:W-:Y:S01]  /*49e0*/  @!P6 IMAD.MOV R212, RZ, RZ, -R212 ;  /* 0x000000ffffd4e224 */ /* 0x000fe200078e0ad4 */
[----:B------:R-:W-:Y:S01]  /*49f0*/  IABS R11, R17 ;  /* 0x00000011000b7213 */ /* 0x000fe20000000000 */
[----:B------:R-:W-:Y:S01]  /*4a00*/  IMAD.HI.U32 R5, R4, R9, RZ ;  /* 0x0000000904057227 */ /* 0x000fe200078e00ff */
[----:B------:R-:W-:Y:S02]  /*4a10*/  ISETP.GT.U32.AND P6, PT, R2, R218, PT ;  /* 0x000000da0200720c */ /* 0x000fe40003fc4070 */
[----:B------:R-:W-:Y:S01]  /*4a20*/  ISETP.GE.AND P2, PT, R17, RZ, PT ;  /* 0x000000ff1100720c */ /* 0x000fe20003f46270 */
[----:B------:R-:W-:Y:S01]  /*4a30*/  IMAD.HI.U32 R7, R4, R11, RZ ;  /* 0x0000000b04077227 */ /* 0x000fe200078e00ff */
[----:B------:R-:W-:-:S03]  /*4a40*/  LOP3.LUT R17, R3, 0x180, RZ, 0xfc, !PT ;  /* 0x0000018003117812 */ /* 0x000fc600078efcff */
[----:B------:R-:W-:Y:S02]  /*4a50*/  IMAD.MOV R220, RZ, RZ, -R5 ;  /* 0x000000ffffdc7224 */ /* 0x000fe400078e0a05 */
[--C-:B------:R-:W-:Y:S02]  /*4a60*/  @!P4 IMAD.IADD R216, R216, 0x1, -R2.reuse ;  /* 0x00000001d8d8c824 */ /* 0x100fe400078e0a02 */
[----:B------:R-:W-:Y:S01]  /*4a70*/  @!P0 IMAD.IADD R214, R214, 0x1, -R2 ;  /* 0x00000001d6d68824 */ /* 0x000fe200078e0a02 */
[----:B------:R-:W-:Y:S01]  /*4a80*/  ISETP.GE.AND P0, PT, R15, RZ, PT ;  /* 0x000000ff0f00720c */ /* 0x000fe20003f06270 */
[----:B------:R-:W-:Y:S01]  /*4a90*/  IMAD.MOV R7, RZ, RZ, -R7 ;  /* 0x000000ffff077224 */ /* 0x000fe200078e0a07 */
[C---:B------:R-:W-:Y:S01]  /*4aa0*/  ISETP.GT.U32.AND P4, PT, R2.reuse, R216, PT ;  /* 0x000000d80200720c */ /* 0x040fe20003f84070 */
[----:B------:R-:W-:Y:S01]  /*4ab0*/  IMAD R220, R2, R220, R9 ;  /* 0x000000dc02dc7224 */ /* 0x000fe200078e0209 */
[----:B------:R-:W-:Y:S01]  /*4ac0*/  IABS R9, R17 ;  /* 0x0000001100097213 */ /* 0x000fe20000000000 */
[----:B------:R-:W-:Y:S01]  /*4ad0*/  IMAD.HI.U32 R5, R4, R13, RZ ;  /* 0x0000000d04057227 */ /* 0x000fe200078e00ff */
[----:B------:R-:W-:-:S03]  /*4ae0*/  IABS R15, R25 ;  /* 0x00000019000f7213 */ /* 0x000fc60000000000 */
[C---:B------:R-:W-:Y:S01]  /*4af0*/  IMAD R222, R2.reuse, R7, R11 ;  /* 0x0000000702de7224 */ /* 0x040fe200078e020b */
[----:B------:R-:W-:Y:S01]  /*4b00*/  IABS R11, R21 ;  /* 0x00000015000b7213 */ /* 0x000fe20000000000 */
[----:B------:R-:W-:Y:S01]  /*4b10*/  @!P1 IMAD.MOV R214, RZ, RZ, -R214 ;  /* 0x000000ffffd69224 */ /* 0x000fe200078e0ad6 */
[----:B------:R-:W-:Y:S01]  /*4b20*/  ISETP.GT.U32.AND P1, PT, R2, R220, PT ;  /* 0x000000dc0200720c */ /* 0x000fe20003f24070 */
[----:B------:R-:W-:Y:S02]  /*4b30*/  IMAD.MOV R5, RZ, RZ, -R5 ;  /* 0x000000ffff057224 */ /* 0x000fe400078e0a05 */
[--C-:B------:R-:W-:Y:S01]  /*4b40*/  @!P6 IMAD.IADD R218, R218, 0x1, -R2.reuse ;  /* 0x00000001dadae824 */ /* 0x100fe200078e0a02 */
[C---:B------:R-:W-:Y:S01]  /*4b50*/  ISETP.GT.U32.AND P6, PT, R2.reuse, R222, PT ;  /* 0x000000de0200720c */ /* 0x040fe20003fc4070 */
[----:B------:R-:W-:Y:S01]  /*4b60*/  IMAD R224, R2, R5, R13 ;  /* 0x0000000502e07224 */ /* 0x000fe200078e020d */
[----:B------:R-:W-:Y:S01]  /*4b70*/  IABS R13, R23 ;  /* 0x00000017000d7213 */ /* 0x000fe20000000000 */
[----:B------:R-:W-:-:S02]  /*4b80*/  @!P4 IMAD.IADD R216, R216, 0x1, -R2 ;  /* 0x00000001d8d8c824 */ /* 0x000fc400078e0a02 */
[----:B------:R-:W-:Y:S01]  /*4b90*/  IMAD.HI.U32 R5, R4, R9, RZ ;  /* 0x0000000904057227 */ /* 0x000fe200078e00ff */
[----:B------:R-:W-:-:S03]  /*4ba0*/  ISETP.GT.U32.AND P4, PT, R2, R224, PT ;  /* 0x000000e00200720c */ /* 0x000fc60003f84070 */
[--C-:B------:R-:W-:Y:S01]  /*4bb0*/  @!P1 IMAD.IADD R220, R220, 0x1, -R2.reuse ;  /* 0x00000001dcdc9824 */ /* 0x100fe200078e0a02 */
[----:B------:R-:W-:Y:S01]  /*4bc0*/  ISETP.GE.AND P1, PT, R19, RZ, PT ;  /* 0x000000ff1300720c */ /* 0x000fe20003f26270 */
[----:B------:R-:W-:Y:S01]  /*4bd0*/  IMAD.MOV R5, RZ, RZ, -R5 ;  /* 0x000000ffff057224 */ /* 0x000fe200078e0a05 */
[----:B------:R-:W-:Y:S01]  /*4be0*/  LOP3.LUT R19, R3, 0x194, RZ, 0xfc, !PT ;  /* 0x0000019403137812 */ /* 0x000fe200078efcff */
[----:B------:R-:W-:Y:S01]  /*4bf0*/  @!P6 IMAD.IADD R222, R222, 0x1, -R2 ;  /* 0x00000001dedee824 */ /* 0x000fe200078e0a02 */
[----:B------:R-:W-:Y:S01]  /*4c00*/  ISETP.GT.U32.AND P6, PT, R2, R220, PT ;  /* 0x000000dc0200720c */ /* 0x000fe20003fc4070 */
[----:B------:R-:W-:-:S04]  /*4c10*/  IMAD.HI.U32 R7, R4, R11, RZ ;  /* 0x0000000b04077227 */ /* 0x000fc800078e00ff */
[----:B------:R-:W-:Y:S01]  /*4c20*/  @!P4 IMAD.IADD R224, R224, 0x1, -R2 ;  /* 0x00000001e0e0c824 */ /* 0x000fe200078e0a02 */
[C---:B------:R-:W-:Y:S01]  /*4c30*/  ISETP.GT.U32.AND P4, PT, R2.reuse, R222, PT ;  /* 0x000000de0200720c */ /* 0x040fe20003f84070 */
[----:B------:R-:W-:Y:S02]  /*4c40*/  IMAD R226, R2, R5, R9 ;  /* 0x0000000502e27224 */ /* 0x000fe400078e0209 */
[----:B------:R-:W-:Y:S02]  /*4c50*/  IMAD.MOV R228, RZ, RZ, -R7 ;  /* 0x000000ffffe47224 */ /* 0x000fe400078e0a07 */
[----:B------:R-:W-:-:S04]  /*4c60*/  IMAD.HI.U32 R5, R4, R13, RZ ;  /* 0x0000000d04057227 */ /* 0x000fc800078e00ff */
[--C-:B------:R-:W-:Y:S01]  /*4c70*/  @!P6 IMAD.IADD R220, R220, 0x1, -R2.reuse ;  /* 0x00000001dcdce824 */ /* 0x100fe200078e0a02 */
[C---:B------:R-:W-:Y:S01]  /*4c80*/  ISETP.GT.U32.AND P6, PT, R2.reuse, R226, PT ;  /* 0x000000e20200720c */ /* 0x040fe20003fc4070 */
[----:B------:R-:W-:Y:S01]  /*4c90*/  IMAD R228, R2, R228, R11 ;  /* 0x000000e402e47224 */ /* 0x000fe200078e020b */
[----:B------:R-:W-:Y:S01]  /*4ca0*/  IABS R11, R19 ;  /* 0x00000013000b7213 */ /* 0x000fe20000000000 */
[----:B------:R-:W-:Y:S02]  /*4cb0*/  IMAD.MOV R5, RZ, RZ, -R5 ;  /* 0x000000ffff057224 */ /* 0x000fe400078e0a05 */
[----:B------:R-:W-:Y:S01]  /*4cc0*/  @!P4 IMAD.IADD R222, R222, 0x1, -R2 ;  /* 0x00000001dedec824 */ /* 0x000fe200078e0a02 */
[C---:B------:R-:W-:Y:S01]  /*4cd0*/  ISETP.GT.U32.AND P4, PT, R2.reuse, R228, PT ;  /* 0x000000e40200720c */ /* 0x040fe20003f84070 */
[----:B------:R-:W-:Y:S01]  /*4ce0*/  IMAD R230, R2, R5, R13 ;  /* 0x0000000502e67224 */ /* 0x000fe200078e020d */
[----:B------:R-:W-:Y:S01]  /*4cf0*/  LOP3.LUT R13, R3, 0x1a0, RZ, 0xfc, !PT ;  /* 0x000001a0030d7812 */ /* 0x000fe200078efcff */
[----:B------:R-:W-:-:S04]  /*4d00*/  IMAD.HI.U32 R7, R4, R15, RZ ;  /* 0x0000000f04077227 */ /* 0x000fc800078e00ff */
[----:B------:R-:W-:Y:S01]  /*4d10*/  @!P3 IMAD.MOV R218, RZ, RZ, -R218 ;  /* 0x000000ffffdab224 */ /* 0x000fe200078e0ada */
[----:B------:R-:W-:Y:S01]  /*4d20*/  ISETP.GT.U32.AND P3, PT, R2, R224, PT ;  /* 0x000000e00200720c */ /* 0x000fe20003f64070 */
[--C-:B------:R-:W-:Y:S01]  /*4d30*/  @!P6 IMAD.IADD R226, R226, 0x1, -R2.reuse ;  /* 0x00000001e2e2e824 */ /* 0x100fe200078e0a02 */
[----:B------:R-:W-:Y:S01]  /*4d40*/  ISETP.GT.U32.AND P6, PT, R2, R230, PT ;  /* 0x000000e60200720c */ /* 0x000fe20003fc4070 */
[----:B------:R-:W-:Y:S02]  /*4d50*/  IMAD.MOV R7, RZ, RZ, -R7 ;  /* 0x000000ffff077224 */ /* 0x000fe400078e0a07 */
[----:B------:R-:W-:Y:S01]  /*4d60*/  @!P4 IMAD.IADD R228, R228, 0x1, -R2 ;  /* 0x00000001e4e4c824 */ /* 0x000fe200078e0a02 */
[C---:B------:R-:W-:Y:S01]  /*4d70*/  ISETP.GT.U32.AND P4, PT, R2.reuse, R226, PT ;  /* 0x000000e20200720c */ /* 0x040fe20003f84070 */
[C---:B------:R-:W-:Y:S01]  /*4d80*/  IMAD R232, R2.reuse, R7, R15 ;  /* 0x0000000702e87224 */ /* 0x040fe200078e020f */
[----:B------:R-:W-:Y:S01]  /*4d90*/  LOP3.LUT R15, R3, 0x1a4, RZ, 0xfc, !PT ;  /* 0x000001a4030f7812 */ /* 0x000fe200078efcff */
[----:B------:R-:W-:Y:S01]  /*4da0*/  @!P5 IMAD.MOV R216, RZ, RZ, -R216 ;  /* 0x000000ffffd8d224 */ /* 0x000fe200078e0ad8 */
[----:B------:R-:W-:Y:S01]  /*4db0*/  ISETP.GE.AND P5, PT, R17, RZ, PT ;  /* 0x000000ff1100720c */ /* 0x000fe20003fa6270 */
[----:B------:R-:W-:Y:S01]  /*4dc0*/  @!P2 IMAD.MOV R222, RZ, RZ, -R222 ;  /* 0x000000ffffdea224 */ /* 0x000fe200078e0ade */
[----:B------:R-:W-:Y:S01]  /*4dd0*/  ISETP.GT.U32.AND P2, PT, R2, R232, PT ;  /* 0x000000e80200720c */ /* 0x000fe20003f44070 */
[----:B------:R-:W-:Y:S01]  /*4de0*/  @!P0 IMAD.MOV R220, RZ, RZ, -R220 ;  /* 0x000000ffffdc8224 */ /* 0x000fe200078e0adc */
[----:B------:R-:W-:Y:S01]  /*4df0*/  LOP3.LUT R17, R3, 0x190, RZ, 0xfc, !PT ;  /* 0x0000019003117812 */ /* 0x000fe200078efcff */
[--C-:B------:R-:W-:Y:S01]  /*4e00*/  @!P3 IMAD.IADD R224, R224, 0x1, -R2.reuse ;  /* 0x00000001e0e0b824 */ /* 0x100fe200078e0a02 */
[----:B------:R-:W-:Y:S01]  /*4e10*/  ISETP.GT.U32.AND P0, PT, R2, R228, PT ;  /* 0x000000e40200720c */ /* 0x000fe20003f04070 */
[----:B------:R-:W-:Y:S01]  /*4e20*/  @!P6 IMAD.IADD R230, R230, 0x1, -R2 ;  /* 0x00000001e6e6e824 */ /* 0x000fe200078e0a02 */
[----:B------:R-:W-:Y:S01]  /*4e30*/  ISETP.GE.AND P3, PT, R21, RZ, PT ;  /* 0x000000ff1500720c */ /* 0x000fe20003f66270 */
[----:B------:R-:W-:Y:S01]  /*4e40*/  IMAD.HI.U32 R7, R4, R11, RZ ;  /* 0x0000000b04077227 */ /* 0x000fe200078e00ff */
[----:B------:R-:W-:-:S02]  /*4e50*/  IABS R9, R17 ;  /* 0x0000001100097213 */ /* 0x000fc40000000000 */
[----:B------:R-:W-:Y:S01]  /*4e60*/  ISETP.GT.U32.AND P6, PT, R2, R230, PT ;  /* 0x000000e60200720c */ /* 0x000fe20003fc4070 */
[----:B------:R-:W-:Y:S01]  /*4e70*/  IMAD.MOV R7, RZ, RZ, -R7 ;  /* 0x000000ffff077224 */ /* 0x000fe200078e0a07 */
[----:B------:R-:W-:Y:S01]  /*4e80*/  LOP3.LUT R21, R3, 0x1b4, RZ, 0xfc, !PT ;  /* 0x000001b403157812 */ /* 0x000fe200078efcff */
[----:B------:R-:W-:-:S04]  /*4e90*/  IMAD.HI.U32 R5, R4, R9, RZ ;  /* 0x0000000904057227 */ /* 0x000fc800078e00ff */
        /* <DEDUP_REMOVED lines=10> */
[----:B------:R-:W-:Y:S01]  /*4f40*/  ISETP.GE.AND P4, PT, R25, RZ, PT ;  /* 0x000000ff1900720c */ /* 0x000fe20003f86270 */
[C---:B------:R-:W-:Y:S01]  /*4f50*/  IMAD R236, R2.reuse, R5, R9 ;  /* 0x0000000502ec7224 */ /* 0x040fe200078e0209 */
[----:B------:R-:W-:Y:S01]  /*4f60*/  LOP3.LUT R5, R3, 0x198, RZ, 0xfc, !PT ;  /* 0x0000019803057812 */ /* 0x000fe200078efcff */
[----:B------:R-:W-:Y:S01]  /*4f70*/  @!P3 IMAD.MOV R228, RZ, RZ, -R228 ;  /* 0x000000ffffe4b224 */ /* 0x000fe200078e0ae4 */
[----:B------:R-:W-:Y:S01]  /*4f80*/  ISETP.GT.U32.AND P3, PT, R2, R234, PT ;  /* 0x000000ea0200720c */ /* 0x000fe20003f64070 */
[----:B------:R-:W-:Y:S01]  /*4f90*/  @!P6 IMAD.IADD R230, R230, 0x1, -R2 ;  /* 0x00000001e6e6e824 */ /* 0x000fe200078e0a02 */
[----:B------:R-:W-:Y:S01]  /*4fa0*/  IABS R7, R5 ;  /* 0x0000000500077213 */ /* 0x000fe20000000000 */
[----:B------:R-:W-:Y:S01]  /*4fb0*/  @!P5 IMAD.MOV R226, RZ, RZ, -R226 ;  /* 0x000000ffffe2d224 */ /* 0x000fe200078e0ae2 */
[----:B------:R-:W-:Y:S01]  /*4fc0*/  ISETP.GT.U32.AND P5, PT, R2, R236, PT ;  /* 0x000000ec0200720c */ /* 0x000fe20003fa4070 */
[----:B------:R-:W-:Y:S01]  /*4fd0*/  @!P1 IMAD.MOV R230, RZ, RZ, -R230 ;  /* 0x000000ffffe69224 */ /* 0x000fe200078e0ae6 */
[----:B------:R-:W-:Y:S01]  /*4fe0*/  ISETP.GE.AND P1, PT, R5, RZ, PT ;  /* 0x000000ff0500720c */ /* 0x000fe20003f26270 */
[----:B------:R-:W-:Y:S01]  /*4ff0*/  @!P2 IMAD.IADD R232, R232, 0x1, -R2 ;  /* 0x00000001e8e8a824 */ /* 0x000fe200078e0a02 */
[----:B------:R-:W-:-:S02]  /*5000*/  LOP3.LUT R5, R3, 0x19c, RZ, 0xfc, !PT ;  /* 0x0000019c03057812 */ /* 0x000fc400078efcff */
[----:B------:R-:W-:Y:S01]  /*5010*/  ISETP.GE.AND P6, PT, R19, RZ, PT ;  /* 0x000000ff1300720c */ /* 0x000fe20003fc6270 */
[----:B------:R-:W-:Y:S01]  /*5020*/  @!P4 IMAD.MOV R232, RZ, RZ, -R232 ;  /* 0x000000ffffe8c224 */ /* 0x000fe200078e0ae8 */
[----:B------:R-:W-:Y:S01]  /*5030*/  ISETP.GE.AND P2, PT, R5, RZ, PT ;  /* 0x000000ff0500720c */ /* 0x000fe20003f46270 */
[--C-:B------:R-:W-:Y:S01]  /*5040*/  @!P3 IMAD.IADD R234, R234, 0x1, -R2.reuse ;  /* 0x00000001eaeab824 */ /* 0x100fe200078e0a02 */
[----:B------:R-:W-:Y:S01]  /*5050*/  IABS R9, R5 ;  /* 0x0000000500097213 */ /* 0x000fe20000000000 */
[----:B------:R-:W-:Y:S01]  /*5060*/  IMAD.HI.U32 R5, R4, R7, RZ ;  /* 0x0000000704057227 */ /* 0x000fe200078e00ff */
[----:B------:R-:W-:Y:S02]  /*5070*/  ISETP.GE.AND P0, PT, R17, RZ, PT ;  /* 0x000000ff1100720c */ /* 0x000fe40003f06270 */
[----:B------:R-:W-:Y:S01]  /*5080*/  ISETP.GT.U32.AND P3, PT, R2, R234, PT ;  /* 0x000000ea0200720c */ /* 0x000fe20003f64070 */
[----:B------:R-:W-:Y:S01]  /*5090*/  @!P5 IMAD.IADD R236, R236, 0x1, -R2 ;  /* 0x00000001ececd824 */ /* 0x000fe200078e0a02 */
[----:B------:R-:W-:Y:S01]  /*50a0*/  ISETP.GE.AND P4, PT, R13, RZ, PT ;  /* 0x000000ff0d00720c */ /* 0x000fe20003f86270 */
[----:B------:R-:W-:Y:S01]  /*50b0*/  IMAD.MOV R5, RZ, RZ, -R5 ;  /* 0x000000ffff057224 */ /* 0x000fe200078e0a05 */
[----:B------:R-:W-:-:S02]  /*50c0*/  IABS R13, R15 ;  /* 0x0000000f000d7213 */ /* 0x000fc40000000000 */
[C---:B------:R-:W-:Y:S01]  /*50d0*/  ISETP.GT.U32.AND P5, PT, R2.reuse, R236, PT ;  /* 0x000000ec0200720c */ /* 0x040fe20003fa4070 */
[----:B------:R-:W-:Y:S01]  /*50e0*/  IMAD R238, R2, R5, R7 ;  /* 0x0000000502ee7224 */ /* 0x000fe200078e0207 */
[C---:B------:R-:W-:Y:S01]  /*50f0*/  LOP3.LUT R17, R3.reuse, 0x1ac, RZ, 0xfc, !PT ;  /* 0x000001ac03117812 */ /* 0x040fe200078efcff */
[----:B------:R-:W-:Y:S01]  /*5100*/  IMAD.HI.U32 R5, R4, R9, RZ ;  /* 0x0000000904057227 */ /* 0x000fe200078e00ff */
[----:B------:R-:W-:Y:S02]  /*5110*/  LOP3.LUT R19, R3, 0x1b0, RZ, 0xfc, !PT ;  /* 0x000001b003137812 */ /* 0x000fe400078efcff */
[----:B------:R-:W-:Y:S01]  /*5120*/  IABS R113, R23 ;  /* 0x0000001700717213 */ /* 0x000fe20000000000 */
[----:B------:R-:W-:Y:S02]  /*5130*/  IMAD.MOV R5, RZ, RZ, -R5 ;  /* 0x000000ffff057224 */ /* 0x000fe400078e0a05 */
[--C-:B------:R-:W-:Y:S01]  /*5140*/  @!P3 IMAD.IADD R234, R234, 0x1, -R2.reuse ;  /* 0x00000001eaeab824 */ /* 0x100fe200078e0a02 */
[----:B------:R-:W-:Y:S01]  /*5150*/  ISETP.GE.AND P3, PT, R15, RZ, PT ;  /* 0x000000ff0f00720c */ /* 0x000fe20003f66270 */
[----:B------:R-:W-:Y:S01]  /*5160*/  IMAD R240, R2, R5, R9 ;  /* 0x0000000502f07224 */ /* 0x000fe200078e0209 */
[----:B------:R-:W-:Y:S01]  /*5170*/  IABS R15, R21 ;  /* 0x00000015000f7213 */ /* 0x000fe20000000000 */
[----:B------:R-:W-:Y:S01]  /*5180*/  @!P5 IMAD.IADD R236, R236, 0x1, -R2 ;  /* 0x00000001ececd824 */ /* 0x000fe200078e0a02 */
[C---:B------:R-:W-:Y:S01]  /*5190*/  ISETP.GT.U32.AND P5, PT, R2.reuse, R238, PT ;  /* 0x000000ee0200720c */ /* 0x040fe20003fa4070 */
[----:B------:R-:W-:Y:S01]  /*51a0*/  @!P6 IMAD.MOV R234, RZ, RZ, -R234 ;  /* 0x000000ffffeae224 */ /* 0x000fe200078e0aea */
[----:B------:R-:W-:Y:S01]  /*51b0*/  ISETP.GT.U32.AND P6, PT, R2, R240, PT ;  /* 0x000000f00200720c */ /* 0x000fe20003fc4070 */
[----:B------:R-:W-:-:S04]  /*51c0*/  IMAD.HI.U32 R7, R4, R11, RZ ;  /* 0x0000000b04077227 */ /* 0x000fc800078e00ff */
[----:B------:R-:W-:Y:S02]  /*51d0*/  IMAD.MOV R7, RZ, RZ, -R7 ;  /* 0x000000ffff077224 */ /* 0x000fe400078e0a07 */
[----:B------:R-:W-:Y:S01]  /*51e0*/  IMAD.MOV.U32 R9, RZ, RZ, R13 ;  /* 0x000000ffff097224 */ /* 0x000fe200078e000d */
[----:B------:R-:W-:Y:S01]  /*51f0*/  IABS R13, R19 ;  /* 0x00000013000d7213 */ /* 0x000fe20000000000 */
[----:B------:R-:W-:Y:S01]  /*5200*/  IMAD R242, R2, R7, R11 ;  /* 0x0000000702f27224 */ /* 0x000fe200078e020b */
[----:B------:R-:W-:Y:S01]  /*5210*/  LOP3.LUT R7, R3, 0x1a8, RZ, 0xfc, !PT ;  /* 0x000001a803077812 */ /* 0x000fe200078efcff */
[----:B------:R-:W-:Y:S01]  /*5220*/  IMAD.HI.U32 R5, R4, R9, RZ ;  /* 0x0000000904057227 */ /* 0x000fe200078e00ff */
[----:B------:R-:W-:-:S03]  /*5230*/  IABS R11, R17 ;  /* 0x00000011000b7213 */ /* 0x000fc60000000000 */
[----:B------:R-:W-:Y:S01]  /*5240*/  @!P0 IMAD.MOV R236, RZ, RZ, -R236 ;  /* 0x000000ffffec8224 */ /* 0x000fe200078e0aec */
[----:B------:R-:W-:Y:S01]  /*5250*/  ISETP.GE.AND P0, PT, R7, RZ, PT ;  /* 0x000000ff0700720c */ /* 0x000fe20003f06270 */
[--C-:B------:R-:W-:Y:S01]  /*5260*/  @!P5 IMAD.IADD R238, R238, 0x1, -R2.reuse ;  /* 0x00000001eeeed824 */ /* 0x100fe200078e0a02 */
[----:B------:R-:W-:Y:S01]  /*5270*/  IABS R7, R7 ;  /* 0x0000000700077213 */ /* 0x000fe20000000000 */
[----:B------:R-:W-:Y:S02]  /*5280*/  @!P6 IMAD.IADD R240, R240, 0x1, -R2 ;  /* 0x00000001f0f0e824 */ /* 0x000fe400078e0a02 */
[----:B------:R-:W-:Y:S01]  /*5290*/  IMAD.MOV R5, RZ, RZ, -R5 ;  /* 0x000000ffff057224 */ /* 0x000fe200078e0a05 */
[C---:B------:R-:W-:Y:S02]  /*52a0*/  ISETP.GT.U32.AND P5, PT, R2.reuse, R238, PT ;  /* 0x000000ee0200720c */ /* 0x040fe40003fa4070 */
[C---:B------:R-:W-:Y:S01]  /*52b0*/  ISETP.GT.U32.AND P6, PT, R2.reuse, R240, PT ;  /* 0x000000f00200720c */ /* 0x040fe20003fc4070 */
[----:B------:R-:W-:-:S02]  /*52c0*/  IMAD R244, R2, R5, R9 ;  /* 0x0000000502f47224 */ /* 0x000fc400078e0209 */
[----:B------:R-:W-:Y:S02]  /*52d0*/  IMAD.MOV.U32 R9, RZ, RZ, R7 ;  /* 0x000000ffff097224 */ /* 0x000fe400078e0007 */
[----:B------:R-:W-:-:S04]  /*52e0*/  IMAD.HI.U32 R7, R4, R11, RZ ;  /* 0x0000000b04077227 */ /* 0x000fc800078e00ff */
[----:B------:R-:W-:-:S04]  /*52f0*/  IMAD.HI.U32 R5, R4, R9, RZ ;  /* 0x0000000904057227 */ /* 0x000fc800078e00ff */
[----:B------:R-:W-:Y:S02]  /*5300*/  IMAD.MOV R5, RZ, RZ, -R5 ;  /* 0x000000ffff057224 */ /* 0x000fe400078e0a05 */
[--C-:B------:R-:W-:Y:S01]  /*5310*/  @!P5 IMAD.IADD R238, R238, 0x1, -R2.reuse ;  /* 0x00000001eeeed824 */ /* 0x100fe200078e0a02 */
[C---:B------:R-:W-:Y:S01]  /*5320*/  ISETP.GT.U32.AND P5, PT, R2.reuse, R242, PT ;  /* 0x000000f20200720c */ /* 0x040fe20003fa4070 */
[----:B------:R-:W-:Y:S02]  /*5330*/  IMAD R246, R2, R5, R9 ;  /* 0x0000000502f67224 */ /* 0x000fe400078e0209 */
[----:B------:R-:W-:Y:S01]  /*5340*/  @!P6 IMAD.IADD R240, R240, 0x1, -R2 ;  /* 0x00000001f0f0e824 */ /* 0x000fe200078e0a02 */
[C---:B------:R-:W-:Y:S01]  /*5350*/  ISETP.GT.U32.AND P6, PT, R2.reuse, R244, PT ;  /* 0x000000f40200720c */ /* 0x040fe20003fc4070 */
[----:B------:R-:W-:Y:S01]  /*5360*/  @!P1 IMAD.MOV R238, RZ, RZ, -R238 ;  /* 0x000000ffffee9224 */ /* 0x000fe200078e0aee */
[----:B------:R-:W-:Y:S01]  /*5370*/  ISETP.GT.U32.AND P1, PT, R2, R246, PT ;  /* 0x000000f60200720c */ /* 0x000fe20003f24070 */
[----:B------:R-:W-:-:S04]  /*5380*/  IMAD.HI.U32 R5, R4, R13, RZ ;  /* 0x0000000d04057227 */ /* 0x000fc800078e00ff */
[----:B------:R-:W-:Y:S01]  /*5390*/  IMAD.MOV.U32 R9, RZ, RZ, R15 ;  /* 0x000000ffff097224 */ /* 0x000fe200078e000f */
[----:B------:R-:W-:Y:S01]  /*53a0*/  LOP3.LUT R15, R3, 0x1c4, RZ, 0xfc, !PT ;  /* 0x000001c4030f7812 */ /* 0x000fe200078efcff */
[----:B------:R-:W-:Y:S02]  /*53b0*/  IMAD.MOV R7, RZ, RZ, -R7 ;  /* 0x000000ffff077224 */ /* 0x000fe400078e0a07 */
[----:B------:R-:W-:Y:S02]  /*53c0*/  IMAD.MOV R250, RZ, RZ, -R5 ;  /* 0x000000fffffa7224 */ /* 0x000fe400078e0a05 */
[--C-:B------:R-:W-:Y:S02]  /*53d0*/  @!P6 IMAD.IADD R244, R244, 0x1, -R2.reuse ;  /* 0x00000001f4f4e824 */ /* 0x100fe400078e0a02 */
[----:B------:R-:W-:Y:S02]  /*53e0*/  @!P1 IMAD.IADD R246, R246, 0x1, -R2 ;  /* 0x00000001f6f69824 */ /* 0x000fe400078e0a02 */
[----:B------:R-:W-:Y:S01]  /*53f0*/  IMAD.HI.U32 R5, R4, R9, RZ ;  /* 0x0000000904057227 */ /* 0x000fe200078e00ff */
[----:B------:R-:W-:-:S03]  /*5400*/  ISETP.GT.U32.AND P1, PT, R2, R244, PT ;  /* 0x000000f40200720c */ /* 0x000fc60003f24070 */
[----:B------:R-:W-:Y:S01]  /*5410*/  IMAD R248, R2, R7, R11 ;  /* 0x0000000702f87224 */ /* 0x000fe200078e020b */
[C---:B------:R-:W-:Y:S01]  /*5420*/  LOP3.LUT R11, R3.reuse, 0x1bc, RZ, 0xfc, !PT ;  /* 0x000001bc030b7812 */ /* 0x040fe200078efcff */
[----:B------:R-:W-:Y:S02]  /*5430*/  @!P5 IMAD.IADD R242, R242, 0x1, -R2 ;  /* 0x00000001f2f2d824 */ /* 0x000fe400078e0a02 */
[----:B------:R-:W-:Y:S01]  /*5440*/  IMAD.MOV R5, RZ, RZ, -R5 ;  /* 0x000000ffff057224 */ /* 0x000fe200078e0a05 */
[----:B------:R-:W-:Y:S01]  /*5450*/  IABS R117, R11 ;  /* 0x0000000b00757213 */ /* 0x000fe20000000000 */
[----:B------:R-:W-:Y:S01]  /*5460*/  @!P2 IMAD.MOV R240, RZ, RZ, -R240 ;  /* 0x000000fffff0a224 */ /* 0x000fe200078e0af0 */
[C---:B------:R-:W-:Y:S01]  /*5470*/  ISETP.GT.U32.AND P2, PT, R2.reuse, R248, PT ;  /* 0x000000f80200720c */ /* 0x040fe20003f44070 */
[C---:B------:R-:W-:Y:S01]  /*5480*/  IMAD R252, R2.reuse, R5, R9 ;  /* 0x0000000502fc7224 */ /* 0x040fe200078e0209 */
[----:B------:R-:W-:Y:S01]  /*5490*/  ISETP.GT.U32.AND P5, PT, R2, R242, PT ;  /* 0x000000f20200720c */ /* 0x000fe20003fa4070 */
[----:B------:R-:W-:Y:S01]  /*54a0*/  @!P1 IMAD.IADD R244, R244, 0x1, -R2 ;  /* 0x00000001f4f49824 */ /* 0x000fe200078e0a02 */
[----:B------:R-:W-:Y:S01]  /*54b0*/  IABS R9, R15 ;  /* 0x0000000f00097213 */ /* 0x000fe20000000000 */
[C---:B------:R-:W-:Y:S01]  /*54c0*/  IMAD R250, R2.reuse, R250, R13 ;  /* 0x000000fa02fa7224 */ /* 0x040fe200078e020d */
[----:B------:R-:W-:Y:S01]  /*54d0*/  ISETP.GT.U32.AND P1, PT, R2, R252, PT ;  /* 0x000000fc0200720c */ /* 0x000fe20003f24070 */
[----:B------:R-:W-:Y:S01]  /*54e0*/  IMAD.HI.U32 R7, R4, R113, RZ ;  /* 0x0000007104077227 */ /* 0x000fe200078e00ff */
[----:B------:R-:W-:-:S02]  /*54f0*/  LOP3.LUT R13, R3, 0x1c0, RZ, 0xfc, !PT ;  /* 0x000001c0030d7812 */ /* 0x000fc400078efcff */
[----:B------:R-:W-:Y:S01]  /*5500*/  ISETP.GT.U32.AND P6, PT, R2, R250, PT ;  /* 0x000000fa0200720c */ /* 0x000fe20003fc4070 */
[----:B------:R-:W-:Y:S01]  /*5510*/  IMAD.MOV R7, RZ, RZ, -R7 ;  /* 0x000000ffff077224 */ /* 0x000fe200078e0a07 */
[----:B------:R-:W-:Y:S01]  /*5520*/  IABS R121, R13 ;  /* 0x0000000d00797213 */ /* 0x000fe20000000000 */
[--C-:B------:R-:W-:Y:S01]  /*5530*/  @!P2 IMAD.IADD R248, R248, 0x1, -R2.reuse ;  /* 0x00000001f8f8a824 */ /* 0x100fe200078e0a02 */
[----:B------:R-:W-:Y:S01]  /*5540*/  ISETP.GT.U32.AND P2, PT, R2, R246, PT ;  /* 0x000000f60200720c */ /* 0x000fe20003f44070 */
[----:B------:R-:W-:Y:S01]  /*5550*/  @!P5 IMAD.IADD R242, R242, 0x1, -R2 ;  /* 0x00000001f2f2d824 */ /* 0x000fe200078e0a02 */
[----:B------:R-:W-:Y:S01]  /*5560*/  ISETP.GE.AND P5, PT, R17, RZ, PT ;  /* 0x000000ff1100720c */ /* 0x000fe20003fa6270 */
[C---:B------:R-:W-:Y:S01]  /*5570*/  IMAD R113, R2.reuse, R7, R113 ;  /* 0x0000000702717224 */ /* 0x040fe200078e0271 */
        /* <DEDUP_REMOVED lines=8> */
[----:B------:R-:W-:Y:S01]  /*5600*/  ISETP.GT.U32.AND P3, PT, R2, R252, PT ;  /* 0x000000fc0200720c */ /* 0x000fe20003f64070 */
[----:B------:R-:W-:-:S03]  /*5610*/  IMAD.HI.U32 R5, R4, R117, RZ ;  /* 0x0000007504057227 */ /* 0x000fc600078e00ff */
[----:B------:R-:W-:Y:S01]  /*5620*/  ISETP.GT.U32.AND P6, PT, R2, R250, PT ;  /* 0x000000fa0200720c */ /* 0x000fe20003fc4070 */
[----:B------:R-:W-:-:S04]  /*5630*/  IMAD.HI.U32 R7, R4, R9, RZ ;  /* 0x0000000904077227 */ /* 0x000fc800078e00ff */
[--C-:B------:R-:W-:Y:S01]  /*5640*/  @!P2 IMAD.IADD R246, R246, 0x1, -R2.reuse ;  /* 0x00000001f6f6a824 */ /* 0x100fe200078e0a02 */
[C---:B------:R-:W-:Y:S01]  /*5650*/  ISETP.GT.U32.AND P2, PT, R2.reuse, R113, PT ;  /* 0x000000710200720c */ /* 0x040fe20003f44070 */
[----:B------:R-:W-:Y:S02]  /*5660*/  IMAD.MOV R5, RZ, RZ, -R5 ;  /* 0x000000ffff057224 */ /* 0x000fe400078e0a05 */
[----:B------:R-:W-:Y:S02]  /*5670*/  IMAD.MOV R7, RZ, RZ, -R7 ;  /* 0x000000ffff077224 */ /* 0x000fe400078e0a07 */
[----:B------:R-:W-:Y:S02]  /*5680*/  IMAD R117, R2, R5, R117 ;  /* 0x0000000502757224 */ /* 0x000fe400078e0275 */
[----:B------:R-:W-:Y:S01]  /*5690*/  @!P4 IMAD.IADD R248, R248, 0x1, -R2 ;  /* 0x00000001f8f8c824 */ /* 0x000fe200078e0a02 */
[----:B------:R-:W-:Y:S01]  /*56a0*/  ISETP.GE.AND P4, PT, R19, RZ, PT ;  /* 0x000000ff1300720c */ /* 0x000fe20003f86270 */
[----:B------:R-:W-:Y:S01]  /*56b0*/  IMAD.HI.U32 R5, R4, R121, RZ ;  /* 0x0000007904057227 */ /* 0x000fe200078e00ff */
[----:B------:R-:W-:-:S03]  /*56c0*/  LOP3.LUT R19, R3, 0x1dc, RZ, 0xfc, !PT ;  /* 0x000001dc03137812 */ /* 0x000fc600078efcff */
[----:B------:R-:W-:Y:S01]  /*56d0*/  IMAD R142, R2, R7, R9 ;  /* 0x00000007028e7224 */ /* 0x000fe200078e0209 */
[----:B------:R-:W-:Y:S01]  /*56e0*/  IABS R7, R17 ;  /* 0x0000001100077213 */ /* 0x000fe20000000000 */
[----:B------:R-:W-:Y:S02]  /*56f0*/  IMAD.MOV R5, RZ, RZ, -R5 ;  /* 0x000000ffff057224 */ /* 0x000fe400078e0a05 */
[--C-:B------:R-:W-:Y:S01]  /*5700*/  @!P3 IMAD.IADD R252, R252, 0x1, -R2.reuse ;  /* 0x00000001fcfcb824 */ /* 0x100fe200078e0a02 */
[C---:B------:R-:W-:Y:S01]  /*5710*/  ISETP.GT.U32.AND P3, PT, R2.reuse, R142, PT ;  /* 0x0000008e0200720c */ /* 0x040fe20003f64070 */
[--C-:B------:R-:W-:Y:S01]  /*5720*/  @!P2 IMAD.IADD R113, R113, 0x1, -R2.reuse ;  /* 0x000000017171a824 */ /* 0x100fe200078e0a02 */
[----:B------:R-:W-:Y:S01]  /*5730*/  ISETP.GE.AND P2, PT, R23, RZ, PT ;  /* 0x000000ff1700720c */ /* 0x000fe20003f46270 */
[----:B------:R-:W-:Y:S02]  /*5740*/  IMAD R121, R2, R5, R121 ;  /* 0x0000000502797224 */ /* 0x000fe400078e0279 */
[----:B------:R-:W-:Y:S01]  /*5750*/  @!P6 IMAD.IADD R250, R250, 0x1, -R2 ;  /* 0x00000001fafae824 */ /* 0x000fe200078e0a02 */
[C---:B------:R-:W-:Y:S01]  /*5760*/  ISETP.GT.U32.AND P6, PT, R2.reuse, R117, PT ;  /* 0x000000750200720c */ /* 0x040fe20003fc4070 */
[----:B------:R-:W-:Y:S01]  /*5770*/  @!P0 IMAD.MOV R246, RZ, RZ, -R246 ;  /* 0x000000fffff68224 */ /* 0x000fe200078e0af6 */
[C---:B------:R-:W-:Y:S01]  /*5780*/  ISETP.GT.U32.AND P0, PT, R2.reuse, R113, PT ;  /* 0x000000710200720c */ /* 0x040fe20003f04070 */
[----:B------:R-:W-:Y:S01]  /*5790*/  @!P5 IMAD.MOV R248, RZ, RZ, -R248 ;  /* 0x000000fffff8d224 */ /* 0x000fe200078e0af8 */
[----:B------:R-:W-:Y:S01]  /*57a0*/  ISETP.GT.U32.AND P5, PT, R2, R121, PT ;  /* 0x000000790200720c */ /* 0x000fe20003fa4070 */
[----:B------:R-:W-:Y:S01]  /*57b0*/  @!P4 IMAD.MOV R250, RZ, RZ, -R250 ;  /* 0x000000fffffac224 */ /* 0x000fe200078e0afa */
[----:B------:R-:W-:Y:S01]  /*57c0*/  ISETP.GE.AND P4, PT, R11, RZ, PT ;  /* 0x000000ff0b00720c */ /* 0x000fe20003f86270 */
[----:B------:R-:W-:Y:S01]  /*57d0*/  IMAD.HI.U32 R5, R4, R7, RZ ;  /* 0x0000000704057227 */ /* 0x000fe200078e00ff */
[----:B------:R-:W-:-:S03]  /*57e0*/  LOP3.LUT R11, R3, 0x1cc, RZ, 0xfc, !PT ;  /* 0x000001cc030b7812 */ /* 0x000fc600078efcff */
[----:B------:R-:W-:Y:S01]  /*57f0*/  @!P3 IMAD.IADD R142, R142, 0x1, -R2 ;  /* 0x000000018e8eb824 */ /* 0x000fe200078e0a02 */
[----:B------:R-:W-:Y:S01]  /*5800*/  IABS R9, R11 ;  /* 0x0000000b00097213 */ /* 0x000fe20000000000 */
[----:B------:R-:W-:Y:S02]  /*5810*/  IMAD.MOV R5, RZ, RZ, -R5 ;  /* 0x000000ffff057224 */ /* 0x000fe400078e0a05 */
[----:B------:R-:W-:Y:S01]  /*5820*/  @!P1 IMAD.MOV R252, RZ, RZ, -R252 ;  /* 0x000000fffffc9224 */ /* 0x000fe200078e0afc */
[C---:B------:R-:W-:Y:S01]  /*5830*/  ISETP.GT.U32.AND P1, PT, R2.reuse, R142, PT ;  /* 0x0000008e0200720c */ /* 0x040fe20003f24070 */
[----:B------:R-:W-:Y:S02]  /*5840*/  IMAD R140, R2, R5, R7 ;  /* 0x00000005028c7224 */ /* 0x000fe400078e0207 */
[----:B------:R-:W-:-:S04]  /*5850*/  IMAD.HI.U32 R5, R4, R9, RZ ;  /* 0x0000000904057227 */ /* 0x000fc800078e00ff */
[--C-:B------:R-:W-:Y:S01]  /*5860*/  @!P0 IMAD.IADD R113, R113, 0x1, -R2.reuse ;  /* 0x0000000171718824 */ /* 0x100fe200078e0a02 */
[----:B------:R-:W-:Y:S01]  /*5870*/  ISETP.GE.AND P0, PT, R13, RZ, PT ;  /* 0x000000ff0d00720c */ /* 0x000fe20003f06270 */
[--C-:B------:R-:W-:Y:S01]  /*5880*/  @!P5 IMAD.IADD R121, R121, 0x1, -R2.reuse ;  /* 0x000000017979d824 */ /* 0x100fe200078e0a02 */
[----:B------:R-:W-:Y:S01]  /*5890*/  LOP3.LUT R13, R3, 0x1d0, RZ, 0xfc, !PT ;  /* 0x000001d0030d7812 */ /* 0x000fe200078efcff */
[--C-:B------:R-:W-:Y:S01]  /*58a0*/  @!P6 IMAD.IADD R117, R117, 0x1, -R2.reuse ;  /* 0x000000017575e824 */ /* 0x100fe200078e0a02 */
[----:B------:R-:W-:Y:S01]  /*58b0*/  ISETP.GE.AND P5, PT, R17, RZ, PT ;  /* 0x000000ff1100720c */ /* 0x000fe20003fa6270 */
[----:B------:R-:W-:Y:S01]  /*58c0*/  IMAD.MOV R5, RZ, RZ, -R5 ;  /* 0x000000ffff057224 */ /* 0x000fe200078e0a05 */
[----:B------:R-:W-:Y:S01]  /*58d0*/  ISETP.GT.U32.AND P3, PT, R2, R121, PT ;  /* 0x000000790200720c */ /* 0x000fe20003f64070 */
[----:B------:R-:W-:Y:S01]  /*58e0*/  @!P1 IMAD.IADD R142, R142, 0x1, -R2 ;  /* 0x000000018e8e9824 */ /* 0x000fe200078e0a02 */
[----:B------:R-:W-:Y:S01]  /*58f0*/  IABS R7, R13 ;  /* 0x0000000d00077213 */ /* 0x000fe20000000000 */
[C---:B------:R-:W-:Y:S01]  /*5900*/  IMAD R138, R2.reuse, R5, R9 ;  /* 0x00000005028a7224 */ /* 0x040fe200078e0209 */
[----:B------:R-:W-:Y:S01]  /*5910*/  ISETP.GT.U32.AND P6, PT, R2, R117, PT ;  /* 0x000000750200720c */ /* 0x000fe20003fc4070 */
[----:B------:R-:W-:Y:S01]  /*5920*/  @!P2 IMAD.MOV R113, RZ, RZ, -R113 ;  /* 0x000000ffff71a224 */ /* 0x000fe200078e0a71 */
[----:B------:R-:W-:Y:S01]  /*5930*/  LOP3.LUT R17, R3, 0x1d8, RZ, 0xfc, !PT ;  /* 0x000001d803117812 */ /* 0x000fe200078efcff */
[----:B------:R-:W-:Y:S01]  /*5940*/  IMAD.HI.U32 R5, R4, R7, RZ ;  /* 0x0000000704057227 */ /* 0x000fe200078e00ff */
[----:B------:R-:W-:-:S02]  /*5950*/  ISETP.GT.U32.AND P1, PT, R2, R138, PT ;  /* 0x0000008a0200720c */ /* 0x000fc40003f24070 */
[----:B------:R-:W-:Y:S01]  /*5960*/  ISETP.GE.AND P2, PT, R11, RZ, PT ;  /* 0x000000ff0b00720c */ /* 0x000fe20003f46270 */
[----:B------:R-:W-:Y:S01]  /*5970*/  IMAD.MOV R5, RZ, RZ, -R5 ;  /* 0x000000ffff057224 */ /* 0x000fe200078e0a05 */
[----:B------:R-:W-:Y:S01]  /*5980*/  IABS R11, R17 ;  /* 0x00000011000b7213 */ /* 0x000fe20000000000 */
[--C-:B------:R-:W-:Y:S01]  /*5990*/  @!P3 IMAD.IADD R121, R121, 0x1, -R2.reuse ;  /* 0x000000017979b824 */ /* 0x100fe200078e0a02 */
[----:B------:R-:W-:Y:S01]  /*59a0*/  ISETP.GE.AND P3, PT, R13, RZ, PT ;  /* 0x000000ff0d00720c */ /* 0x000fe20003f66270 */
[C---:B------:R-:W-:Y:S01]  /*59b0*/  IMAD R136, R2.reuse, R5, R7 ;  /* 0x0000000502887224 */ /* 0x040fe200078e0207 */
[----:B------:R-:W-:Y:S01]  /*59c0*/  IABS R13, R19 ;  /* 0x00000013000d7213 */ /* 0x000fe20000000000 */
[--C-:B------:R-:W-:Y:S01]  /*59d0*/  @!P6 IMAD.IADD R117, R117, 0x1, -R2.reuse ;  /* 0x000000017575e824 */ /* 0x100fe200078e0a02 */
[----:B------:R-:W-:Y:S01]  /*59e0*/  ISETP.GE.AND P6, PT, R15, RZ, PT ;  /* 0x000000ff0f00720c */ /* 0x000fe20003fc6270 */
[----:B------:R-:W-:Y:S01]  /*59f0*/  @!P0 IMAD.MOV R121, RZ, RZ, -R121 ;  /* 0x000000ffff798224 */ /* 0x000fe200078e0a79 */
[----:B------:R-:W-:Y:S01]  /*5a00*/  LOP3.LUT R15, R3, 0x1d4, RZ, 0xfc, !PT ;  /* 0x000001d4030f7812 */ /* 0x000fe200078efcff */
[----:B------:R-:W-:Y:S01]  /*5a10*/  @!P4 IMAD.MOV R117, RZ, RZ, -R117 ;  /* 0x000000ffff75c224 */ /* 0x000fe200078e0a75 */
[----:B------:R-:W-:Y:S01]  /*5a20*/  ISETP.GT.U32.AND P0, PT, R2, R136, PT ;  /* 0x000000880200720c */ /* 0x000fe20003f04070 */
[----:B------:R-:W-:Y:S01]  /*5a30*/  @!P1 IMAD.IADD R138, R138, 0x1, -R2 ;  /* 0x000000018a8a9824 */ /* 0x000fe200078e0a02 */
[----:B------:R-:W-:Y:S01]  /*5a40*/  ISETP.GT.U32.AND P4, PT, R2, R140, PT ;  /* 0x0000008c0200720c */ /* 0x000fe20003f84070 */
[----:B------:R-:W-:Y:S01]  /*5a50*/  IMAD.HI.U32 R7, R4, R13, RZ ;  /* 0x0000000d04077227 */ /* 0x000fe200078e00ff */
[----:B------:R-:W-:-:S02]  /*5a60*/  IABS R9, R15 ;  /* 0x0000000f00097213 */ /* 0x000fc40000000000 */
[----:B------:R-:W-:Y:S01]  /*5a70*/  ISETP.GT.U32.AND P1, PT, R2, R138, PT ;  /* 0x0000008a0200720c */ /* 0x000fe20003f24070 */
[----:B------:R-:W-:Y:S02]  /*5a80*/  IMAD.MOV R7, RZ, RZ, -R7 ;  /* 0x000000ffff077224 */ /* 0x000fe400078e0a07 */
[----:B------:R-:W-:-:S04]  /*5a90*/  IMAD.HI.U32 R5, R4, R9, RZ ;  /* 0x0000000904057227 */ /* 0x000fc800078e00ff */
[----:B------:R-:W-:Y:S02]  /*5aa0*/  IMAD.MOV R130, RZ, RZ, -R5 ;  /* 0x000000ffff827224 */ /* 0x000fe400078e0a05 */
[--C-:B------:R-:W-:Y:S02]  /*5ab0*/  @!P0 IMAD.IADD R136, R136, 0x1, -R2.reuse ;  /* 0x0000000188888824 */ /* 0x100fe400078e0a02 */
[----:B------:R-:W-:Y:S02]  /*5ac0*/  @!P4 IMAD.IADD R140, R140, 0x1, -R2 ;  /* 0x000000018c8cc824 */ /* 0x000fe400078e0a02 */
[C---:B------:R-:W-:Y:S01]  /*5ad0*/  IMAD R130, R2.reuse, R130, R9 ;  /* 0x0000008202827224 */ /* 0x040fe200078e0209 */
[----:B------:R-:W-:Y:S01]  /*5ae0*/  ISETP.GT.U32.AND P0, PT, R2, R136, PT ;  /* 0x000000880200720c */ /* 0x000fe20003f04070 */
[----:B------:R-:W-:Y:S01]  /*5af0*/  IMAD.HI.U32 R5, R4, R11, RZ ;  /* 0x0000000b04057227 */ /* 0x000fe200078e00ff */
[----:B------:R-:W-:-:S03]  /*5b00*/  ISETP.GT.U32.AND P4, PT, R2, R140, PT ;  /* 0x0000008c0200720c */ /* 0x000fc60003f84070 */
[--C-:B------:R-:W-:Y:S01]  /*5b10*/  @!P1 IMAD.IADD R138, R138, 0x1, -R2.reuse ;  /* 0x000000018a8a9824 */ /* 0x100fe200078e0a02 */
[C---:B------:R-:W-:Y:S01]  /*5b20*/  ISETP.GT.U32.AND P1, PT, R2.reuse, R130, PT ;  /* 0x000000820200720c */ /* 0x040fe20003f24070 */
[----:B------:R-:W-:Y:S02]  /*5b30*/  IMAD.MOV R5, RZ, RZ, -R5 ;  /* 0x000000ffff057224 */ /* 0x000fe400078e0a05 */
[C---:B------:R-:W-:Y:S02]  /*5b40*/  IMAD R134, R2.reuse, R7, R13 ;  /* 0x0000000702867224 */ /* 0x040fe400078e020d */
[----:B------:R-:W-:Y:S01]  /*5b50*/  IMAD R132, R2, R5, R11 ;  /* 0x0000000502847224 */ /* 0x000fe200078e020b */
[----:B------:R-:W-:Y:S01]  /*5b60*/  LOP3.LUT R5, R3, 0x1e0, RZ, 0xfc, !PT ;  /* 0x000001e003057812 */ /* 0x000fe200078efcff */
[--C-:B------:R-:W-:Y:S02]  /*5b70*/  @!P0 IMAD.IADD R136, R136, 0x1, -R2.reuse ;  /* 0x0000000188888824 */ /* 0x100fe400078e0a02 */
[----:B------:R-:W-:Y:S01]  /*5b80*/  @!P4 IMAD.IADD R140, R140, 0x1, -R2 ;  /* 0x000000018c8cc824 */ /* 0x000fe200078e0a02 */
[----:B------:R-:W-:Y:S01]  /*5b90*/  ISETP.GT.U32.AND P0, PT, R2, R132, PT ;  /* 0x000000840200720c */ /* 0x000fe20003f04070 */
[----:B------:R-:W-:Y:S01]  /*5ba0*/  @!P3 IMAD.MOV R136, RZ, RZ, -R136 ;  /* 0x000000ffff88b224 */ /* 0x000fe200078e0a88 */
[----:B------:R-:W-:Y:S01]  /*5bb0*/  IABS R11, R5 ;  /* 0x00000005000b7213 */ /* 0x000fe20000000000 */
[----:B------:R-:W-:Y:S01]  /*5bc0*/  @!P1 IMAD.IADD R130, R130, 0x1, -R2 ;  /* 0x0000000182829824 */ /* 0x000fe200078e0a02 */
[C---:B------:R-:W-:Y:S01]  /*5bd0*/  ISETP.GT.U32.AND P3, PT, R2.reuse, R134, PT ;  /* 0x000000860200720c */ /* 0x040fe20003f64070 */
[----:B------:R-:W-:Y:S01]  /*5be0*/  @!P5 IMAD.MOV R140, RZ, RZ, -R140 ;  /* 0x000000ffff8cd224 */ /* 0x000fe200078e0a8c */
[----:B------:R-:W-:Y:S01]  /*5bf0*/  ISETP.GE.AND P5, PT, R19, RZ, PT ;  /* 0x000000ff1300720c */ /* 0x000fe20003fa6270 */
[----:B------:R-:W-:Y:S01]  /*5c00*/  @!P6 IMAD.MOV R142, RZ, RZ, -R142 ;  /* 0x000000ffff8ee224 */ /* 0x000fe200078e0a8e */
[----:B------:R-:W-:Y:S01]  /*5c10*/  ISETP.GT.U32.AND P1, PT, R2, R130, PT ;  /* 0x000000820200720c */ /* 0x000fe20003f24070 */
[----:B------:R-:W-:Y:S01]  /*5c20*/  @!P2 IMAD.MOV R138, RZ, RZ, -R138 ;  /* 0x000000ffff8aa224 */ /* 0x000fe200078e0a8a */
[----:B------:R-:W-:-:S02]  /*5c30*/  LOP3.LUT R19, R3, 0x1e8, RZ, 0xfc, !PT ;  /* 0x000001e803137812 */ /* 0x000fc400078efcff */
[----:B------:R-:W-:Y:S01]  /*5c40*/  ISETP.GE.AND P4, PT, R17, RZ, PT ;  /* 0x000000ff1100720c */ /* 0x000fe20003f86270 */
[--C-:B------:R-:W-:Y:S01]  /*5c50*/  @!P0 IMAD.IADD R132, R132, 0x1, -R2.reuse ;  /* 0x0000000184848824 */ /* 0x100fe200078e0a02 */
[----:B------:R-:W-:Y:S02]  /*5c60*/  ISETP.GE.AND P6, PT, R15, RZ, PT ;  /* 0x000000ff0f00720c */ /* 0x000fe40003fc6270 */
[----:B------:R-:W-:Y:S01]  /*5c70*/  LOP3.LUT R17, R3, 0x1e4, RZ, 0xfc, !PT ;  /* 0x000001e403117812 */ /* 0x000fe200078efcff */
[----:B------:R-:W-:Y:S01]  /*5c80*/  @!P3 IMAD.IADD R134, R134, 0x1, -R2 ;  /* 0x000000018686b824 */ /* 0x000fe200078e0a02 */
[----:B------:R-:W-:Y:S01]  /*5c90*/  ISETP.GE.AND P2, PT, R5, RZ, PT ;  /* 0x000000ff0500720c */ /* 0x000fe20003f46270 */
[----:B------:R-:W-:Y:S01]  /*5ca0*/  IMAD.HI.U32 R5, R4, R11, RZ ;  /* 0x0000000b04057227 */ /* 0x000fe200078e00ff */
[----:B------:R-:W-:Y:S02]  /*5cb0*/  IABS R15, R19 ;  /* 0x00000013000f7213 */ /* 0x000fe40000000000 */
[----:B------:R-:W-:Y:S01]  /*5cc0*/  IABS R13, R17 ;  /* 0x00000011000d7213 */ /* 0x000fe20000000000 */
[----:B------:R-:W-:Y:S01]  /*5cd0*/  IMAD.MOV R5, RZ, RZ, -R5 ;  /* 0x000000ffff057224 */ /* 0x000fe200078e0a05 */
[----:B------:R-:W-:Y:S01]  /*5ce0*/  ISETP.GT.U32.AND P0, PT, R2, R132, PT ;  /* 0x000000840200720c */ /* 0x000fe20003f04070 */
[----:B------:R-:W-:Y:S01]  /*5cf0*/  IMAD.HI.U32 R9, R4, R15, RZ ;  /* 0x0000000f04097227 */ /* 0x000fe200078e00ff */
[----:B------:R-:W-:-:S03]  /*5d00*/  ISETP.GT.U32.AND P3, PT, R2, R134, PT ;  /* 0x000000860200720c */ /* 0x000fc60003f64070 */
[----:B------:R-:W-:-:S04]  /*5d10*/  IMAD.HI.U32 R7, R4, R13, RZ ;  /* 0x0000000d04077227 */ /* 0x000fc800078e00ff */
[----:B------:R-:W-:Y:S01]  /*5d20*/  @!P1 IMAD.IADD R130, R130, 0x1, -R2 ;  /* 0x0000000182829824 */ /* 0x000fe200078e0a02 */
[----:B------:R-:W-:Y:S01]  /*5d30*/  ISETP.GE.AND P1, PT, R17, RZ, PT ;  /* 0x000000ff1100720c */ /* 0x000fe20003f26270 */
[C---:B------:R-:W-:Y:S01]  /*5d40*/  IMAD R128, R2.reuse, R5, R11 ;  /* 0x0000000502807224 */ /* 0x040fe200078e020b */
[C---:B------:R-:W-:Y:S01]  /*5d50*/  LOP3.LUT R17, R3.reuse, 0x1f0, RZ, 0xfc, !PT ;  /* 0x000001f003117812 */ /* 0x040fe200078efcff */
[----:B------:R-:W-:Y:S02]  /*5d60*/  IMAD.MOV R9, RZ, RZ, -R9 ;  /* 0x000000ffff097224 */ /* 0x000fe400078e0a09 */
[----:B------:R-:W-:Y:S02]  /*5d70*/  IMAD.MOV R7, RZ, RZ, -R7 ;  /* 0x000000ffff077224 */ /* 0x000fe400078e0a07 */
[----:B------:R-:W-:Y:S01]  /*5d80*/  @!P6 IMAD.MOV R130, RZ, RZ, -R130 ;  /* 0x000000ffff82e224 */ /* 0x000fe200078e0a82 */
[C---:B------:R-:W-:Y:S01]  /*5d90*/  ISETP.GT.U32.AND P6, PT, R2.reuse, R128, PT ;  /* 0x000000800200720c */ /* 0x040fe20003fc4070 */
[C---:B------:R-:W-:Y:S01]  /*5da0*/  IMAD R124, R2.reuse, R9, R15 ;  /* 0x00000009027c7224 */ /* 0x040fe200078e020f */
[C---:B------:R-:W-:Y:S01]  /*5db0*/  LOP3.LUT R15, R3.reuse, 0x1ec, RZ, 0xfc, !PT ;  /* 0x000001ec030f7812 */ /* 0x040fe200078efcff */
[----:B------:R-:W-:Y:S01]  /*5dc0*/  IMAD R126, R2, R7, R13 ;  /* 0x00000007027e7224 */ /* 0x000fe200078e020d */
[----:B------:R-:W-:Y:S01]  /*5dd0*/  LOP3.LUT R13, R3, 0x1f8, RZ, 0xfc, !PT ;  /* 0x000001f8030d7812 */ /* 0x000fe200078efcff */
[--C-:B------:R-:W-:Y:S01]  /*5de0*/  @!P0 IMAD.IADD R132, R132, 0x1, -R2.reuse ;  /* 0x0000000184848824 */ /* 0x100fe200078e0a02 */
[----:B------:R-:W-:Y:S01]  /*5df0*/  IABS R5, R15 ;  /* 0x0000000f00057213 */ /* 0x000fe20000000000 */
[----:B------:R-:W-:Y:S01]  /*5e00*/  @!P3 IMAD.IADD R134, R134, 0x1, -R2 ;  /* 0x000000018686b824 */ /* 0x000fe200078e0a02 */
[----:B------:R-:W-:Y:S01]  /*5e10*/  ISETP.GT.U32.AND P0, PT, R2, R126, PT ;  /* 0x0000007e0200720c */ /* 0x000fe20003f04070 */
[----:B------:R-:W-:Y:S01]  /*5e20*/  @!P4 IMAD.MOV R132, RZ, RZ, -R132 ;  /* 0x000000ffff84c224 */ /* 0x000fe200078e0a84 */
[----:B------:R-:W-:Y:S01]  /*5e30*/  IABS R7, R17 ;  /* 0x0000001100077213 */ /* 0x000fe20000000000 */
[----:B------:R-:W-:Y:S01]  /*5e40*/  IMAD.HI.U32 R3, R4, R5, RZ ;  /* 0x0000000504037227 */ /* 0x000fe200078e00ff */
[----:B------:R-:W-:-:S02]  /*5e50*/  ISETP.GT.U32.AND P3, PT, R2, R124, PT ;  /* 0x0000007c0200720c */ /* 0x000fc40003f64070 */
[----:B------:R-:W-:Y:S01]  /*5e60*/  IABS R9, R21 ;  /* 0x0000001500097213 */ /* 0x000fe20000000000 */
[----:B------:R-:W-:Y:S01]  /*5e70*/  @!P6 IMAD.IADD R128, R128, 0x1, -R2 ;  /* 0x000000018080e824 */ /* 0x000fe200078e0a02 */
[----:B------:R-:W-:Y:S01]  /*5e80*/  IABS R11, R13 ;  /* 0x0000000d000b7213 */ /* 0x000fe20000000000 */
[----:B------:R-:W-:Y:S02]  /*5e90*/  IMAD.MOV R3, RZ, RZ, -R3 ;  /* 0x000000ffff037224 */ /* 0x000fe400078e0a03 */
[----:B------:R-:W-:Y:S01]  /*5ea0*/  @!P5 IMAD.MOV R134, RZ, RZ, -R134 ;  /* 0x000000ffff86d224 */ /* 0x000fe200078e0a86 */
[C---:B------:R-:W-:Y:S01]  /*5eb0*/  ISETP.GT.U32.AND P6, PT, R2.reuse, R128, PT ;  /* 0x000000800200720c */ /* 0x040fe20003fc4070 */
[----:B------:R-:W-:Y:S01]  /*5ec0*/  IMAD R122, R2, R3, R5 ;  /* 0x00000003027a7224 */ /* 0x000fe200078e0205 */
[----:B------:R-:W-:Y:S01]  /*5ed0*/  ISETP.GE.AND P5, PT, R19, RZ, PT ;  /* 0x000000ff1300720c */ /* 0x000fe20003fa6270 */
[----:B------:R-:W-:-:S04]  /*5ee0*/  IMAD.HI.U32 R3, R4, R7, RZ ;  /* 0x0000000704037227 */ /* 0x000fc800078e00ff */
[----:B------:R-:W-:Y:S01]  /*5ef0*/  @!P0 IMAD.IADD R126, R126, 0x1, -R2 ;  /* 0x000000017e7e8824 */ /* 0x000fe200078e0a02 */
[----:B------:R-:W-:Y:S01]  /*5f00*/  ISETP.GT.U32.AND P0, PT, R2, R122, PT ;  /* 0x0000007a0200720c */ /* 0x000fe20003f04070 */
[----:B------:R-:W-:Y:S02]  /*5f10*/  IMAD.MOV R3, RZ, RZ, -R3 ;  /* 0x000000ffff037224 */ /* 0x000fe400078e0a03 */
[----:B------:R-:W-:Y:S01]  /*5f20*/  IMAD.HI.U32 R5, R4, R9, RZ ;  /* 0x0000000904057227 */ /* 0x000fe200078e00ff */
[----:B------:R-:W-:-:S03]  /*5f30*/  ISETP.GT.U32.AND P4, PT, R2, R126, PT ;  /* 0x0000007e0200720c */ /* 0x000fc60003f84070 */
[--C-:B------:R-:W-:Y:S02]  /*5f40*/  @!P3 IMAD.IADD R124, R124, 0x1, -R2.reuse ;  /* 0x000000017c7cb824 */ /* 0x100fe400078e0a02 */
[C---:B------:R-:W-:Y:S01]  /*5f50*/  IMAD R118, R2.reuse, R3, R7 ;  /* 0x0000000302767224 */ /* 0x040fe200078e0207 */
[----:B------:R-:W-:Y:S01]  /*5f60*/  IADD3 R3, R131, -0x1, RZ ;  /* 0xffffffff83037810 */ /* 0x000fe20007ffe0ff */
[----:B------:R-:W-:Y:S01]  /*5f70*/  IMAD.MOV R5, RZ, RZ, -R5 ;  /* 0x000000ffff057224 */ /* 0x000fe200078e0a05 */
[----:B------:R-:W-:Y:S01]  /*5f80*/  ISETP.GT.U32.AND P3, PT, R2, R124, PT ;  /* 0x0000007c0200720c */ /* 0x000fe20003f64070 */
[----:B------:R-:W-:Y:S01]  /*5f90*/  @!P6 IMAD.IADD R128, R128, 0x1, -R2 ;  /* 0x000000018080e824 */ /* 0x000fe200078e0a02 */
[----:B------:R-:W-:Y:S01]  /*5fa0*/  ISETP.GT.U32.AND P6, PT, R2, R118, PT ;  /* 0x000000760200720c */ /* 0x000fe20003fc4070 */
[----:B------:R-:W-:-:S04]  /*5fb0*/  IMAD.HI.U32 R4, R4, R11, RZ ;  /* 0x0000000b04047227 */ /* 0x000fc800078e00ff */
[----:B------:R-:W-:Y:S02]  /*5fc0*/  IMAD R120, R2, R5, R9 ;  /* 0x0000000502787224 */ /* 0x000fe400078e0209 */
[----:B------:R-:W-:Y:S02]  /*5fd0*/  IMAD.MOV R4, RZ, RZ, -R4 ;  /* 0x000000ffff047224 */ /* 0x000fe400078e0a04 */
[--C-:B------:R-:W-:Y:S01]  /*5fe0*/  @!P4 IMAD.IADD R126, R126, 0x1, -R2.reuse ;  /* 0x000000017e7ec824 */ /* 0x100fe200078e0a02 */
[C---:B------:R-:W-:Y:S01]  /*5ff0*/  ISETP.GT.U32.AND P4, PT, R2.reuse, R120, PT ;  /* 0x000000780200720c */ /* 0x040fe20003f84070 */
[----:B------:R-:W-:Y:S02]  /*6000*/  IMAD R4, R2, R4, R11 ;  /* 0x0000000402047224 */ /* 0x000fe400078e020b */
[--C-:B------:R-:W-:Y:S02]  /*6010*/  @!P3 IMAD.IADD R124, R124, 0x1, -R2.reuse ;  /* 0x000000017c7cb824 */ /* 0x100fe400078e0a02 */
[--C-:B------:R-:W-:Y:S01]  /*6020*/  @!P6 IMAD.IADD R118, R118, 0x1, -R2.reuse ;  /* 0x000000017676e824 */ /* 0x100fe200078e0a02 */
[----:B------:R-:W-:Y:S01]  /*6030*/  ISETP.GT.U32.AND P3, PT, R2, R4, PT ;  /* 0x000000040200720c */ /* 0x000fe20003f64070 */
[----:B------:R-:W-:-:S02]  /*6040*/  @!P0 IMAD.IADD R122, R122, 0x1, -R2 ;  /* 0x000000017a7a8824 */ /* 0x000fc400078e0a02 */
[----:B------:R-:W-:Y:S01]  /*6050*/  @!P1 IMAD.MOV R126, RZ, RZ, -R126 ;  /* 0x000000ffff7e9224 */ /* 0x000fe200078e0a7e */
[C---:B------:R-:W-:Y:S01]  /*6060*/  ISETP.GT.U32.AND P6, PT, R2.reuse, R118, PT ;  /* 0x000000760200720c */ /* 0x040fe20003fc4070 */
[----:B------:R-:W-:Y:S01]  /*6070*/  @!P5 IMAD.MOV R124, RZ, RZ, -R124 ;  /* 0x000000ffff7cd224 */ /* 0x000fe200078e0a7c */
[----:B------:R-:W-:Y:S01]  /*6080*/  ISETP.GT.U32.AND P0, PT, R2, R122, PT ;  /* 0x0000007a0200720c */ /* 0x000fe20003f04070 */
[----:B------:R-:W-:Y:S01]  /*6090*/  @!P4 IMAD.IADD R120, R120, 0x1, -R2 ;  /* 0x000000017878c824 */ /* 0x000fe200078e0a02 */
[----:B------:R-:W-:Y:S01]  /*60a0*/  ISETP.GE.AND P4, PT, R17, RZ, PT ;  /* 0x000000ff1100720c */ /* 0x000fe20003f86270 */
[----:B------:R-:W-:Y:S01]  /*60b0*/  @!P2 IMAD.MOV R128, RZ, RZ, -R128 ;  /* 0x000000ffff80a224 */ /* 0x000fe200078e0a80 */
[----:B------:R-:W-:Y:S01]  /*60c0*/  ISETP.GE.U32.AND P2, PT, R3, 0x7fffffe0, PT ;  /* 0x7fffffe00300780c */ /* 0x000fe20003f46070 */
[----:B------:R-:W-:Y:S01]  /*60d0*/  IMAD R5, R119, 0x34, RZ ;  /* 0x0000003477057824 */ /* 0x000fe200078e02ff */
[----:B------:R-:W-:Y:S01]  /*60e0*/  ISETP.GT.U32.AND P1, PT, R2, R120, PT ;  /* 0x000000780200720c */ /* 0x000fe20003f24070 */
[----:B------:R-:W-:Y:S01]  /*60f0*/  @!P3 IMAD.IADD R4, R4, 0x1, -R2 ;  /* 0x000000010404b824 */ /* 0x000fe200078e0a02 */
[----:B------:R-:W-:-:S03]  /*6100*/  IADD3 R3, R131, -0x5, RZ ;  /* 0xfffffffb83037810 */ /* 0x000fc60007ffe0ff */
[--C-:B------:R-:W-:Y:S01]  /*6110*/  @!P6 IMAD.IADD R118, R118, 0x1, -R2.reuse ;  /* 0x000000017676e824 */ /* 0x100fe200078e0a02 */
[----:B------:R-:W-:Y:S01]  /*6120*/  ISETP.GT.U32.AND P5, PT, R2, R4, PT ;  /* 0x000000040200720c */ /* 0x000fe20003fa4070 */
[----:B------:R-:W-:Y:S01]  /*6130*/  @!P0 IMAD.IADD R122, R122, 0x1, -R2 ;  /* 0x000000017a7a8824 */ /* 0x000fe200078e0a02 */
[----:B------:R-:W-:Y:S01]  /*6140*/  ISETP.GE.AND P0, PT, R15, RZ, PT ;  /* 0x000000ff0f00720c */ /* 0x000fe20003f06270 */
[----:B------:R-:W-:Y:S01]  /*6150*/  @!P4 IMAD.MOV R118, RZ, RZ, -R118 ;  /* 0x000000ffff76c224 */ /* 0x000fe200078e0a76 */
[----:B------:R-:W-:Y:S02]  /*6160*/  ISETP.GE.AND P6, PT, R21, RZ, PT ;  /* 0x000000ff1500720c */ /* 0x000fe40003fc6270 */
[----:B------:R-:W-:Y:S01]  /*6170*/  ISETP.GE.AND P4, PT, R13, RZ, PT ;  /* 0x000000ff0d00720c */ /* 0x000fe20003f86270 */
[----:B------:R-:W-:Y:S01]  /*6180*/  @!P1 IMAD.IADD R120, R120, 0x1, -R2 ;  /* 0x0000000178789824 */ /* 0x000fe200078e0a02 */
[----:B------:R-:W-:Y:S02]  /*6190*/  ISETP.GE.U32.AND P3, PT, R3, 0x7fffffdc, PT ;  /* 0x7fffffdc0300780c */ /* 0x000fe40003f66070 */
[----:B------:R-:W-:-:S03]  /*61a0*/  IADD3 R3, R131, -0x9, RZ ;  /* 0xfffffff783037810 */ /* 0x000fc60007ffe0ff */
[----:B------:R-:W-:Y:S01]  /*61b0*/  @!P5 IMAD.IADD R4, R4, 0x1, -R2 ;  /* 0x000000010404d824 */ /* 0x000fe200078e0a02 */
[----:B------:R-:W-:Y:S01]  /*61c0*/  IADD3 R2, R131, -0x11, RZ ;  /* 0xffffffef83027810 */ /* 0x000fe20007ffe0ff */
[----:B------:R-:W-:Y:S01]  /*61d0*/  @!P0 IMAD.MOV R122, RZ, RZ, -R122 ;  /* 0x000000ffff7a8224 */ /* 0x000fe200078e0a7a */
[----:B------:R-:W-:Y:S01]  /*61e0*/  ISETP.NE.AND P5, PT, RZ, c[0x0][0x17c], PT ;  /* 0x00005f00ff007a0c */ /* 0x000fe20003fa5270 */
[----:B------:R-:W-:Y:S01]  /*61f0*/  @!P6 IMAD.MOV R120, RZ, RZ, -R120 ;  /* 0x000000ffff78e224 */ /* 0x000fe200078e0a78 */
[----:B------:R-:W-:Y:S01]  /*6200*/  ISETP.GE.U32.AND P6, PT, R2, 0x7fffffd0, PT ;  /* 0x7fffffd00200780c */ /* 0x000fe20003fc6070 */
[----:B------:R-:W-:Y:S01]  /*6210*/  @!P4 IMAD.MOV R4, RZ, RZ, -R4 ;  /* 0x000000ffff04c224 */ /* 0x000fe200078e0a04 */
[C---:B------:R-:W-:Y:S02]  /*6220*/  SEL R2, R177.reuse, R6, !P5 ;  /* 0x00000006b1027207 */ /* 0x040fe40006800000 */
[C---:B------:R-:W-:Y:S02]  /*6230*/  SEL R115, R177.reuse, R8, !P5 ;  /* 0x00000008b1737207 */ /* 0x040fe40006800000 */
[----:B------:R-:W-:-:S02]  /*6240*/  SEL R111, R177, R10, !P5 ;  /* 0x0000000ab16f7207 */ /* 0x000fc40006800000 */
[----:B------:R-:W-:Y:S01]  /*6250*/  SEL R107, R177, R12, !P5 ;  /* 0x0000000cb16b7207 */ /* 0x000fe20006800000 */
[----:B------:R-:W-:Y:S01]  /*6260*/  IMAD R115, R115, c[0x0][0x190], RZ ;  /* 0x0000640073737a24 */ /* 0x000fe200078e02ff */
        /* <DEDUP_REMOVED lines=33> */
[C---:B------:R-:W-:Y:S01]  /*6480*/  SEL R112, R177.reuse, R112, !P5 ;  /* 0x00000070b1707207 */ /* 0x040fe20006800000 */
        /* <DEDUP_REMOVED lines=9> */
[----:B------:R-:W-:-:S02]  /*6520*/  SEL R102, R177, R102, !P5 ;  /* 0x00000066b1667207 */ /* 0x000fc40006800000 */
[C---:B------:R-:W-:Y:S02]  /*6530*/  SEL R100, R177.reuse, R100, !P5 ;  /* 0x00000064b1647207 */ /* 0x040fe40006800000 */
        /* <DEDUP_REMOVED lines=18> */
[C---:B------:R-:W-:Y:S02]  /*6660*/  SEL R78, R177.reuse, R78, !P5 ;  /* 0x0000004eb14e7207 */ /* 0x040fe40006800000 */
[C---:B------:R-:W-:Y:S02]  /*6670*/  SEL R76, R177.reuse, R76, !P5 ;  /* 0x0000004cb14c7207 */ /* 0x040fe40006800000 */
[C---:B------:R-:W-:Y:S02]  /*6680*/  SEL R74, R177.reuse, R74, !P5 ;  /* 0x0000004ab14a7207 */ /* 0x040fe40006800000 */
[C---:B------:R-:W-:Y:S02]  /*6690*/  SEL R72, R177.reuse, R72, !P5 ;  /* 0x00000048b1487207 */ /* 0x040fe40006800000 */
[----:B------:R-:W-:-:S02]  /*66a0*/  SEL R70, R177, R70, !P5 ;  /* 0x00000046b1467207 */ /* 0x000fc40006800000 */
[C---:B------:R-:W-:Y:S02]  /*66b0*/  SEL R68, R177.reuse, R68, !P5 ;  /* 0x00000044b1447207 */ /* 0x040fe40006800000 */
[C---:B------:R-:W-:Y:S02]  /*66c0*/  SEL R66, R177.reuse, R66, !P5 ;  /* 0x00000042b1427207 */ /* 0x040fe40006800000 */
[C---:B------:R-:W-:Y:S02]  /*66d0*/  SEL R64, R177.reuse, R64, !P5 ;  /* 0x00000040b1407207 */ /* 0x040fe40006800000 */
[C---:B------:R-:W-:Y:S02]  /*66e0*/  SEL R62, R177.reuse, R62, !P5 ;  /* 0x0000003eb13e7207 */ /* 0x040fe40006800000 */
        /* <DEDUP_REMOVED lines=83> */
[----:B------:R-:W-:Y:S01]  /*6c20*/  IMAD R142, R119, 0xd, RZ ;  /* 0x0000000d778e7824 */ /* 0x000fe200078e02ff */
[----:B------:R-:W-:Y:S01]  /*6c30*/  SEL R129, R177, R140, !P5 ;  /* 0x0000008cb1817207 */ /* 0x000fe20006800000 */
[----:B------:R-:W-:Y:S01]  /*6c40*/  IMAD R140, R119, 0xe, RZ ;  /* 0x0000000e778c7824 */ /* 0x000fe200078e02ff */
[----:B------:R-:W-:Y:S01]  /*6c50*/  SEL R133, R177, R138, !P5 ;  /* 0x0000008ab1857207 */ /* 0x000fe20006800000 */
[----:B------:R-:W-:Y:S01]  /*6c60*/  IMAD R138, R119, 0xf, RZ ;  /* 0x0000000f778a7824 */ /* 0x000fe200078e02ff */
[----:B------:R-:W-:Y:S01]  /*6c70*/  SEL R137, R177, R136, !P5 ;  /* 0x00000088b1897207 */ /* 0x000fe20006800000 */
[----:B------:R-:W-:Y:S01]  /*6c80*/  IMAD.SHL.U32 R136, R119, 0x10, RZ ;  /* 0x0000001077887824 */ /* 0x000fe200078e00ff */
[----:B------:R-:W-:Y:S01]  /*6c90*/  SEL R141, R177, R130, !P5 ;  /* 0x00000082b18d7207 */ /* 0x000fe20006800000 */
[----:B------:R-:W-:Y:S01]  /*6ca0*/  IMAD R130, R119, 0x13, RZ ;  /* 0x0000001377827824 */ /* 0x000fe200078e02ff */
        /* <DEDUP_REMOVED lines=11> */
[----:B------:R-:W-:Y:S01]  /*6d60*/  IMAD R122, R127, c[0x0][0x18c], RZ ;  /* 0x000063007f7a7a24 */ /* 0x000fe200078e02ff */
[C---:B------:R-:W-:Y:S01]  /*6d70*/  SEL R169, R177.reuse, R118, !P5 ;  /* 0x00000076b1a97207 */ /* 0x040fe20006800000 */
[----:B------:R-:W-:Y:S01]  /*6d80*/  IMAD R118, R2, c[0x0][0x190], RZ ;  /* 0x0000640002767a24 */ /* 0x000fe200078e02ff */
[----:B------:R-:W-:Y:S01]  /*6d90*/  SEL R173, R177, R120, !P5 ;  /* 0x00000078b1ad7207 */ /* 0x000fe20006800000 */
[----:B------:R-:W-:Y:S01]  /*6da0*/  IMAD R158, R117, c[0x0][0x190], RZ ;  /* 0x00006400759e7a24 */ /* 0x000fe200078e02ff */
[----:B------:R-:W-:Y:S01]  /*6db0*/  SEL R177, R177, R4, !P5 ;  /* 0x00000004b1b17207 */ /* 0x000fe20006800000 */
[----:B------:R-:W-:Y:S01]  /*6dc0*/  IMAD R160, R121, c[0x0][0x190], RZ ;  /* 0x0000640079a07a24 */ /* 0x000fe200078e02ff */
[----:B------:R-:W-:Y:S01]  /*6dd0*/  ISETP.GE.AND P5, PT, R185, RZ, PT ;  /* 0x000000ffb900720c */ /* 0x000fe20003fa6270 */
[----:B------:R-:W-:Y:S01]  /*6de0*/  IMAD R162, R125, c[0x0][0x190], RZ ;  /* 0x000064007da27a24 */ /* 0x000fe200078e02ff */
[----:B------:R-:W-:Y:S01]  /*6df0*/  ISETP.NE.AND P4, PT, RZ, c[0x0][0x178], PT ;  /* 0x00005e00ff007a0c */ /* 0x000fe20003f85270 */
[----:B------:R-:W-:Y:S01]  /*6e00*/  IMAD R164, R129, c[0x0][0x190], RZ ;  /* 0x0000640081a47a24 */ /* 0x000fe200078e02ff */
[----:B------:R-:W-:Y:S01]  /*6e10*/  ISETP.GE.U32.AND P0, PT, R3, 0x7fffffd8, PT ;  /* 0x7fffffd80300780c */ /* 0x000fe20003f06070 */
[----:B------:R-:W-:Y:S01]  /*6e20*/  IMAD R166, R133, c[0x0][0x190], RZ ;  /* 0x0000640085a67a24 */ /* 0x000fe200078e02ff */
[----:B------:R-:W-:Y:S01]  /*6e30*/  IADD3 R3, R131, -0xd, RZ ;  /* 0xfffffff383037810 */ /* 0x000fe20007ffe0ff */
[----:B------:R-:W-:-:S02]  /*6e40*/  IMAD R168, R137, c[0x0][0x190], RZ ;  /* 0x0000640089a87a24 */ /* 0x000fc400078e02ff */
[----:B------:R-:W-:Y:S01]  /*6e50*/  IMAD R170, R141, c[0x0][0x190], RZ ;  /* 0x000064008daa7a24 */ /* 0x000fe200078e02ff */
[----:B------:R-:W-:Y:S01]  /*6e60*/  ISETP.GE.U32.AND P1, PT, R3, 0x7fffffd4, PT ;  /* 0x7fffffd40300780c */ /* 0x000fe20003f26070 */
[----:B------:R-:W-:Y:S02]  /*6e70*/  IMAD.MOV.U32 R3, RZ, RZ, R0 ;  /* 0x000000ffff037224 */ /* 0x000fe400078e0000 */
[----:B------:R-:W-:Y:S02]  /*6e80*/  IMAD.SHL.U32 R0, R122, 0x4, RZ ;  /* 0x000000047a007824 */ /* 0x000fe400078e00ff */
[----:B------:R-:W-:Y:S01]  /*6e90*/  @!P5 IMAD.MOV R3, RZ, RZ, -R3 ;  /* 0x000000ffff03d224 */ /* 0x000fe200078e0a03 */
[----:B------:R-:W-:Y:S01]  /*6ea0*/  @!P4 LOP3.LUT R3, RZ, c[0x0][0x178], RZ, 0x33, !PT ;  /* 0x00005e00ff03ca12 */ /* 0x000fe200078e33ff */
[----:B------:R-:W-:Y:S01]  /*6eb0*/  IMAD R172, R145, c[0x0][0x190], RZ ;  /* 0x0000640091ac7a24 */ /* 0x000fe200078e02ff */
[----:B------:R-:W-:Y:S01]  /*6ec0*/  IADD3 R184, P4, R0, c[0x0][0x168], RZ ;  /* 0x00005a0000b87a10 */ /* 0x000fe20007f9e0ff */
[----:B------:R2:W-:Y:S01]  /*6ed0*/  STL [R1+0xe60], R0 ;  /* 0x000e600001007387 */ /* 0x0005e20000100800 */
[----:B------:R-:W-:-:S02]  /*6ee0*/  IMAD R174, R149, c[0x0][0x190], RZ ;  /* 0x0000640095ae7a24 */ /* 0x000fc400078e02ff */
[----:B------:R-:W-:Y:S01]  /*6ef0*/  IMAD R4, R3, c[0x0][0x184], RZ ;  /* 0x0000610003047a24 */ /* 0x000fe200078e02ff */
[----:B-1----:R-:W-:Y:S01]  /*6f00*/  LEA.HI.X.SX32 R185, R122, c[0x0][0x16c], 0x2, P4 ;  /* 0x00005b007ab97a11 */ /* 0x002fe200020f16ff */
[----:B------:R-:W-:Y:S01]  /*6f10*/  IMAD R122, R119, 0x19, RZ ;  /* 0x00000019777a7824 */ /* 0x000fe200078e02ff */
[----:B------:R-:W-:Y:S01]  /*6f20*/  LEA R2, P5, R118, R184, 0x2 ;  /* 0x000000b876027211 */ /* 0x000fe200078a10ff */
[----:B------:R-:W-:Y:S01]  /*6f30*/  IMAD.SHL.U32 R120, R4, 0x4, RZ ;  /* 0x0000000404787824 */ /* 0x000fe200078e00ff */
[----:B------:R-:W-:Y:S01]  /*6f40*/  STL [R1+0x11c], R4 ;  /* 0x00011c0401007387 */ /* 0x000fe20000100800 */
[----:B------:R-:W-:Y:S01]  /*6f50*/  IMAD R176, R153, c[0x0][0x190], RZ ;  /* 0x0000640099b07a24 */ /* 0x000fe200078e02ff */
[----:B------:R-:W-:Y:S01]  /*6f60*/  LEA.HI.X.SX32 R3, R118, R185, 0x2, P5 ;  /* 0x000000b976037211 */ /* 0x000fe200028f16ff */
[----:B--2---:R-:W-:Y:S01]  /*6f70*/  IMAD R0, R119, 0x1e, RZ ;  /* 0x0000001e77007824 */ /* 0x004fe200078e02ff */
[----:B------:R-:W-:Y:S01]  /*6f80*/  IADD3 R234, P4, R120, c[0x0][0x160], RZ ;  /* 0x0000580078ea7a10 */ /* 0x000fe20007f9e0ff */
[----:B------:R1:W-:Y:S01]  /*6f90*/  STL [R1+0x148], R118 ;  /* 0x0001487601007387 */ /* 0x0003e20000100800 */
[----:B------:R-:W-:-:S02]  /*6fa0*/  IMAD R178, R157, c[0x0][0x190], RZ ;  /* 0x000064009db27a24 */ /* 0x000fc400078e02ff */
[----:B------:R-:W-:Y:S01]  /*6fb0*/  LEA.HI.X.SX32 R235, R4, c[0x0][0x164], 0x2, P4 ;  /* 0x0000590004eb7a11 */ /* 0x000fe200020f16ff */
[----:B------:R2:W-:Y:S01]  /*6fc0*/  STL [R1+0x46c], R120 ;  /* 0x00046c7801007387 */ /* 0x0005e20000100800 */
[-C--:B------:R-:W-:Y:S01]  /*6fd0*/  LEA R216, P5, R119, R234.reuse, 0x3 ;  /* 0x000000ea77d87211 */ /* 0x080fe200078a18ff */
[----:B------:R-:W-:Y:S01]  /*6fe0*/  IMAD R180, R161, c[0x0][0x190], RZ ;  /* 0x00006400a1b47a24 */ /* 0x000fe200078e02ff */
[-C--:B------:R-:W-:Y:S01]  /*6ff0*/  IADD3 R244, P4, R181, R234.reuse, RZ ;  /* 0x000000eab5f47210 */ /* 0x080fe20007f9e0ff */
[----:B------:R3:W-:Y:S01]  /*7000*/  STL.64 [R1+0xdd8], R2 ;  /* 0x000dd80201007387 */ /* 0x0007e20000100a00 */
[-C--:B------:R-:W-:Y:S01]  /*7010*/  LEA.HI.X.SX32 R217, R187, R235.reuse, 0x2, P5 ;  /* 0x000000ebbbd97211 */ /* 0x080fe200028f16ff */
[C---:B-1----:R-:W-:Y:S01]  /*7020*/  IMAD R118, R119.reuse, 0x1a, RZ ;  /* 0x0000001a77767824 */ /* 0x042fe200078e02ff */
[CC--:B------:R-:W-:Y:S01]  /*7030*/  LEA R232, P5, R119.reuse, R234.reuse, 0x4 ;  /* 0x000000ea77e87211 */ /* 0x0c0fe200078a20ff */
[C---:B------:R-:W-:Y:S01]  /*7040*/  IMAD R187, R119.reuse, 0x74, RZ ;  /* 0x0000007477bb7824 */ /* 0x040fe200078e02ff */
[CC--:B------:R-:W-:Y:S01]  /*7050*/  LEA.HI.X.SX32 R245, R119.reuse, R235.reuse, 0x2, P4 ;  /* 0x000000eb77f57211 */ /* 0x0c0fe200020f16ff */
[----:B--2---:R-:W-:Y:S01]  /*7060*/  IMAD R120, R119, 0x1b, RZ ;  /* 0x0000001b77787824 */ /* 0x004fe200078e02ff */
[----:B------:R-:W-:Y:S01]  /*7070*/  IADD3 R208, P4, R151, R234, RZ ;  /* 0x000000ea97d07210 */ /* 0x000fe20007f9e0ff */
[----:B------:R-:W-:Y:S01]  /*7080*/  IMAD R182, R165, c[0x0][0x190], RZ ;  /* 0x00006400a5b67a24 */ /* 0x000fe200078e02ff */
[----:B------:R-:W-:-:S02]  /*7090*/  LEA.HI.X.SX32 R233, R181, R235, 0x2, P5 ;  /* 0x000000ebb5e97211 */ /* 0x000fc400028f16ff */
[-C--:B------:R-:W-:Y:S01]  /*70a0*/  IADD3 R214, P5, R143, R234.reuse, RZ ;  /* 0x000000ea8fd67210 */ /* 0x080fe20007fbe0ff */
[----:B---3--:R-:W-:Y:S01]  /*70b0*/  IMAD R3, R119, 0x1d, RZ ;  /* 0x0000001d77037824 */ /* 0x008fe200078e02ff */
[-C--:B------:R-:W-:Y:S01]  /*70c0*/  LEA.HI.X.SX32 R209, R183, R235.reuse, 0x2, P4 ;  /* 0x000000ebb7d17211 */ /* 0x080fe200020f16ff */
[----:B------:R-:W-:Y:S01]  /*70d0*/  IMAD R2, R119, 0x1f, RZ ;  /* 0x0000001f77027824 */ /* 0x000fe200078e02ff */
[-C--:B------:R-:W-:Y:S02]  /*70e0*/  IADD3 R202, P4, R147, R234.reuse, RZ ;  /* 0x000000ea93ca7210 */ /* 0x080fe40007f9e0ff */
[-C--:B------:R-:W-:Y:S02]  /*70f0*/  LEA.HI.X.SX32 R215, R175, R235.reuse, 0x2, P5 ;  /* 0x000000ebafd77211 */ /* 0x080fe400028f16ff */
[----:B------:R-:W-:Y:S02]  /*7100*/  LEA R240, P5, R119, R234, 0x5 ;  /* 0x000000ea77f07211 */ /* 0x000fe400078a28ff */
[----:B------:R-:W-:-:S02]  /*7110*/  LEA.HI.X.SX32 R203, R179, R235, 0x2, P4 ;  /* 0x000000ebb3cb7211 */ /* 0x000fc400020f16ff */
[-C--:B------:R-:W-:Y:S02]  /*7120*/  IADD3 R192, P4, R139, R234.reuse, RZ ;  /* 0x000000ea8bc07210 */ /* 0x080fe40007f9e0ff */
[-C--:B------:R-:W-:Y:S02]  /*7130*/  LEA.HI.X.SX32 R241, R167, R235.reuse, 0x2, P5 ;  /* 0x000000eba7f17211 */ /* 0x080fe400028f16ff */
[-C--:B------:R-:W-:Y:S02]  /*7140*/  IADD3 R200, P5, R201, R234.reuse, RZ ;  /* 0x000000eac9c87210 */ /* 0x080fe40007fbe0ff */
[-C--:B------:R-:W-:Y:S02]  /*7150*/  LEA.HI.X.SX32 R193, R171, R235.reuse, 0x2, P4 ;  /* 0x000000ebabc17211 */ /* 0x080fe400020f16ff */
[----:B------:R-:W-:Y:S02]  /*7160*/  IADD3 R222, P4, R223, R234, RZ ;  /* 0x000000eadfde7210 */ /* 0x000fe40007f9e0ff */
        /* <DEDUP_REMOVED lines=8> */
[-C--:B------:R-:W-:Y:S01]  /*71f0*/  LEA.HI.X.SX32 R189, R140, R235.reuse, 0x2, P5 ;  /* 0x000000eb8cbd7211 */ /* 0x080fe200028f16ff */
[----:B------:R-:W-:Y:S01]  /*7200*/  IMAD R140, R82, c[0x0][0x190], RZ ;  /* 0x00006400528c7a24 */ /* 0x000fe200078e02ff */
[CC--:B------:R-:W-:Y:S01]  /*7210*/  LEA R228, P5, R119.reuse, R234.reuse, 0x6 ;  /* 0x000000ea77e47211 */ /* 0x0c0fe200078a30ff */
[----:B------:R-:W-:Y:S01]  /*7220*/  IMAD R119, R119, 0x7c, RZ ;  /* 0x0000007c77777824 */ /* 0x000fe200078e02ff */
[-C--:B------:R-:W-:Y:S01]  /*7230*/  LEA.HI.X.SX32 R5, R142, R235.reuse, 0x2, P4 ;  /* 0x000000eb8e057211 */ /* 0x080fe200020f16ff */
[----:B------:R-:W-:Y:S01]  /*7240*/  IMAD R142, R84, c[0x0][0x190], RZ ;  /* 0x00006400548e7a24 */ /* 0x000fe200078e02ff */
[-C--:B------:R-:W-:Y:S01]  /*7250*/  IADD3 R206, P4, R207, R234.reuse, RZ ;  /* 0x000000eacfce7210 */ /* 0x080fe20007f9e0ff */
[----:B------:R-:W-:Y:S01]  /*7260*/  IMAD R84, R18, c[0x0][0x190], RZ ;  /* 0x0000640012547a24 */ /* 0x000fe200078e02ff */
        /* <DEDUP_REMOVED lines=16> */
[----:B------:R-:W-:Y:S01]  /*7370*/  LEA.HI.X.SX32 R243, R147, R235, 0x2, P5 ;  /* 0x000000eb93f37211 */ /* 0x000fe200028f16ff */
[----:B------:R-:W-:Y:S01]  /*7380*/  IMAD R70, R27, c[0x0][0x190], RZ ;  /* 0x000064001b467a24 */ /* 0x000fe200078e02ff */
[----:B------:R-:W-:-:S02]  /*7390*/  IADD3 R194, P5, R195, R234, RZ ;  /* 0x000000eac3c27210 */ /* 0x000fc40007fbe0ff */
[-C--:B------:R-:W-:Y:S01]  /*73a0*/  LEA.HI.X.SX32 R197, R130, R235.reuse, 0x2, P4 ;  /* 0x000000eb82c57211 */ /* 0x080fe200020f16ff */
[----:B------:R-:W-:Y:S01]  /*73b0*/  IMAD R130, R39, c[0x0][0x190], RZ ;  /* 0x0000640027827a24 */ /* 0x000fe200078e02ff */
[-C--:B------:R-:W-:Y:S02]  /*73c0*/  IADD3 R220, P4, R221, R234.reuse, RZ ;  /* 0x000000eadddc7210 */ /* 0x080fe40007f9e0ff */
[-C--:B------:R-:W-:Y:S01]  /*73d0*/  LEA.HI.X.SX32 R195, R126, R235.reuse, 0x2, P5 ;  /* 0x000000eb7ec37211 */ /* 0x080fe200028f16ff */
[----:B------:R-:W-:Y:S01]  /*73e0*/  IMAD R126, R38, c[0x0][0x190], RZ ;  /* 0x00006400267e7a24 */ /* 0x000fe200078e02ff */
[-C--:B------:R-:W-:Y:S02]  /*73f0*/  IADD3 R226, P5, R227, R234.reuse, RZ ;  /* 0x000000eae3e27210 */ /* 0x080fe40007fbe0ff */
[----:B------:R-:W-:Y:S01]  /*7400*/  LEA.HI.X.SX32 R221, R128, R235, 0x2, P4 ;  /* 0x000000eb80dd7211 */ /* 0x000fe200020f16ff */
[----:B------:R-:W-:Y:S01]  /*7410*/  IMAD R128, R36, c[0x0][0x190], RZ ;  /* 0x0000640024807a24 */ /* 0x000fe200078e02ff */
[----:B------:R-:W-:-:S02]  /*7420*/  IADD3 R238, P4, R239, R234, RZ ;  /* 0x000000eaefee7210 */ /* 0x000fc40007f9e0ff */
[-C--:B------:R-:W-:Y:S01]  /*7430*/  LEA.HI.X.SX32 R227, R143, R235.reuse, 0x2, P5 ;  /* 0x000000eb8fe37211 */ /* 0x080fe200028f16ff */
[----:B------:R-:W-:Y:S01]  /*7440*/  IMAD R143, R86, c[0x0][0x190], RZ ;  /* 0x00006400568f7a24 */ /* 0x000fe200078e02ff */
[-C--:B------:R-:W-:Y:S01]  /*7450*/  IADD3 R190, P5, R191, R234.reuse, RZ ;  /* 0x000000eabfbe7210 */ /* 0x080fe20007fbe0ff */
[----:B------:R-:W-:Y:S01]  /*7460*/  IMAD R86, R16, c[0x0][0x190], RZ ;  /* 0x0000640010567a24 */ /* 0x000fe200078e02ff */
[-C--:B------:R-:W-:Y:S01]  /*7470*/  LEA.HI.X.SX32 R239, R124, R235.reuse, 0x2, P4 ;  /* 0x000000eb7cef7211 */ /* 0x080fe200020f16ff */
[----:B------:R-:W-:Y:S01]  /*7480*/  IMAD R124, R40, c[0x0][0x190], RZ ;  /* 0x00006400287c7a24 */ /* 0x000fe200078e02ff */
[-C--:B------:R-:W-:Y:S02]  /*7490*/  IADD3 R218, P4, R219, R234.reuse, RZ ;  /* 0x000000eadbda7210 */ /* 0x080fe40007f9e0ff */
[----:B------:R-:W-:Y:S02]  /*74a0*/  LEA.HI.X.SX32 R191, R118, R235, 0x2, P5 ;  /* 0x000000eb76bf7211 */ /* 0x000fe400028f16ff */
[----:B------:R-:W-:-:S02]  /*74b0*/  IADD3 R224, P5, R225, R234, RZ ;  /* 0x000000eae1e07210 */ /* 0x000fc40007fbe0ff */
[-C--:B------:R-:W-:Y:S01]  /*74c0*/  LEA.HI.X.SX32 R219, R122, R235.reuse, 0x2, P4 ;  /* 0x000000eb7adb7211 */ /* 0x080fe200020f16ff */
[----:B------:R-:W-:Y:S01]  /*74d0*/  IMAD R122, R43, c[0x0][0x190], RZ ;  /* 0x000064002b7a7a24 */ /* 0x000fe200078e02ff */
[-C--:B------:R-:W-:Y:S02]  /*74e0*/  IADD3 R204, P4, R205, R234.reuse, RZ ;  /* 0x000000eacdcc7210 */ /* 0x080fe40007f9e0ff */
[-C--:B------:R-:W-:Y:S01]  /*74f0*/  LEA.HI.X.SX32 R225, R139, R235.reuse, 0x2, P5 ;  /* 0x000000eb8be17211 */ /* 0x080fe200028f16ff */
[----:B------:R-:W-:Y:S01]  /*7500*/  IMAD R139, R80, c[0x0][0x190], RZ ;  /* 0x00006400508b7a24 */ /* 0x000fe200078e02ff */
[----:B------:R-:W-:Y:S01]  /*7510*/  IADD3 R210, P5, R211, R234, RZ ;  /* 0x000000ead3d27210 */ /* 0x000fe20007fbe0ff */
[----:B------:R-:W-:Y:S01]  /*7520*/  IMAD R80, R20, c[0x0][0x190], RZ ;  /* 0x0000640014507a24 */ /* 0x000fe200078e02ff */
[----:B------:R-:W-:Y:S02]  /*7530*/  LEA.HI.X.SX32 R205, R120, R235, 0x2, P4 ;  /* 0x000000eb78cd7211 */ /* 0x000fe400020f16ff */
[----:B------:R-:W-:-:S02]  /*7540*/  IADD3 R118, R131, -0x15, RZ ;  /* 0xffffffeb83767810 */ /* 0x000fc40007ffe0ff */
[-C--:B------:R-:W-:Y:S02]  /*7550*/  IADD3 R186, P4, R187, R234.reuse, RZ ;  /* 0x000000eabbba7210 */ /* 0x080fe40007f9e0ff */
[-C--:B------:R-:W-:Y:S01]  /*7560*/  LEA.HI.X.SX32 R211, R0, R235.reuse, 0x2, P5 ;  /* 0x000000eb00d37211 */ /* 0x080fe200028f16ff */
[----:B------:R-:W-:Y:S01]  /*7570*/  IMAD.SHL.U32 R0, R135, 0x4, RZ ;  /* 0x0000000487007824 */ /* 0x000fe200078e00ff */
[----:B------:R-:W-:Y:S01]  /*7580*/  LEA.HI.X.SX32 R187, R3, R235, 0x2, P4 ;  /* 0x000000eb03bb7211 */ /* 0x000fe200020f16ff */
[----:B------:R-:W-:Y:S01]  /*7590*/  IMAD R135, R72, c[0x0][0x190], RZ ;  /* 0x0000640048877a24 */ /* 0x000fe200078e02ff */
[----:B------:R-:W-:Y:S01]  /*75a0*/  ISETP.GE.U32.AND P5, PT, R118, 0x7fffffcc, PT ;  /* 0x7fffffcc7600780c */ /* 0x000fe20003fa6070 */
[----:B------:R-:W-:Y:S01]  /*75b0*/  IMAD R72, R26, c[0x0][0x190], RZ ;  /* 0x000064001a487a24 */ /* 0x000fe200078e02ff */
[----:B------:R-:W-:Y:S01]  /*75c0*/  IADD3 R146, P4, R119, R234, RZ ;  /* 0x000000ea77927210 */ /* 0x000fe20007f9e0ff */
[----:B------:R1:W-:Y:S01]  /*75d0*/  LDGSTS.E [R0+0x20000], [R234.64], !P2 ;  /* 0x20000000ea007fae */ /* 0x0003e2000d121844 */
[----:B------:R-:W-:-:S02]  /*75e0*/  IADD3 R118, R131, -0x1d, RZ ;  /* 0xffffffe383767810 */ /* 0x000fc40007ffe0ff */
[C---:B------:R-:W-:Y:S01]  /*75f0*/  IADD3 R120, R131.reuse, -0x19, RZ ;  /* 0xffffffe783787810 */ /* 0x040fe20007ffe0ff */
[----:B------:R2:W-:Y:S01]  /*7600*/  LDGSTS.E [R0+0x20800], [R232.64], !P3 ;  /* 0x20800000e8007fae */ /* 0x0005e2000d921844 */
[----:B------:R-:W-:Y:S02]  /*7610*/  LEA.HI.X.SX32 R147, R2, R235, 0x2, P4 ;  /* 0x000000eb02937211 */ /* 0x000fe400020f16ff */
[----:B------:R-:W-:Y:S01]  /*7620*/  ISETP.GE.U32.AND P2, PT, R118, 0x7fffffc4, PT ;  /* 0x7fffffc47600780c */ /* 0x000fe20003f46070 */
[----:B------:R3:W-:Y:S01]  /*7630*/  LDGSTS.E [R0+0x21000], [R240.64], !P0 ;  /* 0x21000000f0007fae */ /* 0x0007e2000c121844 */
[----:B------:R-:W-:Y:S01]  /*7640*/  ISETP.GE.U32.AND P4, PT, R120, 0x7fffffc8, PT ;  /* 0x7fffffc87800780c */ /* 0x000fe20003f86070 */
[----:B------:R-:W-:Y:S01]  /*7650*/  IMAD R120, R66, c[0x0][0x190], RZ ;  /* 0x0000640042787a24 */ /* 0x000fe200078e02ff */
[C---:B------:R-:W-:Y:S01]  /*7660*/  IADD3 R118, R131.reuse, -0x2, RZ ;  /* 0xfffffffe83767810 */ /* 0x040fe20007ffe0ff */
[----:B------:R4:W-:Y:S01]  /*7670*/  LDGSTS.E [R0+0x21800], [R230.64], !P1 ;  /* 0x21800000e6007fae */ /* 0x0009e2000c921844 */
[----:B------:R-:W-:Y:S01]  /*7680*/  IADD3 R119, R131, -0x6, RZ ;  /* 0xfffffffa83777810 */ /* 0x000fe20007ffe0ff */
[----:B------:R-:W-:Y:S01]  /*7690*/  IMAD R66, R30, c[0x0][0x190], RZ ;  /* 0x000064001e427a24 */ /* 0x000fe200078e02ff */
[----:B------:R-:W-:Y:S01]  /*76a0*/  ISETP.GE.U32.AND P3, PT, R118, 0x7fffffdf, PT ;  /* 0x7fffffdf7600780c */ /* 0x000fe20003f66070 */
[----:B------:R1:W-:Y:S01]  /*76b0*/  LDGSTS.E [R0+0x22000], [R228.64], !P6 ;  /* 0x22000000e4007fae */ /* 0x0003e2000f121844 */
[----:B------:R-:W-:-:S02]  /*76c0*/  ISETP.GE.U32.AND P0, PT, R119, 0x7fffffdb, PT ;  /* 0x7fffffdb7700780c */ /* 0x000fc40003f06070 */
[C---:B------:R-:W-:Y:S01]  /*76d0*/  IADD3 R118, R131.reuse, -0xa, RZ ;  /* 0xfffffff683767810 */ /* 0x040fe20007ffe0ff */
[----:B------:R1:W-:Y:S01]  /*76e0*/  LDGSTS.E [R0+0x22800], [R242.64], !P5 ;  /* 0x22800000f2007fae */ /* 0x0003e2000e921844 */
[----:B------:R-:W-:Y:S02]  /*76f0*/  IADD3 R119, R131, -0xe, RZ ;  /* 0xfffffff283777810 */ /* 0x000fe40007ffe0ff */
[----:B------:R-:W-:Y:S01]  /*7700*/  ISETP.GE.U32.AND P1, PT, R118, 0x7fffffd7, PT ;  /* 0x7fffffd77600780c */ /* 0x000fe20003f26070 */
[----:B------:R1:W-:Y:S01]  /*7710*/  LDGSTS.E [R0+0x23000], [R226.64], !P4 ;  /* 0x23000000e2007fae */ /* 0x0003e2000e121844 */
[----:B------:R-:W-:Y:S02]  /*7720*/  ISETP.GE.U32.AND P6, PT, R119, 0x7fffffd3, PT ;  /* 0x7fffffd37700780c */ /* 0x000fe40003fc6070 */
[C---:B------:R-:W-:Y:S01]  /*7730*/  IADD3 R118, R131.reuse, -0x12, RZ ;  /* 0xffffffee83767810 */ /* 0x040fe20007ffe0ff */
[----:B------:R-:W-:Y:S01]  /*7740*/  STL.64 [R1+0x110], R146 ;  /* 0x0001109201007387 */ /* 0x000fe20000100a00 */
[----:B------:R-:W-:-:S02]  /*7750*/  IADD3 R119, R131, -0x16, RZ ;  /* 0xffffffea83777810 */ /* 0x000fc40007ffe0ff */
[----:B------:R-:W-:Y:S01]  /*7760*/  LOP3.LUT R3, R0, 0x20, RZ, 0x3c, !PT ;  /* 0x0000002000037812 */ /* 0x000fe200078e3cff */
[----:B------:R1:W-:Y:S01]  /*7770*/  STL [R1+0xef8], R234 ;  /* 0x000ef8ea01007387 */ /* 0x0003e20000100800 */
[----:B------:R-:W-:Y:S02]  /*7780*/  ISETP.GE.U32.AND P5, PT, R118, 0x7fffffcf, PT ;  /* 0x7fffffcf7600780c */ /* 0x000fe40003fa6070 */
[----:B------:R-:W-:Y:S01]  /*7790*/  ISETP.GE.U32.AND P4, PT, R119, 0x7fffffcb, PT ;  /* 0x7fffffcb7700780c */ /* 0x000fe20003f86070 */
[----:B------:R1:W-:Y:S01]  /*77a0*/  LDGSTS.E [R0+0x23800], [R224.64], !P2 ;  /* 0x23800000e0007fae */ /* 0x0003e2000d121844 */
[C---:B------:R-:W-:Y:S02]  /*77b0*/  IADD3 R118, R131.reuse, -0x1a, RZ ;  /* 0xffffffe683767810 */ /* 0x040fe40007ffe0ff */
[----:B------:R-:W-:Y:S01]  /*77c0*/  IADD3 R119, R131, -0x1e, RZ ;  /* 0xffffffe283777810 */ /* 0x000fe20007ffe0ff */
[----:B------:R-:W-:Y:S01]  /*77d0*/  STL [R1+0xef4], R235 ;  /* 0x000ef4eb01007387 */ /* 0x000fe20000100800 */
[----:B------:R-:W-:-:S02]  /*77e0*/  ISETP.GE.U32.AND P2, PT, R118, 0x7fffffc7, PT ;  /* 0x7fffffc77600780c */ /* 0x000fc40003f46070 */
[----:B------:R-:W-:Y:S01]  /*77f0*/  IADD3 R118, R131, -0x3, RZ ;  /* 0xfffffffd83767810 */ /* 0x000fe20007ffe0ff */
[----:B------:R2:W-:Y:S01]  /*7800*/  LDGSTS.E [R3+0x20200], [R244.64], !P3 ;  /* 0x20200000f4037fae */ /* 0x0005e2000d921844 */
[----:B------:R-:W-:Y:S02]  /*7810*/  ISETP.GE.U32.AND P3, PT, R119, 0x7fffffc3, PT ;  /* 0x7fffffc37700780c */ /* 0x000fe40003f66070 */
[----:B------:R-:W-:Y:S01]  /*7820*/  IADD3 R119, R131, -0x7, RZ ;  /* 0xfffffff983777810 */ /* 0x000fe20007ffe0ff */
[----:B------:R-:W-:Y:S01]  /*7830*/  STL.64 [R1+0xde0], R232 ;  /* 0x000de0e801007387 */ /* 0x000fe20000100a00 */
[C---:B------:R-:W-:Y:S02]  /*7840*/  LOP3.LUT R2, R0.reuse, 0x40, RZ, 0x3c, !PT ;  /* 0x0000004000027812 */ /* 0x040fe400078e3cff */
[----:B------:R-:W-:Y:S01]  /*7850*/  LOP3.LUT R144, R0, 0x60, RZ, 0x3c, !PT ;  /* 0x0000006000907812 */ /* 0x000fe200078e3cff */
[----:B------:R-:W-:Y:S01]  /*7860*/  STL.64 [R1+0xde8], R240 ;  /* 0x000de8f001007387 */ /* 0x000fe20000100a00 */
[----:B-1----:R-:W-:Y:S01]  /*7870*/  LOP3.LUT R234, R123, 0x60, RZ, 0xc0, !PT ;  /* 0x000000607bea7812 */ /* 0x002fe200078ec0ff */
[----:B------:R-:W-:-:S02]  /*7880*/  IMAD R123, R34, c[0x0][0x190], RZ ;  /* 0x00006400227b7a24 */ /* 0x000fc400078e02ff */
[----:B------:R-:W-:Y:S04]  /*7890*/  STL.64 [R1+0xdf0], R230 ;  /* 0x000df0e601007387 */ /* 0x000fe80000100a00 */
[----:B------:R-:W-:Y:S04]  /*78a0*/  STL.64 [R1+0xdf8], R228 ;  /* 0x000df8e401007387 */ /* 0x000fe80000100a00 */
[----:B------:R2:W-:Y:S01]  /*78b0*/  LDGSTS.E [R3+0x20a00], [R202.64], !P0 ;  /* 0x20a00000ca037fae */ /* 0x0005e2000c121844 */
[----:B------:R-:W-:Y:S02]  /*78c0*/  ISETP.GE.U32.AND P0, PT, R118, 0x7fffffde, PT ;  /* 0x7fffffde7600780c */ /* 0x000fe40003f06070 */
[----:B------:R-:W-:Y:S01]  /*78d0*/  IADD3 R118, R131, -0xb, RZ ;  /* 0xfffffff583767810 */ /* 0x000fe20007ffe0ff */
[----:B------:R-:W-:Y:S04]  /*78e0*/  STL.64 [R1+0xe00], R242 ;  /* 0x000e00f201007387 */ /* 0x000fe80000100a00 */
[----:B------:R2:W-:Y:S01]  /*78f0*/  LDGSTS.E [R3+0x21200], [R222.64], !P1 ;  /* 0x21200000de037fae */ /* 0x0005e2000c921844 */
[----:B------:R-:W-:-:S02]  /*7900*/  ISETP.GE.U32.AND P1, PT, R119, 0x7fffffda, PT ;  /* 0x7fffffda7700780c */ /* 0x000fc40003f26070 */
[----:B------:R-:W-:Y:S01]  /*7910*/  IADD3 R119, R131, -0xf, RZ ;  /* 0xfffffff183777810 */ /* 0x000fe20007ffe0ff */
[----:B------:R-:W-:Y:S04]  /*7920*/  STL.64 [R1+0xe08], R226 ;  /* 0x000e08e201007387 */ /* 0x000fe80000100a00 */
[----:B------:R-:W-:Y:S04]  /*7930*/  STL.64 [R1+0xe10], R224 ;  /* 0x000e10e001007387 */ /* 0x000fe80000100a00 */
[----:B------:R-:W-:Y:S04]  /*7940*/  STL.64 [R1+0xe18], R244 ;  /* 0x000e18f401007387 */ /* 0x000fe80000100a00 */
[----:B------:R-:W-:Y:S04]  /*7950*/  STL.64 [R1+0xe20], R202 ;  /* 0x000e20ca01007387 */ /* 0x000fe80000100a00 */
[----:B------:R1:W-:Y:S01]  /*7960*/  LDGSTS.E [R3+0x21a00], [R4.64], !P6 ;  /* 0x21a0000004037fae */ /* 0x0003e2000f121844 */
[----:B------:R-:W-:-:S02]  /*7970*/  ISETP.GE.U32.AND P6, PT, R118, 0x7fffffd6, PT ;  /* 0x7fffffd67600780c */ /* 0x000fc40003fc6070 */
[----:B------:R-:W-:Y:S01]  /*7980*/  IADD3 R118, R131, -0x13, RZ ;  /* 0xffffffed83767810 */ /* 0x000fe20007ffe0ff */
[----:B------:R-:W-:Y:S04]  /*7990*/  STL.64 [R1+0xe28], R222 ;  /* 0x000e28de01007387 */ /* 0x000fe80000100a00 */
[----:B------:R2:W-:Y:S01]  /*79a0*/  LDGSTS.E [R3+0x22200], [R198.64], !P5 ;  /* 0x22200000c6037fae */ /* 0x0005e2000e921844 */
[----:B------:R-:W-:Y:S02]  /*79b0*/  ISETP.GE.U32.AND P5, PT, R119, 0x7fffffd2, PT ;  /* 0x7fffffd27700780c */ /* 0x000fe40003fa6070 */
[C---:B------:R-:W-:Y:S01]  /*79c0*/  IADD3 R119, R131.reuse, -0x17, RZ ;  /* 0xffffffe983777810 */ /* 0x040fe20007ffe0ff */
[----:B------:R1:W-:Y:S04]  /*79d0*/  STL.64 [R1+0xe30], R4 ;  /* 0x000e300401007387 */ /* 0x0003e80000100a00 */
[----:B------:R-:W-:Y:S04]  /*79e0*/  STL.64 [R1+0xe38], R198 ;  /* 0x000e38c601007387 */ /* 0x000fe80000100a00 */
[----:B------:R-:W-:Y:S04]  /*79f0*/  STL.64 [R1+0xe40], R220 ;  /* 0x000e40dc01007387 */ /* 0x000fe80000100a00 */
[----:B------:R2:W-:Y:S01]  /*7a00*/  LDGSTS.E [R3+0x22a00], [R220.64], !P4 ;  /* 0x22a00000dc037fae */ /* 0x0005e2000e121844 */
[----:B------:R-:W-:Y:S01]  /*7a10*/  ISETP.GE.U32.AND P4, PT, R118, 0x7fffffce, PT ;  /* 0x7fffffce7600780c */ /* 0x000fe20003f86070 */
[----:B-1----:R-:W-:Y:S01]  /*7a20*/  IMAD R5, R106, c[0x0][0x190], RZ ;  /* 0x000064006a057a24 */ /* 0x002fe200078e02ff */
[----:B------:R-:W-:Y:S01]  /*7a30*/  IADD3 R118, R131, -0x1b, RZ ;  /* 0xffffffe583767810 */ /* 0x000fe20007ffe0ff */
[----:B------:R-:W-:Y:S01]  /*7a40*/  STL.64 [R1+0xe48], R218 ;  /* 0x000e48da01007387 */ /* 0x000fe20000100a00 */
[----:B------:R-:W-:-:S02]  /*7a50*/  IMAD R4, R104, c[0x0][0x190], RZ ;  /* 0x0000640068047a24 */ /* 0x000fc400078e02ff */
[----:B------:R-:W-:Y:S01]  /*7a60*/  IMAD R104, R9, c[0x0][0x190], RZ ;  /* 0x0000640009687a24 */ /* 0x000fe200078e02ff */
[----:B------:R2:W-:Y:S01]  /*7a70*/  LDGSTS.E [R3+0x23200], [R218.64], !P2 ;  /* 0x23200000da037fae */ /* 0x0005e2000d121844 */
[----:B------:R-:W-:Y:S01]  /*7a80*/  ISETP.GE.U32.AND P2, PT, R119, 0x7fffffca, PT ;  /* 0x7fffffca7700780c */ /* 0x000fe20003f46070 */
[----:B------:R-:W-:Y:S01]  /*7a90*/  IMAD R106, R13, c[0x0][0x190], RZ ;  /* 0x000064000d6a7a24 */ /* 0x000fe200078e02ff */
        /* <DEDUP_REMOVED lines=11> */
[----:B------:R-:W-:Y:S01]  /*7b50*/  IADD3 R119, R131, -0x8, RZ ;  /* 0xfffffff883777810 */ /* 0x000fe20007ffe0ff */
[----:B------:R-:W-:Y:S01]  /*7b60*/  STL.64 [R1+0xe80], R212 ;  /* 0x000e80d401007387 */ /* 0x000fe20000100a00 */
[----:B--2---:R-:W-:-:S02]  /*7b70*/  IMAD R3, R76, c[0x0][0x190], RZ ;  /* 0x000064004c037a24 */ /* 0x004fc400078e02ff */
[----:B------:R-:W-:Y:S01]  /*7b80*/  IMAD R76, R23, c[0x0][0x190], RZ ;  /* 0x00006400174c7a24 */ /* 0x000fe200078e02ff */
        /* <DEDUP_REMOVED lines=22> */
[----:B------:R2:W-:Y:S04]  /*7cf0*/  STL [R1+0x13c], R116 ;  /* 0x00013c7401007387 */ /* 0x0005e80000100800 */
[----:B------:R-:W-:Y:S04]  /*7d00*/  STL [R1+0x468], R115 ;  /* 0x0004687301007387 */ /* 0x000fe80000100800 */
[----:B------:R1:W-:Y:S04]  /*7d10*/  STL [R1+0x464], R114 ;  /* 0x0004647201007387 */ /* 0x0003e80000100800 */
[----:B------:R1:W-:Y:S01]  /*7d20*/  LDGSTS.E [R2+0x22c00], [R194.64], !P2 ;  /* 0x22c00000c2027fae */ /* 0x0003e2000d121844 */
[----:B------:R-:W-:-:S02]  /*7d30*/  ISETP.GE.U32.AND P2, PT, R118, 0x7fffffcd, PT ;  /* 0x7fffffcd7600780c */ /* 0x000fc40003f46070 */
[----:B------:R-:W-:Y:S01]  /*7d40*/  IADD3 R118, R131, -0x1c, RZ ;  /* 0xffffffe483767810 */ /* 0x000fe20007ffe0ff */
[----:B------:R1:W-:Y:S04]  /*7d50*/  STL [R1+0x460], R112 ;  /* 0x0004607001007387 */ /* 0x0003e80000100800 */
[----:B------:R1:W-:Y:S01]  /*7d60*/  LDGSTS.E [R2+0x23400], [R190.64], !P3 ;  /* 0x23400000be027fae */ /* 0x0003e2000d921844 */
[----:B------:R-:W-:Y:S02]  /*7d70*/  ISETP.GE.U32.AND P3, PT, R119, 0x7fffffc9, PT ;  /* 0x7fffffc97700780c */ /* 0x000fe40003f66070 */
[----:B------:R-:W-:Y:S01]  /*7d80*/  IADD3 R119, R131, -0x20, RZ ;  /* 0xffffffe083777810 */ /* 0x000fe20007ffe0ff */
[----:B------:R-:W-:Y:S04]  /*7d90*/  STL [R1+0x45c], R111 ;  /* 0x00045c6f01007387 */ /* 0x000fe80000100800 */
[----:B------:R1:W-:Y:S04]  /*7da0*/  STL [R1+0x458], R110 ;  /* 0x0004586e01007387 */ /* 0x0003e80000100800 */
[----:B------:R-:W-:Y:S04]  /*7db0*/  STL [R1+0x454], R108 ;  /* 0x0004546c01007387 */ /* 0x000fe80000100800 */
[----:B------:R1:W-:Y:S01]  /*7dc0*/  LDGSTS.E [R2+0x23c00], [R210.64], !P0 ;  /* 0x23c00000d2027fae */ /* 0x0003e2000c121844 */
[----:B------:R-:W-:-:S02]  /*7dd0*/  ISETP.GE.U32.AND P0, PT, R118, 0x7fffffc5, PT ;  /* 0x7fffffc57600780c */ /* 0x000fc40003f06070 */
[----:B------:R-:W-:Y:S01]  /*7de0*/  IADD3 R118, R131, -0x21, RZ ;  /* 0xffffffdf83767810 */ /* 0x000fe20007ffe0ff */
[----:B------:R-:W-:Y:S04]  /*7df0*/  STL [R1+0x450], R107 ;  /* 0x0004506b01007387 */ /* 0x000fe80000100800 */
[----:B------:R1:W-:Y:S01]  /*7e00*/  LDGSTS.E [R144+0x20600], [R208.64], !P1 ;  /* 0x20600000d0907fae */ /* 0x0003e2000c921844 */
[----:B------:R-:W-:-:S03]  /*7e10*/  ISETP.GE.U32.AND P1, PT, R119, 0x7fffffc1, PT ;  /* 0x7fffffc17700780c */ /* 0x000fc60003f26070 */
[----:B------:R-:W-:Y:S04]  /*7e20*/  STL [R1+0x44c], R5 ;  /* 0x00044c0501007387 */ /* 0x000fe80000100800 */
[----:B------:R1:W-:Y:S01]  /*7e30*/  LDGSTS.E [R144+0x20e00], [R192.64], !P6 ;  /* 0x20e00000c0907fae */ /* 0x0003e2000f121844 */
[----:B------:R-:W-:Y:S02]  /*7e40*/  ISETP.GE.AND P6, PT, R127, R119, PT ;  /* 0x000000777f00720c */ /* 0x000fe40003fc6270 */
[----:B------:R-:W-:Y:S01]  /*7e50*/  IADD3 R119, R131, -0x22, RZ ;  /* 0xffffffde83777810 */ /* 0x000fe20007ffe0ff */
[----:B------:R1:W-:Y:S04]  /*7e60*/  STL [R1+0x448], R4 ;  /* 0x0004480401007387 */ /* 0x0003e80000100800 */
[----:B------:R-:W-:Y:S04]  /*7e70*/  STL [R1+0x444], R103 ;  /* 0x0004446701007387 */ /* 0x000fe80000100800 */
[----:B------:R-:W-:Y:S04]  /*7e80*/  STL [R1+0x440], R102 ;  /* 0x0004406601007387 */ /* 0x000fe80000100800 */
[----:B------:R-:W-:Y:S04]  /*7e90*/  STL [R1+0x42c], R100 ;  /* 0x00042c6401007387 */ /* 0x000fe80000100800 */
[----:B------:R1:W-:Y:S01]  /*7ea0*/  LDGSTS.E [R144+0x21600], [R236.64], !P5 ;  /* 0x21600000ec907fae */ /* 0x0003e2000e921844 */
[----:B------:R-:W-:-:S02]  /*7eb0*/  ISETP.GE.U32.AND P5, PT, R118, 0x7fffffc0, PT ;  /* 0x7fffffc07600780c */ /* 0x000fc40003fa6070 */
[----:B------:R-:W-:Y:S01]  /*7ec0*/  IADD3 R118, R131, -0x25, RZ ;  /* 0xffffffdb83767810 */ /* 0x000fe20007ffe0ff */
[----:B------:R-:W-:Y:S04]  /*7ed0*/  STL [R1+0x428], R99 ;  /* 0x0004286301007387 */ /* 0x000fe80000100800 */
[----:B------:R2:W-:Y:S01]  /*7ee0*/  LDGSTS.E [R144+0x21e00], [R206.64], !P4 ;  /* 0x21e00000ce907fae */ /* 0x0005e2000e121844 */
[----:B------:R-:W-:Y:S01]  /*7ef0*/  ISETP.GE.U32.AND P4, PT, R119, 0x7fffffbf, PT ;  /* 0x7fffffbf7700780c */ /* 0x000fe20003f86070 */
[----:B------:R-:W-:Y:S02]  /*7f00*/  IMAD.MOV.U32 R119, RZ, RZ, 0x1f ;  /* 0x0000001fff777424 */ /* 0x000fe400078e00ff */
[----:B------:R-:W-:Y:S03]  /*7f10*/  STL [R1+0x424], R98 ;  /* 0x0004246201007387 */ /* 0x000fe60000100800 */
[----:B-1----:R-:W-:Y:S01]  /*7f20*/  IADD3 R2, R119, c[0x0][0x180], RZ ;  /* 0x0000600077027a10 */ /* 0x002fe20007ffe0ff */
[----:B------:R-:W-:Y:S01]  /*7f30*/  STL [R1+0x420], R96 ;  /* 0x0004206001007387 */ /* 0x000fe20000100800 */
[----:B------:R-:W-:-:S03]  /*7f40*/  IMAD R119, R32, c[0x0][0x190], RZ ;  /* 0x0000640020777a24 */ /* 0x000fc600078e02ff */
[----:B------:R-:W-:Y:S04]  /*7f50*/  STL [R1+0x3fc], R95 ;  /* 0x0003fc5f01007387 */ /* 0x000fe80000100800 */
[----:B------:R-:W-:Y:S04]  /*7f60*/  STL [R1+0x3f8], R94 ;  /* 0x0003f85e01007387 */ /* 0x000fe80000100800 */
[----:B------:R-:W-:Y:S04]  /*7f70*/  STL [R1+0x3f4], R92 ;  /* 0x0003f45c01007387 */ /* 0x000fe80000100800 */
[----:B------:R-:W-:Y:S04]  /*7f80*/  STL [R1+0x3f0], R91 ;  /* 0x0003f05b01007387 */ /* 0x000fe80000100800 */
[----:B------:R-:W-:Y:S04]  /*7f90*/  STL [R1+0x3ec], R90 ;  /* 0x0003ec5a01007387 */ /* 0x000fe80000100800 */
[----:B------:R-:W-:Y:S04]  /*7fa0*/  STL [R1+0x3e8], R88 ;  /* 0x0003e85801007387 */ /* 0x000fe80000100800 */
[----:B------:R-:W-:Y:S04]  /*7fb0*/  STL [R1+0x3e4], R87 ;  /* 0x0003e45701007387 */ /* 0x000fe80000100800 */
[----:B------:R1:W-:Y:S01]  /*7fc0*/  LDGSTS.E [R144+0x22600], [R196.64], !P2 ;  /* 0x22600000c4907fae */ /* 0x0003e2000d121844 */
[----:B------:R-:W-:-:S02]  /*7fd0*/  ISETP.GE.U32.AND P2, PT, R118, 0x7fffffbc, PT ;  /* 0x7fffffbc7600780c */ /* 0x000fc40003f46070 */
[----:B------:R-:W-:Y:S01]  /*7fe0*/  IADD3 R118, R131, -0x29, RZ ;  /* 0xffffffd783767810 */ /* 0x000fe20007ffe0ff */
[----:B------:R-:W-:Y:S01]  /*7ff0*/  STL [R1+0x3e0], R143 ;  /* 0x0003e08f01007387 */ /* 0x000fe20000100800 */
[----:B------:R-:W-:-:S03]  /*8000*/  IMAD R131, R42, c[0x0][0x190], RZ ;  /* 0x000064002a837a24 */ /* 0x000fc600078e02ff */
[----:B------:R1:W-:Y:S01]  /*8010*/  LDGSTS.E [R144+0x22e00], [R238.64], !P3 ;  /* 0x22e00000ee907fae */ /* 0x0003e2000d921844 */
[----:B------:R-:W-:Y:S01]  /*8020*/  ISETP.GT.AND P3, PT, R2, 0x1f, PT ;  /* 0x0000001f0200780c */ /* 0x000fe20003f64270 */
[----:B------:R-:W-:Y:S02]  /*8030*/  IMAD R2, R75, c[0x0][0x190], RZ ;  /* 0x000064004b027a24 */ /* 0x000fe400078e02ff */
[----:B------:R-:W-:Y:S01]  /*8040*/  STL [R1+0x3dc], R142 ;  /* 0x0003dc8e01007387 */ /* 0x000fe20000100800 */
[----:B------:R-:W-:Y:S02]  /*8050*/  SEL R252, RZ, 0x4, !P3 ;  /* 0x00000004fffc7807 */ /* 0x000fe40005800000 */
[----:B------:R-:W-:Y:S01]  /*8060*/  ISETP.GE.U32.AND P3, PT, R118, 0x7fffffb8, PT ;  /* 0x7fffffb87600780c */ /* 0x000fe20003f66070 */
[----:B------:R-:W-:Y:S01]  /*8070*/  STL [R1+0x3d8], R83 ;  /* 0x0003d85301007387 */ /* 0x000fe20000100800 */
[----:B------:R-:W-:Y:S02]  /*8080*/  IMAD R118, R64, c[0x0][0x190], RZ ;  /* 0x0000640040767a24 */ /* 0x000fe400078e02ff */
[----:B------:R-:W-:Y:S01]  /*8090*/  IMAD R64, R31, c[0x0][0x190], RZ ;  /* 0x000064001f407a24 */ /* 0x000fe200078e02ff */
[----:B------:R-:W-:Y:S04]  /*80a0*/  STL [R1+0x3d4], R140 ;  /* 0x0003d48c01007387 */ /* 0x000fe80000100800 */
        /* <DEDUP_REMOVED lines=24> */
[----:B------:R-:W-:Y:S01]  /*8230*/  ISETP.GE.AND P0, PT, R127, c[0x0][0x180], PT ;  /* 0x000060007f007a0c */ /* 0x000fe20003f06270 */
[----:B------:R-:W-:-:S02]  /*8240*/  IMAD R127, R35, c[0x0][0x190], RZ ;  /* 0x00006400237f7a24 */ /* 0x000fc400078e02ff */
[----:B------:R-:W-:Y:S01]  /*8250*/  STL [R1+0x33c], R50 ;  /* 0x00033c3201007387 */ /* 0x000fe20000100800 */
[----:B------:R-:W-:Y:S02]  /*8260*/  SEL R252, R252, RZ, !P0 ;  /* 0x000000fffcfc7207 */ /* 0x000fe40004000000 */
[CC--:B------:R-:W-:Y:S01]  /*8270*/  LEA R34, P0, R116.reuse, R184.reuse, 0x2 ;  /* 0x000000b874227211 */ /* 0x0c0fe200078010ff */
[----:B------:R-:W-:Y:S03]  /*8280*/  STL [R1+0x338], R48 ;  /* 0x0003383001007387 */ /* 0x000fe60000100800 */
[----:B------:R-:W-:Y:S01]  /*8290*/  LEA.HI.X.SX32 R35, R116, R185, 0x2, P0 ;  /* 0x000000b974237211 */ /* 0x000fe200000f16ff */
[----:B------:R-:W-:Y:S01]  /*82a0*/  STL [R1+0x334], R47 ;  /* 0x0003342f01007387 */ /* 0x000fe20000100800 */
[----:B------:R-:W-:Y:S01]  /*82b0*/  LEA R30, P0, R114, R184, 0x2 ;  /* 0x000000b8721e7211 */ /* 0x000fe200078010ff */
[----:B--2---:R-:W-:-:S02]  /*82c0*/  IMAD R116, R33, c[0x0][0x190], RZ ;  /* 0x0000640021747a24 */ /* 0x004fc400078e02ff */
[----:B------:R-:W-:Y:S01]  /*82d0*/  STL [R1+0x330], R46 ;  /* 0x0003302e01007387 */ /* 0x000fe20000100800 */
[----:B------:R-:W-:Y:S01]  /*82e0*/  LEA.HI.X.SX32 R31, R114, R185, 0x2, P0 ;  /* 0x000000b9721f7211 */ /* 0x000fe200000f16ff */
[----:B------:R-:W-:Y:S02]  /*82f0*/  IMAD R114, R29, c[0x0][0x190], RZ ;  /* 0x000064001d727a24 */ /* 0x000fe400078e02ff */
[----:B------:R-:W-:Y:S04]  /*8300*/  STL [R1+0x32c], R44 ;  /* 0x00032c2c01007387 */ /* 0x000fe80000100800 */
[----:B------:R-:W-:Y:S04]  /*8310*/  STL [R1+0x328], R122 ;  /* 0x0003287a01007387 */ /* 0x000fe80000100800 */
[----:B------:R-:W-:Y:S04]  /*8320*/  STL [R1+0x324], R131 ;  /* 0x0003248301007387 */ /* 0x000fe80000100800 */
[----:B------:R-:W-:Y:S04]  /*8330*/  STL [R1+0x320], R124 ;  /* 0x0003207c01007387 */ /* 0x000fe80000100800 */
[----:B------:R1:W-:Y:S01]  /*8340*/  LDGSTS.E [R144+0x23e00], [R146.64], !P1 ;  /* 0x23e0000092907fae */ /* 0x0003e2000c921844 */
[----:B------:R-:W-:-:S03]  /*8350*/  LEA R216, P1, R115, R184, 0x2 ;  /* 0x000000b873d87211 */ /* 0x000fc600078210ff */
[----:B------:R-:W-:Y:S01]  /*8360*/  STL [R1+0x2fc], R130 ;  /* 0x0002fc8201007387 */ /* 0x000fe20000100800 */
[-C--:B------:R-:W-:Y:S02]  /*8370*/  LEA.HI.X.SX32 R217, R115, R185.reuse, 0x2, P1 ;  /* 0x000000b973d97211 */ /* 0x080fe400008f16ff */
[CC--:B------:R-:W-:Y:S01]  /*8380*/  LEA R186, P1, R112.reuse, R184.reuse, 0x2 ;  /* 0x000000b870ba7211 */ /* 0x0c0fe200078210ff */
[----:B------:R-:W-:Y:S03]  /*8390*/  STL [R1+0x2f8], R126 ;  /* 0x0002f87e01007387 */ /* 0x000fe60000100800 */
[----:B------:R-:W-:Y:S01]  /*83a0*/  LEA.HI.X.SX32 R187, R112, R185, 0x2, P1 ;  /* 0x000000b970bb7211 */ /* 0x000fe200008f16ff */
[----:B------:R-:W-:Y:S01]  /*83b0*/  STL [R1+0x2f4], R128 ;  /* 0x0002f48001007387 */ /* 0x000fe20000100800 */
[----:B------:R-:W-:Y:S01]  /*83c0*/  LEA R218, P1, R110, R184, 0x2 ;  /* 0x000000b86eda7211 */ /* 0x000fe200078210ff */
[----:B------:R-:W-:-:S02]  /*83d0*/  IMAD R112, R25, c[0x0][0x190], RZ ;  /* 0x0000640019707a24 */ /* 0x000fc400078e02ff */
[----:B------:R-:W-:Y:S01]  /*83e0*/  STL [R1+0x2f0], R127 ;  /* 0x0002f07f01007387 */ /* 0x000fe20000100800 */
[-C--:B------:R-:W-:Y:S01]  /*83f0*/  LEA.HI.X.SX32 R219, R110, R185.reuse, 0x2, P1 ;  /* 0x000000b96edb7211 */ /* 0x080fe200008f16ff */
[----:B------:R-:W-:Y:S01]  /*8400*/  IMAD R110, R21, c[0x0][0x190], RZ ;  /* 0x00006400156e7a24 */ /* 0x000fe200078e02ff */
[-C--:B------:R-:W-:Y:S01]  /*8410*/  LEA R220, P1, R107, R184.reuse, 0x2 ;  /* 0x000000b86bdc7211 */ /* 0x080fe200078210ff */
[----:B------:R-:W-:Y:S01]  /*8420*/  STL [R1+0x2ec], R123 ;  /* 0x0002ec7b01007387 */ /* 0x000fe20000100800 */
[----:B-1----:R-:W-:Y:S02]  /*8430*/  IMAD R144, R89, c[0x0][0x190], RZ ;  /* 0x0000640059907a24 */ /* 0x002fe400078e02ff */
[----:B------:R-:W-:Y:S01]  /*8440*/  LEA.HI.X.SX32 R221, R107, R185, 0x2, P1 ;  /* 0x000000b96bdd7211 */ /* 0x000fe200008f16ff */
[----:B------:R-:W-:Y:S01]  /*8450*/  STL [R1+0x2e8], R119 ;  /* 0x0002e87701007387 */ /* 0x000fe20000100800 */
[----:B------:R-:W-:Y:S01]  /*8460*/  LEA R198, P1, R4, R184, 0x2 ;  /* 0x000000b804c67211 */ /* 0x000fe200078210ff */
[----:B------:R-:W-:-:S02]  /*8470*/  IMAD R146, R93, c[0x0][0x190], RZ ;  /* 0x000064005d927a24 */ /* 0x000fc400078e02ff */
[----:B------:R-:W-:Y:S01]  /*8480*/  STL [R1+0x2e4], R64 ;  /* 0x0002e44001007387 */ /* 0x000fe20000100800 */
[----:B------:R-:W-:Y:S02]  /*8490*/  LEA.HI.X.SX32 R199, R4, R185, 0x2, P1 ;  /* 0x000000b904c77211 */ /* 0x000fe400008f16ff */
[-C--:B------:R-:W-:Y:S01]  /*84a0*/  LEA R4, P1, R102, R184.reuse, 0x2 ;  /* 0x000000b866047211 */ /* 0x080fe200078210ff */
[----:B------:R-:W-:Y:S04]  /*84b0*/  STL.64 [R1+0x108], R34 ;  /* 0x0001082201007387 */ /* 0x000fe80000100a00 */
[----:B------:R-:W-:Y:S04]  /*84c0*/  STL [R1+0x2e0], R66 ;  /* 0x0002e04201007387 */ /* 0x000fe80000100800 */
[----:B------:R-:W-:Y:S04]  /*84d0*/  STL.64 [R1+0x100], R216 ;  /* 0x000100d801007387 */ /* 0x000fe80000100a00 */
[----:B------:R1:W-:Y:S04]  /*84e0*/  STL.64 [R1+0xed8], R216 ;  /* 0x000ed8d801007387 */ /* 0x0003e80000100a00 */
[----:B------:R-:W-:Y:S04]  /*84f0*/  STL [R1+0x2dc], R68 ;  /* 0x0002dc4401007387 */ /* 0x000fe80000100800 */
[----:B------:R2:W-:Y:S01]  /*8500*/  STL.64 [R1+0xf8], R30 ;  /* 0x0000f81e01007387 */ /* 0x0005e20000100a00 */
[----:B-1----:R-:W-:-:S03]  /*8510*/  LEA R216, P0, R111, R184, 0x2 ;  /* 0x000000b86fd87211 */ /* 0x002fc600078010ff */
[----:B------:R-:W-:Y:S01]  /*8520*/  STL.64 [R1+0xf0], R186 ;  /* 0x0000f0ba01007387 */ /* 0x000fe20000100a00 */
[----:B------:R-:W-:-:S03]  /*8530*/  LEA.HI.X.SX32 R217, R111, R185, 0x2, P0 ;  /* 0x000000b96fd97211 */ /* 0x000fc600000f16ff */
[----:B------:R-:W-:Y:S01]  /*8540*/  STL.64 [R1+0xee0], R186 ;  /* 0x000ee0ba01007387 */ /* 0x000fe20000100a00 */
[----:B------:R-:W-:-:S03]  /*8550*/  LEA R204, P0, R108, R184, 0x2 ;  /* 0x000000b86ccc7211 */ /* 0x000fc600078010ff */
[----:B------:R1:W-:Y:S01]  /*8560*/  STL [R1+0x2d8], R70 ;  /* 0x0002d84601007387 */ /* 0x0003e20000100800 */
[-C--:B------:R-:W-:Y:S01]  /*8570*/  LEA.HI.X.SX32 R205, R108, R185.reuse, 0x2, P0 ;  /* 0x000000b96ccd7211 */ /* 0x080fe200000f16ff */
[----:B------:R-:W-:Y:S01]  /*8580*/  IMAD R108, R17, c[0x0][0x190], RZ ;  /* 0x00006400116c7a24 */ /* 0x000fe200078e02ff */
[CC--:B------:R-:W-:Y:S01]  /*8590*/  LEA R238, P0, R5.reuse, R184.reuse, 0x2 ;  /* 0x000000b805ee7211 */ /* 0x0c0fe200078010ff */
[----:B------:R-:W-:Y:S03]  /*85a0*/  STL.64 [R1+0xe8], R216 ;  /* 0x0000e8d801007387 */ /* 0x000fe60000100a00 */
[-C--:B------:R-:W-:Y:S01]  /*85b0*/  LEA.HI.X.SX32 R239, R5, R185.reuse, 0x2, P0 ;  /* 0x000000b905ef7211 */ /* 0x080fe200000f16ff */
[----:B------:R-:W-:Y:S01]  /*85c0*/  STL.64 [R1+0xee8], R216 ;  /* 0x000ee8d801007387 */ /* 0x000fe20000100a00 */
[-C--:B------:R-:W-:Y:S02]  /*85d0*/  LEA R196, P0, R103, R184.reuse, 0x2 ;  /* 0x000000b867c47211 */ /* 0x080fe400078010ff */
[-C--:B------:R-:W-:Y:S01]  /*85e0*/  LEA.HI.X.SX32 R5, R102, R185.reuse, 0x2, P1 ;  /* 0x000000b966057211 */ /* 0x080fe200008f16ff */
[----:B------:R-:W-:Y:S01]  /*85f0*/  IMAD R102, R7, c[0x0][0x190], RZ ;  /* 0x0000640007667a24 */ /* 0x000fe200078e02ff */
[----:B------:R-:W-:Y:S01]  /*8600*/  LEA.HI.X.SX32 R197, R103, R185, 0x2, P0 ;  /* 0x000000b967c57211 */ /* 0x000fe200000f16ff */
[----:B------:R-:W-:Y:S01]  /*8610*/  STL.64 [R1+0xe0], R218 ;  /* 0x0000e0da01007387 */ /* 0x000fe20000100a00 */
[----:B------:R-:W-:-:S02]  /*8620*/  LEA R206, P0, R100, R184, 0x2 ;  /* 0x000000b864ce7211 */ /* 0x000fc400078010ff */
[CC--:B------:R-:W-:Y:S01]  /*8630*/  LEA R222, P1, R99.reuse, R184.reuse, 0x2 ;  /* 0x000000b863de7211 */ /* 0x0c0fe200078210ff */
[----:B------:R-:W-:Y:S01]  /*8640*/  STL [R1+0xefc], R218 ;  /* 0x000efcda01007387 */ /* 0x000fe20000100800 */
[-C--:B------:R-:W-:Y:S01]  /*8650*/  LEA.HI.X.SX32 R207, R100, R185.reuse, 0x2, P0 ;  /* 0x000000b964cf7211 */ /* 0x080fe200000f16ff */
[----:B------:R-:W-:Y:S01]  /*8660*/  IMAD R100, R6, c[0x0][0x190], RZ ;  /* 0x0000640006647a24 */ /* 0x000fe200078e02ff */
[-C--:B------:R-:W-:Y:S01]  /*8670*/  LEA R236, P0, R98, R184.reuse, 0x2 ;  /* 0x000000b862ec7211 */ /* 0x080fe200078010ff */
[----:B------:R1:W-:Y:S01]  /*8680*/  STL [R1+0x2d4], R72 ;  /* 0x0002d44801007387 */ /* 0x0003e20000100800 */
[-C--:B------:R-:W-:Y:S02]  /*8690*/  LEA.HI.X.SX32 R223, R99, R185.reuse, 0x2, P1 ;  /* 0x000000b963df7211 */ /* 0x080fe400008f16ff */
[-C--:B------:R-:W-:Y:S01]  /*86a0*/  LEA R202, P1, R96, R184.reuse, 0x2 ;  /* 0x000000b860ca7211 */ /* 0x080fe200078210ff */
[----:B------:R-:W-:Y:S01]  /*86b0*/  STL [R1+0xef0], R219 ;  /* 0x000ef0db01007387 */ /* 0x000fe20000100800 */
[-C--:B------:R-:W-:Y:S01]  /*86c0*/  LEA.HI.X.SX32 R237, R98, R185.reuse, 0x2, P0 ;  /* 0x000000b962ed7211 */ /* 0x080fe200000f16ff */
[----:B------:R-:W-:Y:S01]  /*86d0*/  IMAD R98, R8, c[0x0][0x190], RZ ;  /* 0x0000640008627a24 */ /* 0x000fe200078e02ff */
[CC--:B------:R-:W-:Y:S01]  /*86e0*/  LEA R192, P0, R95.reuse, R184.reuse, 0x2 ;  /* 0x000000b85fc07211 */ /* 0x0c0fe200078010ff */
[----:B------:R-:W-:Y:S01]  /*86f0*/  STL.64 [R1+0xd8], R204 ;  /* 0x0000d8cc01007387 */ /* 0x000fe20000100a00 */
[-C--:B------:R-:W-:Y:S01]  /*8700*/  LEA.HI.X.SX32 R203, R96, R185.reuse, 0x2, P1 ;  /* 0x000000b960cb7211 */ /* 0x080fe200008f16ff */
[----:B------:R-:W-:Y:S01]  /*8710*/  IMAD R96, R10, c[0x0][0x190], RZ ;  /* 0x000064000a607a24 */ /* 0x000fe200078e02ff */
[----:B------:R-:W-:Y:S01]  /*8720*/  LEA R244, P1, R94, R184, 0x2 ;  /* 0x000000b85ef47211 */ /* 0x000fe200078210ff */
[----:B------:R-:W-:Y:S01]  /*8730*/  STL [R1+0xf00], R205 ;  /* 0x000f00cd01007387 */ /* 0x000fe20000100800 */
[----:B------:R-:W-:-:S02]  /*8740*/  LEA.HI.X.SX32 R193, R95, R185, 0x2, P0 ;  /* 0x000000b95fc17211 */ /* 0x000fc400000f16ff */
[-C--:B------:R-:W-:Y:S01]  /*8750*/  LEA R208, P0, R92, R184.reuse, 0x2 ;  /* 0x000000b85cd07211 */ /* 0x080fe200078010ff */
[----:B------:R-:W-:Y:S01]  /*8760*/  STL.64 [R1+0xd0], R220 ;  /* 0x0000d0dc01007387 */ /* 0x000fe20000100a00 */
[-C--:B------:R-:W-:Y:S01]  /*8770*/  LEA.HI.X.SX32 R245, R94, R185.reuse, 0x2, P1 ;  /* 0x000000b95ef57211 */ /* 0x080fe200008f16ff */
[----:B------:R-:W-:Y:S01]  /*8780*/  IMAD R94, R11, c[0x0][0x190], RZ ;  /* 0x000064000b5e7a24 */ /* 0x000fe200078e02ff */
[CC--:B------:R-:W-:Y:S01]  /*8790*/  LEA R224, P1, R91.reuse, R184.reuse, 0x2 ;  /* 0x000000b85be07211 */ /* 0x0c0fe200078210ff */
[----:B------:R1:W-:Y:S01]  /*87a0*/  STL [R1+0x2d0], R74 ;  /* 0x0002d04a01007387 */ /* 0x0003e20000100800 */
[-C--:B------:R-:W-:Y:S01]  /*87b0*/  LEA.HI.X.SX32 R209, R92, R185.reuse, 0x2, P0 ;  /* 0x000000b95cd17211 */ /* 0x080fe200000f16ff */
[----:B------:R-:W-:Y:S01]  /*87c0*/  IMAD R92, R12, c[0x0][0x190], RZ ;  /* 0x000064000c5c7a24 */ /* 0x000fe200078e02ff */
[----:B------:R-:W-:Y:S01]  /*87d0*/  LEA R210, P0, R90, R184, 0x2 ;  /* 0x000000b85ad27211 */ /* 0x000fe200078010ff */
[----:B------:R-:W-:Y:S01]  /*87e0*/  STL.64 [R1+0xc8], R238 ;  /* 0x0000c8ee01007387 */ /* 0x000fe20000100a00 */
[----:B------:R-:W-:-:S02]  /*87f0*/  LEA.HI.X.SX32 R225, R91, R185, 0x2, P1 ;  /* 0x000000b95be17211 */ /* 0x000fc400008f16ff */
[-C--:B------:R-:W-:Y:S01]  /*8800*/  LEA R226, P1, R88, R184.reuse, 0x2 ;  /* 0x000000b858e27211 */ /* 0x080fe200078210ff */
[----:B------:R-:W-:Y:S01]  /*8810*/  STL.64 [R1+0xc0], R198 ;  /* 0x0000c0c601007387 */ /* 0x000fe20000100a00 */
[-C--:B------:R-:W-:Y:S01]  /*8820*/  LEA.HI.X.SX32 R211, R90, R185.reuse, 0x2, P0 ;  /* 0x000000b95ad37211 */ /* 0x080fe200000f16ff */
[----:B------:R-:W-:Y:S01]  /*8830*/  IMAD R90, R14, c[0x0][0x190], RZ ;  /* 0x000064000e5a7a24 */ /* 0x000fe200078e02ff */
[-C--:B------:R-:W-:Y:S01]  /*8840*/  LEA R190, P0, R87, R184.reuse, 0x2 ;  /* 0x000000b857be7211 */ /* 0x080fe200078010ff */
[----:B------:R1:W-:Y:S01]  /*8850*/  STL [R1+0x2cc], R76 ;  /* 0x0002cc4c01007387 */ /* 0x0003e20000100800 */
[-C--:B------:R-:W-:Y:S01]  /*8860*/  LEA.HI.X.SX32 R227, R88, R185.reuse, 0x2, P1 ;  /* 0x000000b958e37211 */ /* 0x080fe200008f16ff */
[----:B------:R-:W-:Y:S01]  /*8870*/  IMAD R88, R15, c[0x0][0x190], RZ ;  /* 0x000064000f587a24 */ /* 0x000fe200078e02ff */
[----:B------:R-:W-:Y:S01]  /*8880*/  LEA R242, P1, R143, R184, 0x2 ;  /* 0x000000b88ff27211 */ /* 0x000fe200078210ff */
[----:B------:R-:W-:Y:S01]  /*8890*/  STL.64 [R1+0xb8], R196 ;  /* 0x0000b8c401007387 */ /* 0x000fe20000100a00 */
[----:B------:R-:W-:-:S02]  /*88a0*/  LEA.HI.X.SX32 R191, R87, R185, 0x2, P0 ;  /* 0x000000b957bf7211 */ /* 0x000fc400000f16ff */
[CC--:B------:R-:W-:Y:S01]  /*88b0*/  LEA R194, P0, R142.reuse, R184.reuse, 0x2 ;  /* 0x000000b88ec27211 */ /* 0x0c0fe200078010ff */
[----:B------:R-:W-:Y:S01]  /*88c0*/  STL.64 [R1+0xb0], R4 ;  /* 0x0000b00401007387 */ /* 0x000fe20000100a00 */
[-C--:B------:R-:W-:Y:S02]  /*88d0*/  LEA.HI.X.SX32 R243, R143, R185.reuse, 0x2, P1 ;  /* 0x000000b98ff37211 */ /* 0x080fe400008f16ff */
[-C--:B------:R-:W-:Y:S01]  /*88e0*/  LEA R228, P1, R83, R184.reuse, 0x2 ;  /* 0x000000b853e47211 */ /* 0x080fe200078210ff */
[----:B------:R1:W-:Y:S01]  /*88f0*/  STL [R1+0x2c8], R78 ;  /* 0x0002c84e01007387 */ /* 0x0003e20000100800 */
[-C--:B------:R-:W-:Y:S01]  /*8900*/  LEA.HI.X.SX32 R195, R142, R185.reuse, 0x2, P0 ;  /* 0x000000b98ec37211 */ /* 0x080fe200000f16ff */
[----:B------:R-:W-:Y:S01]  /*8910*/  IMAD R142, R85, c[0x0][0x190], RZ ;  /* 0x00006400558e7a24 */ /* 0x000fe200078e02ff */
[----:B------:R-:W-:Y:S01]  /*8920*/  LEA R212, P0, R140, R184, 0x2 ;  /* 0x000000b88cd47211 */ /* 0x000fe200078010ff */
[----:B------:R-:W-:Y:S01]  /*8930*/  STL.64 [R1+0xa8], R206 ;  /* 0x0000a8ce01007387 */ /* 0x000fe20000100a00 */
[----:B------:R-:W-:-:S02]  /*8940*/  LEA.HI.X.SX32 R229, R83, R185, 0x2, P1 ;  /* 0x000000b953e57211 */ /* 0x000fc400008f16ff */
[-C--:B----4-:R-:W-:Y:S01]  /*8950*/  LEA R230, P1, R139, R184.reuse, 0x2 ;  /* 0x000000b88be67211 */ /* 0x090fe200078210ff */
[----:B------:R-:W-:Y:S01]  /*8960*/  STL.64 [R1+0xa0], R222 ;  /* 0x0000a0de01007387 */ /* 0x000fe20000100a00 */
[-C--:B------:R-:W-:Y:S01]  /*8970*/  LEA.HI.X.SX32 R213, R140, R185.reuse, 0x2, P0 ;  /* 0x000000b98cd57211 */ /* 0x080fe200000f16ff */
[----:B------:R-:W-:Y:S01]  /*8980*/  IMAD R140, R81, c[0x0][0x190], RZ ;  /* 0x00006400518c7a24 */ /* 0x000fe200078e02ff */
[-C--:B------:R-:W-:Y:S01]  /*8990*/  LEA R188, P0, R79, R184.reuse, 0x2 ;  /* 0x000000b84fbc7211 */ /* 0x080fe200078010ff */
[----:B------:R4:W-:Y:S01]  /*89a0*/  STL [R1+0x2c4], R80 ;  /* 0x0002c45001007387 */ /* 0x0009e20000100800 */
[-C--:B------:R-:W-:Y:S02]  /*89b0*/  LEA.HI.X.SX32 R231, R139, R185.reuse, 0x2, P1 ;  /* 0x000000b98be77211 */ /* 0x080fe400008f16ff */
[----:B---3--:R-:W-:Y:S01]  /*89c0*/  LEA R240, P1, R138, R184, 0x2 ;  /* 0x000000b88af07211 */ /* 0x008fe200078210ff */
        /* <DEDUP_REMOVED lines=8> */
[-C--:B------:R-:W-:Y:S02]  /*8a50*/  LEA.HI.X.SX32 R201, R3, R185.reuse, 0x2, P0 ;  /* 0x000000b903c97211 */ /* 0x080fe400000f16ff */
        /* <DEDUP_REMOVED lines=37> */
[-C--:B------:R-:W-:Y:S02]  /*8cb0*/  LEA.HI.X.SX32 R15, R62, R185.reuse, 0x2, P1 ;  /* 0x000000b93e0f7211 */ /* 0x080fe400008f16ff */
[CC--:B------:R-:W-:Y:S01]  /*8cc0*/  LEA R18, P1, R59.reuse, R184.reuse, 0x2 ;  /* 0x000000b83b127211 */ /* 0x0c0fe200078210ff */
[----:B------:R1:W-:Y:S01]  /*8cd0*/  STL [R1+0x260], R90 ;  /* 0x0002605a01007387 */ /* 0x0003e20000100800 */
[-C--:B------:R-:W-:Y:S02]  /*8ce0*/  LEA.HI.X.SX32 R17, R60, R185.reuse, 0x2, P0 ;  /* 0x000000b93c117211 */ /* 0x080fe400000f16ff */
        /* <DEDUP_REMOVED lines=15> */
[CC--:B--2---:R-:W-:Y:S01]  /*8de0*/  LEA R30, P1, R51.reuse, R184.reuse, 0x2 ;  /* 0x000000b8331e7211 */ /* 0x0c4fe200078210ff */
        /* <DEDUP_REMOVED lines=17> */
[-C--:B------:R-:W-:Y:S01]  /*8f00*/  LEA R42, P1, R122, R184.reuse, 0x2 ;  /* 0x000000b87a2a7211 */ /* 0x080fe200078210ff */
[----:B------:R1:W-:Y:S01]  /*8f10*/  STL [R1+0x200], R98 ;  /* 0x0002006201007387 */ /* 0x0003e20000100800 */
[-C--:B------:R-:W-:Y:S02]  /*8f20*/  LEA.HI.X.SX32 R41, R44, R185.reuse, 0x2, P0 ;  /* 0x000000b92c297211 */ /* 0x080fe400000f16ff */
[-C--:B------:R-:W-:Y:S01]  /*8f30*/  LEA R44, P0, R131, R184.reuse, 0x2 ;  /* 0x000000b8832c7211 */ /* 0x080fe200078010ff */
[----:B------:R-:W-:Y:S01]  /*8f40*/  STL.64 [R1+0x8], R214 ;  /* 0x000008d601007387 */ /* 0x000fe20000100a00 */
[-C--:B------:R-:W-:Y:S01]  /*8f50*/  LEA.HI.X.SX32 R43, R122, R185.reuse, 0x2, P1 ;  /* 0x000000b97a2b7211 */ /* 0x080fe200008f16ff */
[----:B------:R-:W-:Y:S01]  /*8f60*/  IMAD R122, R45, c[0x0][0x190], RZ ;  /* 0x000064002d7a7a24 */ /* 0x000fe200078e02ff */
[----:B------:R-:W-:Y:S01]  /*8f70*/  LEA R46, P1, R124, R184, 0x2 ;  /* 0x000000b87c2e7211 */ /* 0x000fe200078210ff */
[----:B------:R-:W-:Y:S01]  /*8f80*/  STL.64 [R1], R2 ;  /* 0x0000000201007387 */ /* 0x000fe20000100a00 */
[----:B------:R-:W-:-:S02]  /*8f90*/  LEA.HI.X.SX32 R45, R131, R185, 0x2, P0 ;  /* 0x000000b9832d7211 */ /* 0x000fc400000f16ff */
[-C--:B------:R-:W-:Y:S01]  /*8fa0*/  LEA R48, P0, R130, R184.reuse, 0x2 ;  /* 0x000000b882307211 */ /* 0x080fe200078010ff */
[----:B------:R1:W-:Y:S01]  /*8fb0*/  STL [R1+0x1ec], R100 ;  /* 0x0001ec6401007387 */ /* 0x0003e20000100800 */
[-C--:B------:R-:W-:Y:S01]  /*8fc0*/  LEA.HI.X.SX32 R47, R124, R185.reuse, 0x2, P1 ;  /* 0x000000b97c2f7211 */ /* 0x080fe200008f16ff */
[----:B------:R-:W-:Y:S01]  /*8fd0*/  IMAD R124, R49, c[0x0][0x190], RZ ;  /* 0x00006400317c7a24 */ /* 0x000fe200078e02ff */
        /* <DEDUP_REMOVED lines=12> */
[----:B------:R-:W-:Y:S01]  /*90a0*/  LEA R56, P0, R123, R184, 0x2 ;  /* 0x000000b87b387211 */ /* 0x000fe200078010ff */
[----:B------:R1:W-:Y:S01]  /*90b0*/  STL [R1+0x1dc], R108 ;  /* 0x0001dc6c01007387 */ /* 0x0003e20000100800 */
[----:B------:R-:W-:-:S02]  /*90c0*/  LEA.HI.X.SX32 R55, R127, R185, 0x2, P1 ;  /* 0x000000b97f377211 */ /* 0x000fc400008f16ff */
[-C--:B------:R-:W-:Y:S01]  /*90d0*/  LEA R58, P1, R119, R184.reuse, 0x2 ;  /* 0x000000b8773a7211 */ /* 0x080fe200078210ff */
[----:B------:R1:W-:Y:S01]  /*90e0*/  STL [R1+0x1d8], R110 ;  /* 0x0001d86e01007387 */ /* 0x0003e20000100800 */
[-C--:B------:R-:W-:Y:S02]  /*90f0*/  LEA.HI.X.SX32 R57, R123, R185.reuse, 0x2, P0 ;  /* 0x000000b97b397211 */ /* 0x080fe400000f16ff */
[-C--:B------:R-:W-:Y:S01]  /*9100*/  LEA R60, P0, R64, R184.reuse, 0x2 ;  /* 0x000000b8403c7211 */ /* 0x080fe200078010ff */
[----:B------:R1:W-:Y:S01]  /*9110*/  STL [R1+0x1d0], R112 ;  /* 0x0001d07001007387 */ /* 0x0003e20000100800 */
[-C--:B------:R-:W-:Y:S02]  /*9120*/  LEA.HI.X.SX32 R59, R119, R185.reuse, 0x2, P1 ;  /* 0x000000b9773b7211 */ /* 0x080fe400008f16ff */
        /* <DEDUP_REMOVED lines=12> */
[-C--:B-1----:R-:W-:Y:S01]  /*91f0*/  LEA R70, P1, R74, R184.reuse, 0x2 ;  /* 0x000000b84a467211 */ /* 0x082fe200078210ff */
        /* <DEDUP_REMOVED lines=14> */
[----:B----4-:R-:W-:Y:S01]  /*92e0*/  LEA R80, P0, R84, R184, 0x2 ;  /* 0x000000b854507211 */ /* 0x010fe200078010ff */
[----:B------:R4:W-:Y:S01]  /*92f0*/  STL [R1+0x1a8], R132 ;  /* 0x0001a88401007387 */ /* 0x0009e20000100800 */
[----:B------:R-:W-:-:S02]  /*9300*/  LEA.HI.X.SX32 R79, R82, R185, 0x2, P1 ;  /* 0x000000b9524f7211 */ /* 0x000fc400008f16ff */
[-C--:B---3--:R-:W-:Y:S01]  /*9310*/  LEA R82, P1, R86, R184.reuse, 0x2 ;  /* 0x000000b856527211 */ /* 0x088fe200078210ff */
        /* <DEDUP_REMOVED lines=17> */
[-C--:B--2---:R-:W-:Y:S01]  /*9430*/  LEA R94, P1, R98, R184.reuse, 0x2 ;  /* 0x000000b8625e7211 */ /* 0x084fe200078210ff */
        /* <DEDUP_REMOVED lines=39> */
[----:B------:R-:W-:Y:S01]  /*96b0*/  IMAD R205, R169, c[0x0][0x190], RZ ;  /* 0x00006400a9cd7a24 */ /* 0x000fe200078e02ff */
[-C--:B------:R-:W-:Y:S01]  /*96c0*/  LEA.HI.X.SX32 R119, R122, R185.reuse, 0x2, P1 ;  /* 0x000000b97a777211 */ /* 0x080fe200008f16ff */
[----:B------:R2:W-:Y:S01]  /*96d0*/  STL [R1+0x144], R172 ;  /* 0x000144ac01007387 */ /* 0x0005e20000100800 */
[-C--:B-1----:R-:W-:Y:S02]  /*96e0*/  LEA R122, P1, R126, R184.reuse, 0x2 ;  /* 0x000000b87e7a7211 */ /* 0x082fe400078210ff */
[----:B------:R-:W-:Y:S01]  /*96f0*/  LEA.HI.X.SX32 R121, R124, R185, 0x2, P0 ;  /* 0x000000b97c797211 */ /* 0x000fe200000f16ff */
[----:B------:R1:W-:Y:S01]  /*9700*/  STL [R1+0x140], R174 ;  /* 0x000140ae01007387 */ /* 0x0003e20000100800 */
[----:B------:R-:W-:-:S02]  /*9710*/  LEA R124, P0, R128, R184, 0x2 ;  /* 0x000000b8807c7211 */ /* 0x000fc400078010ff */
[-C--:B------:R-:W-:Y:S01]  /*9720*/  LEA.HI.X.SX32 R123, R126, R185.reuse, 0x2, P1 ;  /* 0x000000b97e7b7211 */ /* 0x080fe200008f16ff */
[----:B------:R-:W-:Y:S01]  /*9730*/  IMAD R218, R173, c[0x0][0x190], RZ ;  /* 0x00006400adda7a24 */ /* 0x000fe200078e02ff */
[-C--:B------:R-:W-:Y:S01]  /*9740*/  LEA R126, P1, R130, R184.reuse, 0x2 ;  /* 0x000000b8827e7211 */ /* 0x080fe200078210ff */
[----:B------:R1:W-:Y:S01]  /*9750*/  STL [R1+0x138], R176 ;  /* 0x000138b001007387 */ /* 0x0003e20000100800 */
[-C--:B------:R-:W-:Y:S02]  /*9760*/  LEA.HI.X.SX32 R125, R128, R185.reuse, 0x2, P0 ;  /* 0x000000b9807d7211 */ /* 0x080fe400000f16ff */
[-C--:B------:R-:W-:Y:S01]  /*9770*/  LEA R128, P0, R132, R184.reuse, 0x2 ;  /* 0x000000b884807211 */ /* 0x080fe200078010ff */
[----:B------:R1:W-:Y:S01]  /*9780*/  STL [R1+0x134], R178 ;  /* 0x000134b201007387 */ /* 0x0003e20000100800 */
[-C--:B------:R-:W-:Y:S02]  /*9790*/  LEA.HI.X.SX32 R127, R130, R185.reuse, 0x2, P1 ;  /* 0x000000b9827f7211 */ /* 0x080fe400008f16ff */
[-C--:B------:R-:W-:Y:S01]  /*97a0*/  LEA R130, P1, R134, R184.reuse, 0x2 ;  /* 0x000000b886827211 */ /* 0x080fe200078210ff */
[----:B------:R-:W-:Y:S01]  /*97b0*/  IMAD R235, R177, c[0x0][0x190], RZ ;  /* 0x00006400b1eb7a24 */ /* 0x000fe200078e02ff */
[----:B------:R-:W-:Y:S01]  /*97c0*/  LEA.HI.X.SX32 R129, R132, R185, 0x2, P0 ;  /* 0x000000b984817211 */ /* 0x000fe200000f16ff */
[----:B------:R1:W-:Y:S01]  /*97d0*/  STL [R1+0x130], R180 ;  /* 0x000130b401007387 */ /* 0x0003e20000100800 */
[----:B----4-:R-:W-:-:S02]  /*97e0*/  LEA R132, P0, R136, R184, 0x2 ;  /* 0x000000b888847211 */ /* 0x010fc400078010ff */
[-C--:B------:R-:W-:Y:S01]  /*97f0*/  LEA.HI.X.SX32 R131, R134, R185.reuse, 0x2, P1 ;  /* 0x000000b986837211 */ /* 0x080fe200008f16ff */
[----:B------:R4:W-:Y:S01]  /*9800*/  STL [R1+0x12c], R182 ;  /* 0x00012cb601007387 */ /* 0x0009e20000100800 */
[-C--:B---3--:R-:W-:Y:S02]  /*9810*/  LEA R134, P1, R138, R184.reuse, 0x2 ;  /* 0x000000b88a867211 */ /* 0x088fe400078210ff */
[-C--:B------:R-:W-:Y:S01]  /*9820*/  LEA.HI.X.SX32 R133, R136, R185.reuse, 0x2, P0 ;  /* 0x000000b988857211 */ /* 0x080fe200000f16ff */
[----:B------:R-:W3:Y:S01]  /*9830*/  LDL.64 R216, [R1+0x108] ;  /* 0x0001080001d87983 */ /* 0x000ee20000100a00 */
[-C--:B------:R-:W-:Y:S02]  /*9840*/  LEA R136, P0, R140, R184.reuse, 0x2 ;  /* 0x000000b88c887211 */ /* 0x080fe400078010ff */
[----:B------:R-:W-:Y:S01]  /*9850*/  LEA.HI.X.SX32 R135, R138, R185, 0x2, P1 ;  /* 0x000000b98a877211 */ /* 0x000fe200008f16ff */
[----:B------:R-:W3:Y:S01]  /*9860*/  LDL.64 R186, [R1+0xf8] ;  /* 0x0000f80001ba7983 */ /* 0x000ee20000100a00 */
[----:B------:R-:W-:-:S02]  /*9870*/  LEA R138, P1, R142, R184, 0x2 ;  /* 0x000000b88e8a7211 */ /* 0x000fc400078210ff */
[-C--:B------:R-:W-:Y:S01]  /*9880*/  LEA.HI.X.SX32 R137, R140, R185.reuse, 0x2, P0 ;  /* 0x000000b98c897211 */ /* 0x080fe200000f16ff */
[----:B------:R-:W0:Y:S01]  /*9890*/  LDGDEPBAR ;  /* 0x00000000000079af */ /* 0x000e220000000000 */
[-C--:B------:R-:W-:Y:S02]  /*98a0*/  LEA R140, P0, R144, R184.reuse, 0x2 ;  /* 0x000000b8908c7211 */ /* 0x080fe400078010ff */
[-C--:B------:R-:W-:Y:S02]  /*98b0*/  LEA.HI.X.SX32 R139, R142, R185.reuse, 0x2, P1 ;  /* 0x000000b98e8b7211 */ /* 0x080fe400008f16ff */
[-C--:B------:R-:W-:Y:S02]  /*98c0*/  LEA R142, P1, R146, R184.reuse, 0x2 ;  /* 0x000000b8928e7211 */ /* 0x080fe400078210ff */
[----:B------:R-:W-:Y:S02]  /*98d0*/  LEA.HI.X.SX32 R141, R144, R185, 0x2, P0 ;  /* 0x000000b9908d7211 */ /* 0x000fe400000f16ff */
[----:B------:R-:W-:-:S02]  /*98e0*/  LEA R144, P0, R148, R184, 0x2 ;  /* 0x000000b894907211 */ /* 0x000fc400078010ff */
[-C--:B------:R-:W-:Y:S02]  /*98f0*/  LEA.HI.X.SX32 R143, R146, R185.reuse, 0x2, P1 ;  /* 0x000000b9928f7211 */ /* 0x080fe400008f16ff */
[-C--:B--2---:R-:W-:Y:S02]  /*9900*/  LEA R146, P1, R150, R184.reuse, 0x2 ;  /* 0x000000b896927211 */ /* 0x084fe400078210ff */
[-C--:B------:R-:W-:Y:S02]  /*9910*/  LEA.HI.X.SX32 R145, R148, R185.reuse, 0x2, P0 ;  /* 0x000000b994917211 */ /* 0x080fe400000f16ff */
[-C--:B------:R-:W-:Y:S02]  /*9920*/  LEA R148, P0, R152, R184.reuse, 0x2 ;  /* 0x000000b898947211 */ /* 0x080fe400078010ff */
[----:B------:R-:W-:Y:S02]  /*9930*/  LEA.HI.X.SX32 R147, R150, R185, 0x2, P1 ;  /* 0x000000b996937211 */ /* 0x000fe400008f16ff */
[----:B------:R-:W-:-:S02]  /*9940*/  LEA R150, P1, R154, R184, 0x2 ;  /* 0x000000b89a967211 */ /* 0x000fc400078210ff */
[-C--:B------:R-:W-:Y:S02]  /*9950*/  LEA.HI.X.SX32 R149, R152, R185.reuse, 0x2, P0 ;  /* 0x000000b998957211 */ /* 0x080fe400000f16ff */
[-C--:B------:R-:W-:Y:S02]  /*9960*/  LEA R152, P0, R156, R184.reuse, 0x2 ;  /* 0x000000b89c987211 */ /* 0x080fe400078010ff */
        /* <DEDUP_REMOVED lines=21> */
[----:B-1----:R-:W-:-:S02]  /*9ac0*/  LEA R174, P1, R178, R184, 0x2 ;  /* 0x000000b8b2ae7211 */ /* 0x002fc400078210ff */
[-C--:B------:R-:W-:Y:S02]  /*9ad0*/  LEA.HI.X.SX32 R173, R176, R185.reuse, 0x2, P0 ;  /* 0x000000b9b0ad7211 */ /* 0x080fe400000f16ff */
[-C--:B------:R-:W-:Y:S02]  /*9ae0*/  LEA R176, P0, R180, R184.reuse, 0x2 ;  /* 0x000000b8b4b07211 */ /* 0x080fe400078010ff */
[-C--:B------:R-:W-:Y:S02]  /*9af0*/  LEA.HI.X.SX32 R175, R178, R185.reuse, 0x2, P1 ;  /* 0x000000b9b2af7211 */ /* 0x080fe400008f16ff */
[-C--:B------:R-:W-:Y:S02]  /*9b00*/  LEA R178, P1, R182, R184.reuse, 0x2 ;  /* 0x000000b8b6b27211 */ /* 0x080fe400078210ff */
[----:B------:R-:W-:Y:S02]  /*9b10*/  LEA.HI.X.SX32 R177, R180, R185, 0x2, P0 ;  /* 0x000000b9b4b17211 */ /* 0x000fe400000f16ff */
[----:B------:R-:W-:-:S02]  /*9b20*/  LEA R180, P0, R205, R184, 0x2 ;  /* 0x000000b8cdb47211 */ /* 0x000fc400078010ff */
[-C--:B------:R-:W-:Y:S01]  /*9b30*/  LEA.HI.X.SX32 R179, R182, R185.reuse, 0x2, P1 ;  /* 0x000000b9b6b37211 */ /* 0x080fe200008f16ff */
[----:B------:R1:W-:Y:S01]  /*9b40*/  STL [R1+0x128], R205 ;  /* 0x000128cd01007387 */ /* 0x0003e20000100800 */
[CC--:B----4-:R-:W-:Y:S02]  /*9b50*/  LEA R182, P1, R218.reuse, R184.reuse, 0x2 ;  /* 0x000000b8dab67211 */ /* 0x0d0fe400078210ff */
[----:B------:R-:W-:Y:S01]  /*9b60*/  SHF.R.U32.HI R234, RZ, 0x1, R234 ;  /* 0x00000001ffea7819 */ /* 0x000fe200000116ea */
[----:B------:R2:W-:Y:S01]  /*9b70*/  STL [R1+0x124], R218 ;  /* 0x000124da01007387 */ /* 0x0005e20000100800 */
[-C--:B------:R-:W-:Y:S02]  /*9b80*/  LEA.HI.X.SX32 R181, R205, R185.reuse, 0x2, P0 ;  /* 0x000000b9cdb57211 */ /* 0x080fe400000f16ff */
[----:B------:R-:W-:Y:S01]  /*9b90*/  LEA R184, P0, R235, R184, 0x2 ;  /* 0x000000b8ebb87211 */ /* 0x000fe200078010ff */
[----:B------:R4:W-:Y:S01]  /*9ba0*/  STL [R1+0x120], R235 ;  /* 0x000120eb01007387 */ /* 0x0009e20000100800 */
[----:B------:R-:W-:-:S02]  /*9bb0*/  LEA.HI.X.SX32 R183, R218, R185, 0x2, P1 ;  /* 0x000000b9dab77211 */ /* 0x000fc400008f16ff */
[----:B------:R-:W-:Y:S01]  /*9bc0*/  LOP3.LUT R0, R0, R234, RZ, 0x3c, !PT ;  /* 0x000000ea00007212 */ /* 0x000fe200078e3cff */
[----:B-1----:R-:W3:Y:S01]  /*9bd0*/  LDL.LU R205, [R1+0xf00] ;  /* 0x000f000001cd7983 */ /* 0x002ee20000300800 */
[----:B------:R-:W-:-:S03]  /*9be0*/  LEA.HI.X.SX32 R185, R235, R185, 0x2, P0 ;  /* 0x000000b9ebb97211 */ /* 0x000fc600000f16ff */
[----:B--2---:R-:W2:Y:S04]  /*9bf0*/  LDL.LU R218, [R1+0xefc] ;  /* 0x000efc0001da7983 */ /* 0x004ea80000300800 */
[----:B------:R-:W2:Y:S04]  /*9c00*/  LDL.LU R234, [R1+0xef8] ;  /* 0x000ef80001ea7983 */ /* 0x000ea80000300800 */
[----:B----4-:R-:W2:Y:S01]  /*9c10*/  LDL.LU R235, [R1+0xef4] ;  /* 0x000ef40001eb7983 */ /* 0x010ea20000300800 */
[----:B------:R-:W-:Y:S01]  /*9c20*/  IMAD.MOV.U32 R219, RZ, RZ, c[0x0][0x180] ;  /* 0x00006000ffdb7624 */ /* 0x000fe200078e00ff */
[----:B------:R-:W-:-:S04]  /*9c30*/  ISETP.NE.U32.AND P0, PT, R252, RZ, PT ;  /* 0x000000fffc00720c */ /* 0x000fc80003f05070 */
[----:B------:R-:W-:-:S04]  /*9c40*/  IADD3 R219, R219, -0x2d, RZ ;  /* 0xffffffd3dbdb7810 */ /* 0x000fc80007ffe0ff */
[----:B------:R-:W-:Y:S01]  /*9c50*/  ISETP.GE.U32.AND P1, PT, R219, 0x7fffffb4, PT ;  /* 0x7fffffb4db00780c */ /* 0x000fe20003f26070 */
[----:B------:R-:W-:-:S04]  /*9c60*/  IMAD.MOV.U32 R219, RZ, RZ, c[0x0][0x188] ;  /* 0x00006200ffdb7624 */ /* 0x000fc800078e00ff */
[----:B------:R-:W-:Y:S01]  /*9c70*/  IMAD.SHL.U32 R219, R219, 0x20, RZ ;  /* 0x00000020dbdb7824 */ /* 0x000fe200078e00ff */
[----:B---3--:R1:W-:Y:S04]  /*9c80*/  LDGSTS.E [R0], [R216.64], P0 ;  /* 0x00000000d8007fae */ /* 0x0083e80008121844 */
[----:B------:R3:W-:Y:S01]  /*9c90*/  LDGSTS.E [R0+0x400], [R186.64], P0 ;  /* 0x00400000ba007fae */ /* 0x0007e20008121844 */
[----:B--2---:R-:W-:-:S03]  /*9ca0*/  IMAD.WIDE R234, R219, 0x4, R234 ;  /* 0x00000004dbea7825 */ /* 0x004fc600078e02ea */
[----:B------:R-:W2:Y:S04]  /*9cb0*/  LDL.LU R219, [R1+0xef0] ;  /* 0x000ef00001db7983 */ /* 0x000ea80000300800 */
[----:B-1----:R-:W4:Y:S04]  /*9cc0*/  LDL.LU.64 R216, [R1+0xee8] ;  /* 0x000ee80001d87983 */ /* 0x002f280000300a00 */
[----:B---3--:R-:W3:Y:S04]  /*9cd0*/  LDL.LU.64 R186, [R1+0xee0] ;  /* 0x000ee00001ba7983 */ /* 0x008ee80000300a00 */
[----:B----4-:R1:W-:Y:S04]  /*9ce0*/  LDGSTS.E [R0+0x800], [R216.64], P0 ;  /* 0x00800000d8007fae */ /* 0x0103e80008121844 */
[----:B------:R4:W-:Y:S04]  /*9cf0*/  LDGSTS.E [R0+0xc00], [R204.64], P0 ;  /* 0x00c00000cc007fae */ /* 0x0009e80008121844 */
[----:B------:R2:W-:Y:S04]  /*9d00*/  LDGSTS.E [R0+0x1000], [R238.64], P0 ;  /* 0x01000000ee007fae */ /* 0x0005e80008121844 */
[----:B-1----:R-:W3:Y:S04]  /*9d10*/  LDL.LU.64 R216, [R1+0xed8] ;  /* 0x000ed80001d87983 */ /* 0x002ee80000300a00 */
[----:B------:R1:W-:Y:S04]  /*9d20*/  LDGSTS.E [R0+0x1400], [R196.64], P0 ;  /* 0x01400000c4007fae */ /* 0x0003e80008121844 */
        /* <DEDUP_REMOVED lines=44> */
[----:B----4-:R-:W4:Y:S04]  /*9ff0*/  LDL.LU.64 R204, [R1+0xed0] ;  /* 0x000ed00001cc7983 */ /* 0x010f280000300a00 */
[----:B------:R1:W-:Y:S04]  /*a000*/  LDGSTS.E [R0+0xc800], [R132.64], P0 ;  /* 0x0c80000084007fae */ /* 0x0003e80008121844 */
[----:B--2---:R-:W2:Y:S04]  /*a010*/  LDL.LU.64 R238, [R1+0xec8] ;  /* 0x000ec80001ee7983 */ /* 0x004ea80000300a00 */
[----:B------:R3:W-:Y:S04]  /*a020*/  LDGSTS.E [R0+0xcc00], [R136.64], P0 ;  /* 0x0cc0000088007fae */ /* 0x0007e80008121844 */
[----:B-1----:R-:W2:Y:S04]  /*a030*/  LDL.LU.64 R196, [R1+0xec0] ;  /* 0x000ec00001c47983 */ /* 0x002ea80000300a00 */
[----:B------:R1:W-:Y:S04]  /*a040*/  LDGSTS.E [R0+0xd000], [R140.64], P0 ;  /* 0x0d0000008c007fae */ /* 0x0003e80008121844 */
[----:B------:R-:W2:Y:S04]  /*a050*/  LDL.LU.64 R206, [R1+0xeb8] ;  /* 0x000eb80001ce7983 */ /* 0x000ea80000300a00 */
[----:B------:R1:W-:Y:S04]  /*a060*/  LDGSTS.E [R0+0xd400], [R144.64], P0 ;  /* 0x0d40000090007fae */ /* 0x0003e80008121844 */
[----:B------:R-:W2:Y:S04]  /*a070*/  LDL.LU.64 R236, [R1+0xeb0] ;  /* 0x000eb00001ec7983 */ /* 0x000ea80000300a00 */
[----:B------:R1:W-:Y:S04]  /*a080*/  LDGSTS.E [R0+0xd800], [R148.64], P0 ;  /* 0x0d80000094007fae */ /* 0x0003e80008121844 */
[----:B------:R-:W2:Y:S04]  /*a090*/  LDL.LU.64 R192, [R1+0xea8] ;  /* 0x000ea80001c07983 */ /* 0x000ea80000300a00 */
[----:B------:R1:W-:Y:S01]  /*a0a0*/  LDGSTS.E [R0+0xdc00], [R152.64], P0 ;  /* 0x0dc0000098007fae */ /* 0x0003e20008121844 */
[----:B------:R-:W-:-:S03]  /*a0b0*/  LOP3.LUT R252, R0, 0x40, RZ, 0x3c, !PT ;  /* 0x0000004000fc7812 */ /* 0x000fc600078e3cff */
[----:B------:R-:W2:Y:S04]  /*a0c0*/  LDL.LU.64 R208, [R1+0xea0] ;  /* 0x000ea00001d07983 */ /* 0x000ea80000300a00 */
[----:B------:R1:W-:Y:S04]  /*a0d0*/  LDGSTS.E [R0+0xe000], [R156.64], P0 ;  /* 0x0e0000009c007fae */ /* 0x0003e80008121844 */
        /* <DEDUP_REMOVED lines=14> */
[----:B---3--:R3:W-:Y:S04]  /*a1c0*/  LDGSTS.E [R252+0x200], [R216.64], P0 ;  /* 0x00200000d8fc7fae */ /* 0x0087e80008121844 */
[----:B-1----:R1:W5:Y:S04]  /*a1d0*/  LDL.LU R0, [R1+0xe60] ;  /* 0x000e600001007983 */ /* 0x0023680000300800 */
[----:B------:R1:W-:Y:S04]  /*a1e0*/  LDGSTS.E [R252+0x600], [R186.64], P0 ;  /* 0x00600000bafc7fae */ /* 0x0003e80008121844 */
[----:B---3--:R-:W3:Y:S04]  /*a1f0*/  LDL.LU.64 R216, [R1+0xe58] ;  /* 0x000e580001d87983 */ /* 0x008ee80000300a00 */
[----:B------:R1:W-:Y:S04]  /*a200*/  LDGSTS.E [R252+0xa00], [R218.64], P0 ;  /* 0x00a00000dafc7fae */ /* 0x0003e80008121844 */
[----:B-1----:R-:W2:Y:S04]  /*a210*/  LDL.LU.64 R186, [R1+0xe50] ;  /* 0x000e500001ba7983 */ /* 0x002ea80000300a00 */
[----:B------:R1:W-:Y:S04]  /*a220*/  LDGSTS.E [R252+0xe00], [R220.64], P0 ;  /* 0x00e00000dcfc7fae */ /* 0x0003e80008121844 */
[----:B------:R-:W2:Y:S04]  /*a230*/  LDL.LU.64 R218, [R1+0xe48] ;  /* 0x000e480001da7983 */ /* 0x000ea80000300a00 */
        /* <DEDUP_REMOVED lines=73> */
[----:B--2---:R1:W-:Y:S04]  /*a6d0*/  LDGSTS.E [R252+0xfe00], [R2.64], P0 ;  /* 0x0fe0000002fc7fae */ /* 0x0043e80008121844 */
[----:B------:R-:W0:Y:S01]  /*a6e0*/  LDGDEPBAR ;  /* 0x00000000000079af */ /* 0x000e220000000000 */
[----:B-1----:R-:W-:-:S05]  /*a6f0*/  IMAD.MOV.U32 R252, RZ, RZ, c[0x0][0x180] ;  /* 0x00006000fffc7624 */ /* 0x002fca00078e00ff */
[----:B------:R-:W-:Y:S01]  /*a700*/  IADD3 R252, R252, -0x31, RZ ;  /* 0xffffffcffcfc7810 */ /* 0x000fe20007ffe0ff */
[----:B------:R-:W-:Y:S03]  /*a710*/  BAR.SYNC.DEFER_BLOCKING 0x0 ;  /* 0x0000000000007b1d */ /* 0x000fe60000010000 */
[----:B------:R-:W-:-:S03]  /*a720*/  ISETP.GE.U32.AND P0, PT, R252, 0x7fffffb0, PT ;  /* 0x7fffffb0fc00780c */ /* 0x000fc60003f06070 */
[----:B------:R-:W1:Y:S02]  /*a730*/  S2R R252, SR_TID.X ;  /* 0x0000000000fc7919 */ /* 0x000e640000002100 */
[----:B-1----:R-:W-:-:S05]  /*a740*/  LOP3.LUT R252, R252, 0x7f, RZ, 0xc0, !PT ;  /* 0x0000007ffcfc7812 */ /* 0x002fca00078ec0ff */
[----:B------:R-:W-:-:S05]  /*a750*/  IMAD.SHL.U32 R252, R252, 0x4, RZ ;  /* 0x00000004fcfc7824 */ /* 0x000fca00078e00ff */
[----:B------:R-:W-:Y:S01]  /*a760*/  @!PT LDS RZ, [RZ] ;  /* 0x00000000fffff984 */ /* 0x000fe20000000800 */
[----:B------:R-:W-:Y:S01]  /*a770*/  @!PT LDS RZ, [RZ] ;  /* 0x00000000fffff984 */ /* 0x000fe20000000800 */
[----:B------:R-:W-:Y:S01]  /*a780*/  @!PT LDS RZ, [RZ] ;  /* 0x00000000fffff984 */ /* 0x000fe20000000800 */
[----:B------:R1:W-:Y:S04]  /*a790*/  LDGSTS.E [R252+0x24000], [R234.64], !P5 ;  /* 0x24000000eafc7fae */ /* 0x0003e8000e921844 */
[----:B-1----:R-:W1:Y:S01]  /*a7a0*/  S2R R234, SR_TID.X ;  /* 0x0000000000ea7919 */ /* 0x002e620000002100 */
[----:B------:R-:W-:Y:S02]  /*a7b0*/  IMAD.MOV.U32 R252, RZ, RZ, c[0x0][0x180] ;  /* 0x00006000fffc7624 */ /* 0x000fe400078e00ff */
[----:B------:R-:W-:-:S03]  /*a7c0*/  IMAD.MOV.U32 R235, RZ, RZ, c[0x0][0x188] ;  /* 0x00006200ffeb7624 */ /* 0x000fc600078e00ff */
[----:B------:R-:W-:Y:S01]  /*a7d0*/  IADD3 R252, R252, -0x35, RZ ;  /* 0xffffffcbfcfc7810 */ /* 0x000fe20007ffe0ff */
[----:B------:R-:W-:-:S03]  /*a7e0*/  IMAD.SHL.U32 R235, R235, 0x20, RZ ;  /* 0x00000020ebeb7824 */ /* 0x000fc600078e00ff */
[----:B------:R-:W-:Y:S01]  /*a7f0*/  ISETP.GE.U32.AND P5, PT, R252, 0x7fffffac, PT ;  /* 0x7fffffacfc00780c */ /* 0x000fe20003fa6070 */
[----:B------:R-:W-:Y:S01]  /*a800*/  IMAD.WIDE R232, R235, 0x4, R232 ;  /* 0x00000004ebe87825 */ /* 0x000fe200078e02e8 */
[----:B-1----:R-:W-:-:S05]  /*a810*/  LOP3.LUT R252, R234, 0x7f, RZ, 0xc0, !PT ;  /* 0x0000007feafc7812 */ /* 0x002fca00078ec0ff */
[----:B------:R-:W-:-:S05]  /*a820*/  IMAD.SHL.U32 R252, R252, 0x4, RZ ;  /* 0x00000004fcfc7824 */ /* 0x000fca00078e00ff */
[----:B------:R1:W-:Y:S04]  /*a830*/  LDGSTS.E [R252+0x24800], [R232.64], !P2 ;  /* 0x24800000e8fc7fae */ /* 0x0003e8000d121844 */
[----:B-1----:R-:W1:Y:S01]  /*a840*/  S2R R233, SR_TID.X ;  /* 0x0000000000e97919 */ /* 0x002e620000002100 */
[----:B------:R-:W-:-:S04]  /*a850*/  IMAD.WIDE R240, R235, 0x4, R240 ;  /* 0x00000004ebf07825 */ /* 0x000fc800078e02f0 */
[----:B------:R-:W-:-:S05]  /*a860*/  IMAD.MOV.U32 R234, RZ, RZ, c[0x0][0x180] ;  /* 0x00006000ffea7624 */ /* 0x000fca00078e00ff */
[----:B------:R-:W-:Y:S02]  /*a870*/  IADD3 R234, R234, -0x39, RZ ;  /* 0xffffffc7eaea7810 */ /* 0x000fe40007ffe0ff */
[----:B-1----:R-:W-:-:S05]  /*a880*/  LOP3.LUT R232, R233, 0x7f, RZ, 0xc0, !PT ;  /* 0x0000007fe9e87812 */ /* 0x002fca00078ec0ff */
[----:B------:R-:W-:-:S05]  /*a890*/  IMAD.SHL.U32 R233, R232, 0x4, RZ ;  /* 0x00000004e8e97824 */ /* 0x000fca00078e00ff */
[----:B------:R1:W-:Y:S01]  /*a8a0*/  LDGSTS.E [R233+0x25000], [R240.64], !P3 ;  /* 0x25000000f0e97fae */ /* 0x0003e2000d921844 */
[----:B------:R-:W-:Y:S01]  /*a8b0*/  ISETP.GE.U32.AND P3, PT, R234, 0x7fffffa8, PT ;  /* 0x7fffffa8ea00780c */ /* 0x000fe20003f66070 */
[----:B------:R-:W-:-:S04]  /*a8c0*/  IMAD.WIDE R230, R235, 0x4, R230 ;  /* 0x00000004ebe67825 */ /* 0x000fc800078e02e6 */
[----:B-1----:R-:W-:Y:S01]  /*a8d0*/  IMAD.MOV.U32 R241, RZ, RZ, c[0x0][0x188] ;  /* 0x00006200fff17624 */ /* 0x002fe200078e00ff */
[----:B------:R1:W-:Y:S03]  /*a8e0*/  LDGSTS.E [R233+0x25800], [R230.64], !P1 ;  /* 0x25800000e6e97fae */ /* 0x0003e6000c921844 */
[----:B------:R-:W-:Y:S02]  /*a8f0*/  IMAD.SHL.U32 R234, R241, 0x20, RZ ;  /* 0x00000020f1ea7824 */ /* 0x000fe400078e00ff */
[----:B------:R-:W2:Y:S01]  /*a900*/  S2R R241, SR_TID.X ;  /* 0x0000000000f17919 */ /* 0x000ea20000002100 */
[----:B------:R-:W-:-:S05]  /*a910*/  IMAD.MOV.U32 R235, RZ, RZ, c[0x0][0x180] ;  /* 0x00006000ffeb7624 */ /* 0x000fca00078e00ff */
[----:B------:R-:W-:-:S04]  /*a920*/  IADD3 R235, R235, -0x23, RZ ;  /* 0xffffffddebeb7810 */ /* 0x000fc80007ffe0ff */
[----:B------:R-:W-:Y:S01]  /*a930*/  ISETP.GE.U32.AND P2, PT, R235, 0x7fffffbe, PT ;  /* 0x7fffffbeeb00780c */ /* 0x000fe20003f46070 */
[----:B------:R-:W-:-:S05]  /*a940*/  IMAD.MOV.U32 R235, RZ, RZ, c[0x0][0x180] ;  /* 0x00006000ffeb7624 */ /* 0x000fca00078e00ff */
[----:B-1----:R-:W-:Y:S01]  /*a950*/  IADD3 R230, R235, -0x3d, RZ ;  /* 0xffffffc3ebe67810 */ /* 0x002fe20007ffe0ff */
[----:B------:R-:W-:-:S03]  /*a960*/  IMAD.WIDE R228, R234, 0x4, R228 ;  /* 0x00000004eae47825 */ /* 0x000fc600078e02e4 */
[----:B------:R-:W-:Y:S01]  /*a970*/  ISETP.GE.U32.AND P1, PT, R230, 0x7fffffa4, PT ;  /* 0x7fffffa4e600780c */ /* 0x000fe20003f26070 */
[C---:B------:R-:W-:Y:S01]  /*a980*/  IMAD.WIDE R242, R234.reuse, 0x4, R242 ;  /* 0x00000004eaf27825 */ /* 0x040fe200078e02f2 */
[----:B------:R-:W-:Y:S01]  /*a990*/  IADD3 R231, R235, -0x26, RZ ;  /* 0xffffffdaebe77810 */ /* 0x000fe20007ffe0ff */
[----:B------:R1:W-:Y:S01]  /*a9a0*/  LDGSTS.E [R233+0x26000], [R228.64], !P0 ;  /* 0x26000000e4e97fae */ /* 0x0003e2000c121844 */
[----:B--2---:R-:W-:Y:S02]  /*a9b0*/  LOP3.LUT R241, R241, 0x7f, RZ, 0xc0, !PT ;  /* 0x0000007ff1f17812 */ /* 0x004fe400078ec0ff */
[----:B------:R-:W-:Y:S01]  /*a9c0*/  IADD3 R230, R235, -0x2a, RZ ;  /* 0xffffffd6ebe67810 */ /* 0x000fe20007ffe0ff */
[----:B------:R-:W-:Y:S01]  /*a9d0*/  IMAD.WIDE R226, R234, 0x4, R226 ;  /* 0x00000004eae27825 */ /* 0x000fe200078e02e2 */
[----:B------:R-:W-:Y:S01]  /*a9e0*/  ISETP.GE.U32.AND P0, PT, R231, 0x7fffffbb, PT ;  /* 0x7fffffbbe700780c */ /* 0x000fe20003f06070 */
[----:B------:R2:W-:Y:S02]  /*a9f0*/  LDGSTS.E [R233+0x26800], [R242.64], !P5 ;  /* 0x26800000f2e97fae */ /* 0x0005e4000e921844 */
[----:B------:R-:W-:Y:S01]  /*aa00*/  IMAD.SHL.U32 R241, R241, 0x4, RZ ;  /* 0x00000004f1f17824 */ /* 0x000fe200078e00ff */
[----:B------:R-:W-:Y:S01]  /*aa10*/  ISETP.GE.U32.AND P5, PT, R230, 0x7fffffb7, PT ;  /* 0x7fffffb7e600780c */ /* 0x000fe20003fa6070 */
[C---:B------:R-:W-:Y:S01]  /*aa20*/  IMAD.WIDE R224, R234.reuse, 0x4, R224 ;  /* 0x00000004eae07825 */ /* 0x040fe200078e02e0 */
[----:B------:R2:W-:Y:S02]  /*aa30*/  LDGSTS.E [R233+0x27000], [R226.64], !P3 ;  /* 0x27000000e2e97fae */ /* 0x0005e4000d921844 */
[----:B------:R-:W-:Y:S01]  /*aa40*/  LOP3.LUT R241, R241, 0x20, RZ, 0x3c, !PT ;  /* 0x00000020f1f17812 */ /* 0x000fe200078e3cff */
[----:B------:R-:W-:Y:S01]  /*aa50*/  IMAD.WIDE R244, R234, 0x4, R244 ;  /* 0x00000004eaf47825 */ /* 0x000fe200078e02f4 */
[----:B------:R3:W-:Y:S01]  /*aa60*/  LDGSTS.E [R233+0x27800], [R224.64], !P1 ;  /* 0x27800000e0e97fae */ /* 0x0007e2000c921844 */
[----:B-1----:R-:W-:-:S02]  /*aa70*/  IADD3 R229, R235, -0x2e, RZ ;  /* 0xffffffd2ebe57810 */ /* 0x002fc40007ffe0ff */
[----:B------:R-:W-:Y:S01]  /*aa80*/  IADD3 R228, R235, -0x32, RZ ;  /* 0xffffffceebe47810 */ /* 0x000fe20007ffe0ff */
[C---:B------:R-:W-:Y:S01]  /*aa90*/  IMAD.WIDE R202, R234.reuse, 0x4, R202 ;  /* 0x00000004eaca7825 */ /* 0x040fe200078e02ca */
[----:B------:R1:W-:Y:S01]  /*aaa0*/  LDGSTS.E [R241+0x24200], [R244.64], !P4 ;  /* 0x24200000f4f17fae */ /* 0x0003e2000e121844 */
[----:B------:R-:W-:Y:S02]  /*aab0*/  ISETP.GE.U32.AND P3, PT, R229, 0x7fffffb3, PT ;  /* 0x7fffffb3e500780c */ /* 0x000fe40003f66070 */
[----:B------:R-:W-:Y:S01]  /*aac0*/  IMAD.WIDE R222, R234, 0x4, R222 ;  /* 0x00000004eade7825 */ /* 0x000fe200078e02de */
[----:B--2---:R-:W2:Y:S01]  /*aad0*/  LDL.LU.64 R242, [R1+0x110] ;  /* 0x0001100001f27983 */ /* 0x004ea20000300a00 */
[----:B---3--:R-:W-:-:S03]  /*aae0*/  IADD3 R224, R235, -0x36, RZ ;  /* 0xffffffcaebe07810 */ /* 0x008fc60007ffe0ff */
[----:B------:R1:W-:Y:S01]  /*aaf0*/  LDGSTS.E [R241+0x24a00], [R202.64], !P0 ;  /* 0x24a00000caf17fae */ /* 0x0003e2000c121844 */
[C---:B------:R-:W-:Y:S02]  /*ab00*/  IADD3 R225, R235.reuse, -0x3a, RZ ;  /* 0xffffffc6ebe17810 */ /* 0x040fe40007ffe0ff */
[----:B------:R-:W-:Y:S01]  /*ab10*/  ISETP.GE.U32.AND P4, PT, R224, 0x7fffffab, PT ;  /* 0x7fffffabe000780c */ /* 0x000fe20003f86070 */
[----:B------:R1:W-:Y:S01]  /*ab20*/  LDGSTS.E [R241+0x25200], [R222.64], !P5 ;  /* 0x25200000def17fae */ /* 0x0003e2000e921844 */
[----:B------:R-:W-:Y:S02]  /*ab30*/  IADD3 R224, R235, -0x3e, RZ ;  /* 0xffffffc2ebe07810 */ /* 0x000fe40007ffe0ff */
[----:B------:R-:W-:Y:S02]  /*ab40*/  ISETP.GE.U32.AND P1, PT, R228, 0x7fffffaf, PT ;  /* 0x7fffffafe400780c */ /* 0x000fe40003f26070 */
[----:B------:R-:W-:Y:S02]  /*ab50*/  ISETP.GE.U32.AND P0, PT, R225, 0x7fffffa7, PT ;  /* 0x7fffffa7e100780c */ /* 0x000fe40003f06070 */
[----:B------:R-:W-:Y:S01]  /*ab60*/  ISETP.GE.U32.AND P5, PT, R224, 0x7fffffa3, PT ;  /* 0x7fffffa3e000780c */ /* 0x000fe20003fa6070 */
[----:B------:R-:W-:-:S04]  /*ab70*/  IMAD.WIDE R4, R234, 0x4, R4 ;  /* 0x00000004ea047825 */ /* 0x000fc800078e0204 */
[C---:B------:R-:W-:Y:S01]  /*ab80*/  IMAD.WIDE R198, R234.reuse, 0x4, R198 ;  /* 0x00000004eac67825 */ /* 0x040fe200078e02c6 */
[----:B------:R1:W-:Y:S03]  /*ab90*/  LDGSTS.E [R241+0x25a00], [R4.64], !P3 ;  /* 0x25a0000004f17fae */ /* 0x0003e6000d921844 */
[C---:B------:R-:W-:Y:S01]  /*aba0*/  IMAD.WIDE R220, R234.reuse, 0x4, R220 ;  /* 0x00000004eadc7825 */ /* 0x040fe200078e02dc */
[----:B------:R1:W-:Y:S03]  /*abb0*/  LDGSTS.E [R241+0x26200], [R198.64], !P1 ;  /* 0x26200000c6f17fae */ /* 0x0003e6000c921844 */
[C---:B------:R-:W-:Y:S01]  /*abc0*/  IMAD.WIDE R218, R234.reuse, 0x4, R218 ;  /* 0x00000004eada7825 */ /* 0x040fe200078e02da */
[----:B------:R1:W-:Y:S03]  /*abd0*/  LDGSTS.E [R241+0x26a00], [R220.64], !P4 ;  /* 0x26a00000dcf17fae */ /* 0x0003e6000e121844 */
[----:B------:R-:W-:Y:S01]  /*abe0*/  IMAD.WIDE R186, R234, 0x4, R186 ;  /* 0x00000004eaba7825 */ /* 0x000fe200078e02ba */
[----:B------:R1:W-:Y:S04]  /*abf0*/  LDGSTS.E [R241+0x27200], [R218.64], !P0 ;  /* 0x27200000daf17fae */ /* 0x0003e8000c121844 */
[----:B------:R1:W-:Y:S04]  /*ac00*/  LDGSTS.E [R241+0x27a00], [R186.64], !P5 ;  /* 0x27a00000baf17fae */ /* 0x0003e8000e921844 */
[----:B-1----:R-:W3:Y:S01]  /*ac10*/  LDL.LU.64 R240, [R1+0x108] ;  /* 0x0001080001f07983 */ /* 0x002ee20000300a00 */
[----:B------:R-:W-:-:S02]  /*ac20*/  IADD3 R202, R235, -0x27, RZ ;  /* 0xffffffd9ebca7810 */ /* 0x000fc40007ffe0ff */
[C---:B------:R-:W-:Y:S02]  /*ac30*/  IADD3 R4, R235.reuse, -0x2b, RZ ;  /* 0xffffffd5eb047810 */ /* 0x040fe40007ffe0ff */
[----:B------:R-:W-:Y:S02]  /*ac40*/  ISETP.GE.U32.AND P1, PT, R202, 0x7fffffba, PT ;  /* 0x7fffffbaca00780c */ /* 0x000fe40003f26070 */
[----:B------:R-:W-:Y:S02]  /*ac50*/  ISETP.GE.U32.AND P4, PT, R4, 0x7fffffb6, PT ;  /* 0x7fffffb60400780c */ /* 0x000fe40003f86070 */
[C---:B------:R-:W-:Y:S01]  /*ac60*/  IADD3 R4, R235.reuse, -0x33, RZ ;  /* 0xffffffcdeb047810 */ /* 0x040fe20007ffe0ff */
[----:B------:R-:W-:Y:S01]  /*ac70*/  IMAD.WIDE R216, R234, 0x4, R216 ;  /* 0x00000004ead87825 */ /* 0x000fe200078e02d8 */
[----:B------:R-:W-:Y:S02]  /*ac80*/  LOP3.LUT R252, R252, 0x40, RZ, 0x3c, !PT ;  /* 0x00000040fcfc7812 */ /* 0x000fe400078e3cff */
[C---:B------:R-:W-:Y:S01]  /*ac90*/  IADD3 R5, R235.reuse, -0x2f, RZ ;  /* 0xffffffd1eb057810 */ /* 0x040fe20007ffe0ff */
[----:B------:R-:W-:Y:S01]  /*aca0*/  IMAD.WIDE R214, R234, 0x4, R214 ;  /* 0x00000004ead67825 */ /* 0x000fe200078e02d6 */
[----:B------:R-:W-:Y:S01]  /*acb0*/  ISETP.GE.U32.AND P5, PT, R4, 0x7fffffae, PT ;  /* 0x7fffffae0400780c */ /* 0x000fe20003fa6070 */
[----:B------:R1:W-:Y:S01]  /*acc0*/  LDGSTS.E [R252+0x24400], [R216.64], !P2 ;  /* 0x24400000d8fc7fae */ /* 0x0003e2000d121844 */
[----:B------:R-:W-:Y:S01]  /*acd0*/  IADD3 R4, R235, -0x3b, RZ ;  /* 0xffffffc5eb047810 */ /* 0x000fe20007ffe0ff */
[----:B------:R-:W-:Y:S01]  /*ace0*/  IMAD.WIDE R200, R234, 0x4, R200 ;  /* 0x00000004eac87825 */ /* 0x000fe200078e02c8 */
[----:B------:R-:W-:Y:S01]  /*acf0*/  ISETP.GE.U32.AND P0, PT, R5, 0x7fffffb2, PT ;  /* 0x7fffffb20500780c */ /* 0x000fe20003f06070 */
[----:B------:R1:W-:Y:S01]  /*ad00*/  LDGSTS.E [R252+0x24c00], [R214.64], !P1 ;  /* 0x24c00000d6fc7fae */ /* 0x0003e2000c921844 */
[----:B------:R-:W-:-:S02]  /*ad10*/  IADD3 R5, R235, -0x37, RZ ;  /* 0xffffffc9eb057810 */ /* 0x000fc40007ffe0ff */
[----:B------:R-:W-:Y:S01]  /*ad20*/  ISETP.GE.U32.AND P1, PT, R4, 0x7fffffa6, PT ;  /* 0x7fffffa60400780c */ /* 0x000fe20003f26070 */
[----:B------:R1:W-:Y:S01]  /*ad30*/  LDGSTS.E [R252+0x25400], [R200.64], !P4 ;  /* 0x25400000c8fc7fae */ /* 0x0003e2000e121844 */
[----:B------:R-:W-:Y:S02]  /*ad40*/  IADD3 R4, R235, -0x3f, RZ ;  /* 0xffffffc1eb047810 */ /* 0x000fe40007ffe0ff */
        /* <DEDUP_REMOVED lines=10> */
[----:B------:R-:W-:Y:S01]  /*adf0*/  IADD3 R4, R235, -0x2c, RZ ;  /* 0xffffffd4eb047810 */ /* 0x000fe20007ffe0ff */
[----:B------:R4:W-:Y:S04]  /*ae00*/  LDGSTS.E [R252+0x27400], [R190.64], !P1 ;  /* 0x27400000befc7fae */ /* 0x0009e8000c921844 */
[----:B-1----:R-:W3:Y:S01]  /*ae10*/  LDL.LU.64 R212, [R1+0xf8] ;  /* 0x0000f80001d47983 */ /* 0x002ee20000300a00 */
[----:B------:R-:W-:-:S03]  /*ae20*/  ISETP.GE.U32.AND P5, PT, R4, 0x7fffffb5, PT ;  /* 0x7fffffb50400780c */ /* 0x000fc60003fa6070 */
[----:B------:R4:W-:Y:S01]  /*ae30*/  LDGSTS.E [R252+0x27c00], [R210.64], !P4 ;  /* 0x27c00000d2fc7fae */ /* 0x0009e2000e121844 */
[----:B------:R-:W-:-:S03]  /*ae40*/  IADD3 R203, R235, -0x24, RZ ;  /* 0xffffffdcebcb7810 */ /* 0x000fc60007ffe0ff */
[----:B------:R-:W3:Y:S01]  /*ae50*/  LDL.LU.64 R200, [R1+0xe8] ;  /* 0x0000e80001c87983 */ /* 0x000ee20000300a00 */
[----:B------:R-:W-:-:S03]  /*ae60*/  IADD3 R4, R235, -0x34, RZ ;  /* 0xffffffcceb047810 */ /* 0x000fc60007ffe0ff */
[----:B------:R-:W3:Y:S01]  /*ae70*/  LDL.LU.64 R214, [R1+0xd8] ;  /* 0x0000d80001d67983 */ /* 0x000ee20000300a00 */
[----:B----4-:R-:W-:-:S03]  /*ae80*/  IMAD.MOV.U32 R252, RZ, RZ, 0x1f ;  /* 0x0000001ffffc7424 */ /* 0x010fc600078e00ff */
[----:B------:R-:W4:Y:S01]  /*ae90*/  LDL.LU.64 R216, [R1+0xc8] ;  /* 0x0000c80001d87983 */ /* 0x000f220000300a00 */
[----:B------:R-:W-:Y:S02]  /*aea0*/  IADD3 R5, R235, -0x28, RZ ;  /* 0xffffffd8eb057810 */ /* 0x000fe40007ffe0ff */
[----:B------:R-:W-:Y:S01]  /*aeb0*/  IADD3 R252, R252, c[0x0][0x180], RZ ;  /* 0x00006000fcfc7a10 */ /* 0x000fe20007ffe0ff */
[----:B------:R-:W4:Y:S01]  /*aec0*/  LDL.LU.64 R218, [R1+0xb8] ;  /* 0x0000b80001da7983 */ /* 0x000f220000300a00 */
[----:B------:R-:W-:Y:S02]  /*aed0*/  ISETP.GE.U32.AND P1, PT, R4, 0x7fffffad, PT ;  /* 0x7fffffad0400780c */ /* 0x000fe40003f26070 */
[----:B------:R-:W-:Y:S01]  /*aee0*/  ISETP.GE.U32.AND P3, PT, R203, 0x7fffffbd, PT ;  /* 0x7fffffbdcb00780c */ /* 0x000fe20003f66070 */
[----:B------:R-:W4:Y:S01]  /*aef0*/  LDL.LU.64 R220, [R1+0xa8] ;  /* 0x0000a80001dc7983 */ /* 0x000f220000300a00 */
[----:B------:R-:W-:Y:S02]  /*af00*/  SEL R4, RZ, 0x4, P6 ;  /* 0x00000004ff047807 */ /* 0x000fe40003000000 */
[----:B------:R-:W-:Y:S01]  /*af10*/  ISETP.GT.AND P6, PT, R252, 0x3f, PT ;  /* 0x0000003ffc00780c */ /* 0x000fe20003fc4270 */
[----:B------:R-:W4:Y:S01]  /*af20*/  LDL.LU.64 R202, [R1+0x98] ;  /* 0x0000980001ca7983 */ /* 0x000f220000300a00 */
[----:B------:R-:W-:Y:S01]  /*af30*/  ISETP.GE.U32.AND P0, PT, R5, 0x7fffffb9, PT ;  /* 0x7fffffb90500780c */ /* 0x000fe20003f06070 */
[----:B------:R-:W-:Y:S01]  /*af40*/  IMAD.SHL.U32 R232, R232, 0x4, RZ ;  /* 0x00000004e8e87824 */ /* 0x000fe200078e00ff */
[----:B------:R-:W-:Y:S01]  /*af50*/  SEL R4, R4, RZ, P6 ;  /* 0x000000ff04047207 */ /* 0x000fe20003000000 */
[----:B------:R-:W4:Y:S01]  /*af60*/  LDL.LU.64 R198, [R1+0x88] ;  /* 0x0000880001c67983 */ /* 0x000f220000300a00 */
[----:B------:R-:W-:-:S03]  /*af70*/  IMAD.WIDE R208, R234, 0x4, R208 ;  /* 0x00000004ead07825 */ /* 0x000fc600078e02d0 */
[----:B------:R-:W4:Y:S01]  /*af80*/  LDL.LU.64 R224, [R1+0x78] ;  /* 0x0000780001e07983 */ /* 0x000f220000300a00 */
[----:B------:R-:W-:-:S03]  /*af90*/  LOP3.LUT R232, R232, 0x60, RZ, 0x3c, !PT ;  /* 0x00000060e8e87812 */ /* 0x000fc600078e3cff */
[----:B------:R-:W4:Y:S01]  /*afa0*/  LDL.LU.64 R222, [R1+0x68] ;  /* 0x0000680001de7983 */ /* 0x000f220000300a00 */
[----:B------:R-:W-:Y:S01]  /*afb0*/  ISETP.NE.U32.AND P6, PT, R4, RZ, PT ;  /* 0x000000ff0400720c */ /* 0x000fe20003fc5070 */
[----:B------:R-:W-:Y:S01]  /*afc0*/  IMAD.WIDE R192, R234, 0x4, R192 ;  /* 0x00000004eac07825 */ /* 0x000fe200078e02c0 */
[C---:B------:R-:W-:Y:S01]  /*afd0*/  IADD3 R186, R235.reuse, -0x38, RZ ;  /* 0xffffffc8ebba7810 */ /* 0x040fe20007ffe0ff */
[----:B------:R-:W4:Y:S02]  /*afe0*/  LDL.LU.64 R244, [R1+0x58] ;  /* 0x0000580001f47983 */ /* 0x000f240000300a00 */
[----:B------:R-:W-:Y:S01]  /*aff0*/  IMAD.MOV.U32 R4, RZ, RZ, c[0x0][0x18c] ;  /* 0x00006300ff047624 */ /* 0x000fe200078e00ff */
[----:B------:R-:W-:Y:S01]  /*b000*/  IADD3 R187, R235, -0x40, RZ ;  /* 0xffffffc0ebbb7810 */ /* 0x000fe20007ffe0ff */
[----:B------:R-:W4:Y:S02]  /*b010*/  LDL.LU.64 R228, [R1+0x48] ;  /* 0x0000480001e47983 */ /* 0x000f240000300a00 */
[----:B------:R-:W-:-:S02]  /*b020*/  IMAD.SHL.U32 R4, R4, 0x20, RZ ;  /* 0x0000002004047824 */ /* 0x000fc400078e00ff */
[----:B------:R-:W4:Y:S01]  /*b030*/  LDL.LU.64 R226, [R1+0x38] ;  /* 0x0000380001e27983 */ /* 0x000f220000300a00 */
[----:B------:R-:W-:-:S03]  /*b040*/  ISETP.GE.U32.AND P4, PT, R186, 0x7fffffa9, PT ;  /* 0x7fffffa9ba00780c */ /* 0x000fc60003f86070 */
[----:B------:R1:W-:Y:S04]  /*b050*/  LDGSTS.E [R232+0x24600], [R208.64], !P3 ;  /* 0x24600000d0e87fae */ /* 0x0003e8000d921844 */
[----:B------:R1:W-:Y:S01]  /*b060*/  LDGSTS.E [R232+0x24e00], [R192.64], !P0 ;  /* 0x24e00000c0e87fae */ /* 0x0003e2000c121844 */
[----:B------:R-:W-:-:S03]  /*b070*/  ISETP.GE.U32.AND P0, PT, R187, 0x7fffffa1, PT ;  /* 0x7fffffa1bb00780c */ /* 0x000fc60003f06070 */
[----:B------:R-:W4:Y:S01]  /*b080*/  LDL.LU.64 R230, [R1+0x28] ;  /* 0x0000280001e67983 */ /* 0x000f220000300a00 */
[----:B--2---:R-:W-:-:S03]  /*b090*/  IMAD.WIDE R186, R234, 0x4, R242 ;  /* 0x00000004eaba7825 */ /* 0x004fc600078e02f2 */
[----:B------:R-:W2:Y:S01]  /*b0a0*/  LDL.LU.64 R242, [R1+0x18] ;  /* 0x0000180001f27983 */ /* 0x000ea20000300a00 */
[----:B---3--:R-:W-:-:S03]  /*b0b0*/  IMAD.WIDE R188, R4, 0x4, R240 ;  /* 0x0000000404bc7825 */ /* 0x008fc600078e02f0 */
[----:B------:R-:W3:Y:S01]  /*b0c0*/  LDL.LU.64 R240, [R1+0x8] ;  /* 0x0000080001f07983 */ /* 0x000ee20000300a00 */
[----:B------:R-:W-:-:S04]  /*b0d0*/  IADD3 R5, R235, -0x30, RZ ;  /* 0xffffffd0eb057810 */ /* 0x000fc80007ffe0ff */
[----:B------:R-:W-:Y:S02]  /*b0e0*/  ISETP.GE.U32.AND P2, PT, R5, 0x7fffffb1, PT ;  /* 0x7fffffb10500780c */ /* 0x000fe40003f46070 */
[----:B------:R-:W-:Y:S02]  /*b0f0*/  IADD3 R5, R235, -0x3c, RZ ;  /* 0xffffffc4eb057810 */ /* 0x000fe40007ffe0ff */
[----:B------:R-:W1:Y:S02]  /*b100*/  S2R R235, SR_TID.X ;  /* 0x0000000000eb7919 */ /* 0x000e640000002100 */
        /* <DEDUP_REMOVED lines=9> */
[----:B------:R1:W-:Y:S02]  /*b1a0*/  LDGSTS.E [R232+0x26e00], [R238.64], !P4 ;  /* 0x26e00000eee87fae */ /* 0x0003e4000e121844 */
[----:B-1----:R-:W-:-:S02]  /*b1b0*/  LOP3.LUT R235, R235, 0x60, RZ, 0xc0, !PT ;  /* 0x00000060ebeb7812 */ /* 0x002fc400078ec0ff */
[----:B------:R1:W-:Y:S02]  /*b1c0*/  LDGSTS.E [R232+0x27600], [R204.64], !P3 ;  /* 0x27600000cce87fae */ /* 0x0003e4000d921844 */
[----:B------:R-:W-:Y:S02]  /*b1d0*/  SHF.R.U32.HI R235, RZ, 0x1, R235 ;  /* 0x00000001ffeb7819 */ /* 0x000fe400000116eb */
[----:B------:R1:W-:Y:S04]  /*b1e0*/  LDGSTS.E [R232+0x27e00], [R186.64], !P0 ;  /* 0x27e00000bae87fae */ /* 0x0003e8000c121844 */
[----:B------:R-:W0:Y:S01]  /*b1f0*/  LDGDEPBAR ;  /* 0x00000000000079af */ /* 0x000e220000000000 */
[----:B-1----:R-:W-:Y:S01]  /*b200*/  LOP3.LUT R232, R233, R235, RZ, 0x3c, !PT ;  /* 0x000000ebe9e87212 */ /* 0x002fe200078e3cff */
[----:B------:R-:W-:-:S04]  /*b210*/  IMAD.WIDE R190, R4, 0x4, R212 ;  /* 0x0000000404be7825 */ /* 0x000fc800078e02d4 */
[----:B------:R1:W-:Y:S01]  /*b220*/  LDGSTS.E [R232+0x10000], [R188.64], P6 ;  /* 0x10000000bce87fae */ /* 0x0003e2000b121844 */
[----:B------:R-:W-:-:S03]  /*b230*/  IMAD.WIDE R186, R4, 0x4, R200 ;  /* 0x0000000404ba7825 */ /* 0x000fc600078e02c8 */
[----:B------:R4:W-:Y:S04]  /*b240*/  LDGSTS.E [R232+0x10400], [R190.64], P6 ;  /* 0x10400000bee87fae */ /* 0x0009e8000b121844 */
[----:B------:R4:W-:Y:S01]  /*b250*/  LDGSTS.E [R232+0x10800], [R186.64], P6 ;  /* 0x10800000bae87fae */ /* 0x0009e2000b121844 */
[----:B-1----:R-:W-:-:S04]  /*b260*/  IMAD.WIDE R188, R4, 0x4, R214 ;  /* 0x0000000404bc7825 */ /* 0x002fc800078e02d6 */
[C---:B----4-:R-:W-:Y:S01]  /*b270*/  IMAD.WIDE R190, R4.reuse, 0x4, R216 ;  /* 0x0000000404be7825 */ /* 0x050fe200078e02d8 */
[----:B------:R1:W-:Y:S03]  /*b280*/  LDGSTS.E [R232+0x10c00], [R188.64], P6 ;  /* 0x10c00000bce87fae */ /* 0x0003e6000b121844 */
[C---:B------:R-:W-:Y:S01]  /*b290*/  IMAD.WIDE R186, R4.reuse, 0x4, R218 ;  /* 0x0000000404ba7825 */ /* 0x040fe200078e02da */
        /* <DEDUP_REMOVED lines=16> */
[----:B------:R1:W-:Y:S04]  /*b3a0*/  LDGSTS.E [R232+0x13000], [R188.64], P6 ;  /* 0x13000000bce87fae */ /* 0x0003e8000b121844 */
[----:B------:R3:W-:Y:S02]  /*b3b0*/  LDGSTS.E [R232+0x13400], [R190.64], P6 ;  /* 0x13400000bee87fae */ /* 0x0007e4000b121844 */
[C---:B---3--:R-:W-:Y:S02]  /*b3c0*/  IMAD.WIDE R190, R4.reuse, 0x4, R240 ;  /* 0x0000000404be7825 */ /* 0x048fe400078e02f0 */
[----:B------:R-:W3:Y:S04]  /*b3d0*/  LDL.LU.64 R240, [R1+0x100] ;  /* 0x0001000001f07983 */ /* 0x000ee80000300a00 */
[----:B------:R-:W4:Y:S01]  /*b3e0*/  LDL.LU.64 R200, [R1+0xf0] ;  /* 0x0000f00001c87983 */ /* 0x000f220000300a00 */
[----:B--2---:R-:W-:-:S03]  /*b3f0*/  IMAD.WIDE R186, R4, 0x4, R230 ;  /* 0x0000000404ba7825 */ /* 0x004fc600078e02e6 */
[----:B------:R-:W2:Y:S01]  /*b400*/  LDL.LU.64 R214, [R1+0xe0] ;  /* 0x0000e00001d67983 */ /* 0x000ea20000300a00 */
[----:B-1----:R-:W-:-:S03]  /*b410*/  IMAD.WIDE R188, R4, 0x4, R242 ;  /* 0x0000000404bc7825 */ /* 0x002fc600078e02f2 */
[----:B------:R-:W2:Y:S01]  /*b420*/  LDL.LU.64 R216, [R1+0xd0] ;  /* 0x0000d00001d87983 */ /* 0x000ea20000300a00 */
[----:B------:R-:W-:-:S03]  /*b430*/  IMAD.WIDE R250, R4, 0x4, R250 ;  /* 0x0000000404fa7825 */ /* 0x000fc600078e02fa */
[----:B------:R-:W2:Y:S01]  /*b440*/  LDL.LU.64 R218, [R1+0xc0] ;  /* 0x0000c00001da7983 */ /* 0x000ea20000300a00 */
[----:B------:R-:W-:-:S03]  /*b450*/  IMAD.WIDE R246, R4, 0x4, R246 ;  /* 0x0000000404f67825 */ /* 0x000fc600078e02f6 */
[----:B------:R-:W2:Y:S01]  /*b460*/  LDL.LU.64 R220, [R1+0xb0] ;  /* 0x0000b00001dc7983 */ /* 0x000ea20000300a00 */
[----:B------:R-:W-:-:S03]  /*b470*/  IMAD.WIDE R8, R4, 0x4, R8 ;  /* 0x0000000404087825 */ /* 0x000fc600078e0208 */
[----:B------:R-:W2:Y:S04]  /*b480*/  LDL.LU.64 R202, [R1+0xa0] ;  /* 0x0000a00001ca7983 */ /* 0x000ea80000300a00 */
[----:B------:R-:W2:Y:S04]  /*b490*/  LDL.LU.64 R198, [R1+0x90] ;  /* 0x0000900001c67983 */ /* 0x000ea80000300a00 */
[----:B------:R-:W2:Y:S04]  /*b4a0*/  LDL.LU.64 R224, [R1+0x80] ;  /* 0x0000800001e07983 */ /* 0x000ea80000300a00 */
[----:B------:R-:W2:Y:S04]  /*b4b0*/  LDL.LU.64 R222, [R1+0x70] ;  /* 0x0000700001de7983 */ /* 0x000ea80000300a00 */
[----:B------:R1:W-:Y:S04]  /*b4c0*/  LDGSTS.E [R232+0x13800], [R186.64], P6 ;  /* 0x13800000bae87fae */ /* 0x0003e8000b121844 */
[----:B------:R-:W2:Y:S04]  /*b4d0*/  LDL.LU.64 R244, [R1+0x60] ;  /* 0x0000600001f47983 */ /* 0x000ea80000300a00 */
[----:B------:R1:W-:Y:S01]  /*b4e0*/  LDGSTS.E [R232+0x13c00], [R188.64], P6 ;  /* 0x13c00000bce87fae */ /* 0x0003e2000b121844 */
[----:B------:R-:W-:-:S03]  /*b4f0*/  LOP3.LUT R233, R233, R235, RZ, 0x3c, !PT ;  /* 0x000000ebe9e97212 */ /* 0x000fc600078e3cff */
[----:B------:R-:W2:Y:S04]  /*b500*/  LDL.LU.64 R228, [R1+0x50] ;  /* 0x0000500001e47983 */ /* 0x000ea80000300a00 */
[----:B------:R1:W-:Y:S04]  /*b510*/  LDGSTS.E [R232+0x14000], [R190.64], P6 ;  /* 0x14000000bee87fae */ /* 0x0003e8000b121844 */
[----:B------:R-:W2:Y:S04]  /*b520*/  LDL.LU.64 R226, [R1+0x40] ;  /* 0x0000400001e27983 */ /* 0x000ea80000300a00 */
[----:B------:R1:W-:Y:S04]  /*b530*/  LDGSTS.E [R232+0x14400], [R250.64], P6 ;  /* 0x14400000fae87fae */ /* 0x0003e8000b121844 */
[----:B------:R1:W-:Y:S04]  /*b540*/  LDGSTS.E [R232+0x14800], [R246.64], P6 ;  /* 0x14800000f6e87fae */ /* 0x0003e8000b121844 */
[----:B------:R-:W2:Y:S04]  /*b550*/  LDL.LU.64 R230, [R1+0x30] ;  /* 0x0000300001e67983 */ /* 0x000ea80000300a00 */
[----:B------:R3:W-:Y:S04]  /*b560*/  LDGSTS.E [R232+0x14c00], [R8.64], P6 ;  /* 0x14c0000008e87fae */ /* 0x0007e8000b121844 */
[----:B------:R-:W2:Y:S04]  /*b570*/  LDL.LU.64 R242, [R1+0x20] ;  /* 0x0000200001f27983 */ /* 0x000ea80000300a00 */
[----:B------:R-:W2:Y:S01]  /*b580*/  LDL.LU.64 R234, [R1+0x10] ;  /* 0x0000100001ea7983 */ /* 0x000ea20000300a00 */
[----:B---3--:R-:W-:-:S03]  /*b590*/  IMAD.WIDE R8, R4, 0x4, R240 ;  /* 0x0000000404087825 */ /* 0x008fc600078e02f0 */
[----:B------:R-:W3:Y:S04]  /*b5a0*/  LDL.LU.64 R240, [R1] ;  /* 0x0000000001f07983 */ /* 0x000ee80000300a00 */
[----:B------:R1:W-:Y:S04]  /*b5b0*/  STL [R1+0x400], RZ ;  /* 0x000400ff01007387 */ /* 0x0003e80000100800 */
        /* <DEDUP_REMOVED lines=63> */
[----:B------:R1:W-:Y:S04]  /*b9b0*/  STL [R1], RZ ;  /* 0x000000ff01007387 */ /* 0x0003e80000100800 */
        /* <DEDUP_REMOVED lines=179> */
[----:B------:R1:W-:Y:S01]  /*c4f0*/  STL [R1+0x480], RZ ;  /* 0x000480ff01007387 */ /* 0x0003e20000100800 */
[----:B------:R-:W-:-:S03]  /*c500*/  IMAD.WIDE R12, R4, 0x4, R12 ;  /* 0x00000004040c7825 */ /* 0x000fc600078e020c */
        /* <DEDUP_REMOVED lines=16> */
[----:B------:R4:W-:Y:S04]  /*c610*/  LDGSTS.E [R232+0x15000], [R12.64], P6 ;  /* 0x150000000ce87fae */ /* 0x0009e8000b121844 */
        /* <DEDUP_REMOVED lines=106> */
[----:B------:R-:W-:-:S03]  /*ccc0*/  LOP3.LUT R233, R233, 0x40, RZ, 0x3c, !PT ;  /* 0x00000040e9e97812 */ /* 0x000fc600078e3cff */
[----:B------:R1:W-:Y:S04]  /*ccd0*/  LDGSTS.E [R232+0x1e000], [R156.64], P6 ;  /* 0x1e0000009ce87fae */ /* 0x0003e8000b121844 */
[----:B------:R1:W-:Y:S01]  /*cce0*/  STL [R1+0x884], RZ ;  /* 0x000884ff01007387 */ /* 0x0003e20000100800 */
[----:B----4-:R-:W-:-:S03]  /*ccf0*/  IMAD.WIDE R12, R4, 0x4, R200 ;  /* 0x00000004040c7825 */ /* 0x010fc600078e02c8 */
[----:B------:R4:W-:Y:S04]  /*cd00*/  LDGSTS.E [R232+0x1e400], [R160.64], P6 ;  /* 0x1e400000a0e87fae */ /* 0x0009e8000b121844 */
[----:B------:R1:W-:Y:S04]  /*cd10*/  STL [R1+0x888], RZ ;  /* 0x000888ff01007387 */ /* 0x0003e80000100800 */
[----:B------:R1:W-:Y:S04]  /*cd20*/  LDGSTS.E [R232+0x1e800], [R164.64], P6 ;  /* 0x1e800000a4e87fae */ /* 0x0003e8000b121844 */
[----:B------:R1:W-:Y:S04]  /*cd30*/  STL [R1+0x88c], RZ ;  /* 0x00088cff01007387 */ /* 0x0003e80000100800 */
[----:B------:R1:W-:Y:S04]  /*cd40*/  LDGSTS.E [R232+0x1ec00], [R168.64], P6 ;  /* 0x1ec00000a8e87fae */ /* 0x0003e8000b121844 */
[----:B------:R1:W-:Y:S04]  /*cd50*/  STL [R1+0x870], RZ ;  /* 0x000870ff01007387 */ /* 0x0003e80000100800 */
[----:B------:R1:W-:Y:S04]  /*cd60*/  LDGSTS.E [R232+0x1f000], [R172.64], P6 ;  /* 0x1f000000ace87fae */ /* 0x0003e8000b121844 */
[----:B------:R1:W-:Y:S01]  /*cd70*/  STL [R1+0x874], RZ ;  /* 0x000874ff01007387 */ /* 0x0003e20000100800 */
[----:B--2---:R-:W-:-:S03]  /*cd80*/  IMAD.WIDE R16, R4, 0x4, R214 ;  /* 0x0000000404107825 */ /* 0x004fc600078e02d6 */
[----:B------:R2:W-:Y:S04]  /*cd90*/  LDGSTS.E [R232+0x1f400], [R176.64], P6 ;  /* 0x1f400000b0e87fae */ /* 0x0005e8000b121844 */
[----:B------:R1:W-:Y:S04]  /*cda0*/  STL [R1+0x878], RZ ;  /* 0x000878ff01007387 */ /* 0x0003e80000100800 */
[----:B------:R1:W-:Y:S04]  /*cdb0*/  LDGSTS.E [R232+0x1f800], [R180.64], P6 ;  /* 0x1f800000b4e87fae */ /* 0x0003e8000b121844 */
[----:B------:R1:W-:Y:S04]  /*cdc0*/  STL [R1+0x87c], RZ ;  /* 0x00087cff01007387 */ /* 0x0003e80000100800 */
[----:B------:R4:W-:Y:S04]  /*cdd0*/  LDGSTS.E [R232+0x1fc00], [R184.64], P6 ;  /* 0x1fc00000b8e87fae */ /* 0x0009e8000b121844 */
[----:B------:R1:W-:Y:S04]  /*cde0*/  STL [R1+0x860], RZ ;  /* 0x000860ff01007387 */ /* 0x0003e80000100800 */
[----:B------:R1:W-:Y:S04]  /*cdf0*/  LDGSTS.E [R233+0x10200], [R8.64], P6 ;  /* 0x1020000008e97fae */ /* 0x0003e8000b121844 */
[----:B------:R1:W-:Y:S04]  /*ce00*/  STL [R1+0x864], RZ ;  /* 0x000864ff01007387 */ /* 0x0003e80000100800 */
[----:B------:R2:W-:Y:S01]  /*ce10*/  LDGSTS.E [R233+0x10600], [R12.64], P6 ;  /* 0x106000000ce97fae */ /* 0x0005e2000b121844 */
[----:B-1----:R-:W-:-:S03]  /*ce20*/  IMAD.WIDE R8, R4, 0x4, R216 ;  /* 0x0000000404087825 */ /* 0x002fc600078e02d8 */
[----:B------:R1:W-:Y:S04]  /*ce30*/  STL [R1+0x868], RZ ;  /* 0x000868ff01007387 */ /* 0x0003e80000100800 */
[----:B------:R1:W-:Y:S01]  /*ce40*/  STL [R1+0x86c], RZ ;  /* 0x00086cff01007387 */ /* 0x0003e20000100800 */
[----:B--2---:R-:W-:-:S03]  /*ce50*/  IMAD.WIDE R12, R4, 0x4, R218 ;  /* 0x00000004040c7825 */ /* 0x004fc600078e02da */
[----:B------:R1:W-:Y:S04]  /*ce60*/  STL [R1+0x850], RZ ;  /* 0x000850ff01007387 */ /* 0x0003e80000100800 */
[----:B------:R1:W-:Y:S04]  /*ce70*/  STL [R1+0x854], RZ ;  /* 0x000854ff01007387 */ /* 0x0003e80000100800 */
[----:B------:R2:W-:Y:S04]  /*ce80*/  LDGSTS.E [R233+0x10a00], [R16.64], P6 ;  /* 0x10a0000010e97fae */ /* 0x0005e8000b121844 */
[----:B------:R1:W-:Y:S04]  /*ce90*/  STL [R1+0x858], RZ ;  /* 0x000858ff01007387 */ /* 0x0003e80000100800 */
[----:B------:R1:W-:Y:S01]  /*cea0*/  LDGSTS.E [R233+0x10e00], [R8.64], P6 ;  /* 0x10e0000008e97fae */ /* 0x0003e2000b121844 */
[----:B--2---:R-:W-:-:S03]  /*ceb0*/  IMAD.WIDE R16, R4, 0x4, R220 ;  /* 0x0000000404107825 */ /* 0x004fc600078e02dc */
        /* <DEDUP_REMOVED lines=33> */
[----:B------:R1:W-:Y:S01]  /*d0d0*/  STL [R1+0x290], RZ ;  /* 0x000290ff01007387 */ /* 0x0003e20000100800 */
[----:B------:R-:W-:-:S03]  /*d0e0*/  IMAD.WIDE R248, R4, 0x4, R248 ;  /* 0x0000000404f87825 */ /* 0x000fc600078e02f8 */
[----:B------:R1:W-:Y:S01]  /*d0f0*/  LDGSTS.E [R233+0x13200], [R8.64], P6 ;  /* 0x1320000008e97fae */ /* 0x0003e2000b121844 */
[----:B--2---:R-:W-:-:S03]  /*d100*/  IMAD.WIDE R16, R4, 0x4, R242 ;  /* 0x0000000404107825 */ /* 0x004fc600078e02f2 */
[----:B------:R2:W-:Y:S04]  /*d110*/  STL [R1+0x294], RZ ;  /* 0x000294ff01007387 */ /* 0x0005e80000100800 */
[----:B------:R3:W-:Y:S01]  /*d120*/  LDGSTS.E [R233+0x13600], [R12.64], P6 ;  /* 0x136000000ce97fae */ /* 0x0007e2000b121844 */
[----:B-1----:R-:W-:-:S03]  /*d130*/  IMAD.WIDE R8, R4, 0x4, R234 ;  /* 0x0000000404087825 */ /* 0x002fc600078e02ea */
[----:B------:R2:W-:Y:S04]  /*d140*/  STL [R1+0x298], RZ ;  /* 0x000298ff01007387 */ /* 0x0005e80000100800 */
[----:B------:R2:W-:Y:S01]  /*d150*/  STL [R1+0x29c], RZ ;  /* 0x00029cff01007387 */ /* 0x0005e20000100800 */
[----:B------:R-:W-:-:S03]  /*d160*/  IMAD.WIDE R6, R4, 0x4, R6 ;  /* 0x0000000404067825 */ /* 0x000fc600078e0206 */
[----:B------:R2:W-:Y:S01]  /*d170*/  STL [R1+0x280], RZ ;  /* 0x000280ff01007387 */ /* 0x0005e20000100800 */
[----:B---3--:R-:W-:-:S03]  /*d180*/  IMAD.WIDE R12, R4, 0x4, R240 ;  /* 0x00000004040c7825 */ /* 0x008fc600078e02f0 */
[----:B------:R2:W-:Y:S01]  /*d190*/  STL [R1+0x284], RZ ;  /* 0x000284ff01007387 */ /* 0x0005e20000100800 */
[----:B------:R-:W-:-:S03]  /*d1a0*/  IMAD.WIDE R10, R4, 0x4, R10 ;  /* 0x00000004040a7825 */ /* 0x000fc600078e020a */
[----:B------:R4:W-:Y:S01]  /*d1b0*/  LDGSTS.E [R233+0x13a00], [R16.64], P6 ;  /* 0x13a0000010e97fae */ /* 0x0009e2000b121844 */
[----:B------:R-:W-:-:S03]  /*d1c0*/  IMAD.WIDE R14, R4, 0x4, R14 ;  /* 0x00000004040e7825 */ /* 0x000fc600078e020e */
        /* <DEDUP_REMOVED lines=103> */
[----:B------:R1:W-:Y:S01]  /*d840*/  LDGSTS.E [R233+0x1c200], [R126.64], P6 ;  /* 0x1c2000007ee97fae */ /* 0x0003e2000b121844 */
[----:B------:R-:W-:-:S03]  /*d850*/  IMAD.WIDE R162, R4, 0x4, R162 ;  /* 0x0000000404a27825 */ /* 0x000fc600078e02a2 */
[----:B------:R1:W-:Y:S01]  /*d860*/  LDGSTS.E [R233+0x1c600], [R130.64], P6 ;  /* 0x1c60000082e97fae */ /* 0x0003e2000b121844 */
[----:B------:R-:W-:-:S03]  /*d870*/  ISETP.GE.AND P0, PT, R252, 0x20, PT ;  /* 0x00000020fc00780c */ /* 0x000fc60003f06270 */
[----:B------:R1:W-:Y:S01]  /*d880*/  LDGSTS.E [R233+0x1ca00], [R134.64], P6 ;  /* 0x1ca0000086e97fae */ /* 0x0003e2000b121844 */
[----:B------:R-:W-:-:S03]  /*d890*/  IMAD.WIDE R166, R4, 0x4, R166 ;  /* 0x0000000404a67825 */ /* 0x000fc600078e02a6 */
        /* <DEDUP_REMOVED lines=10> */
[----:B------:R4:W-:Y:S04]  /*d940*/  LDGSTS.E [R233+0x1e200], [R158.64], P6 ;  /* 0x1e2000009ee97fae */ /* 0x0009e8000b121844 */
[----:B------:R4:W-:Y:S04]  /*d950*/  LDGSTS.E [R233+0x1e600], [R162.64], P6 ;  /* 0x1e600000a2e97fae */ /* 0x0009e8000b121844 */
[----:B------:R1:W-:Y:S04]  /*d960*/  LDGSTS.E [R233+0x1ea00], [R166.64], P6 ;  /* 0x1ea00000a6e97fae */ /* 0x0003e8000b121844 */
[----:B------:R1:W-:Y:S04]  /*d970*/  LDGSTS.E [R233+0x1ee00], [R170.64], P6 ;  /* 0x1ee00000aae97fae */ /* 0x0003e8000b121844 */
[----:B------:R1:W-:Y:S04]  /*d980*/  LDGSTS.E [R233+0x1f200], [R174.64], P6 ;  /* 0x1f200000aee97fae */ /* 0x0003e8000b121844 */
[----:B------:R1:W-:Y:S04]  /*d990*/  LDGSTS.E [R233+0x1f600], [R178.64], P6 ;  /* 0x1f600000b2e97fae */ /* 0x0003e8000b121844 */
[----:B------:R2:W-:Y:S04]  /*d9a0*/  LDGSTS.E [R233+0x1fa00], [R182.64], P6 ;  /* 0x1fa00000b6e97fae */ /* 0x0005e8000b121844 */
[----:B------:R4:W-:Y:S01]  /*d9b0*/  LDGSTS.E [R233+0x1fe00], [R2.64], P6 ;  /* 0x1fe0000002e97fae */ /* 0x0009e2000b121844 */
[----:B------:R-:W-:-:S03]  /*d9c0*/  CS2R R176, SRZ ;  /* 0x0000000000b07805 */ /* 0x000fc6000001ff00 */
[----:B------:R-:W0:Y:S01]  /*d9d0*/  LDGDEPBAR ;  /* 0x00000000000079af */ /* 0x000e220000000000 */
[----:B-1----:R-:W-:Y:S01]  /*d9e0*/  CS2R R178, SRZ ;  /* 0x0000000000b27805 */ /* 0x002fe2000001ff00 */
[----:B------:R-:W-:Y:S01]  /*d9f0*/  CS2R R172, SRZ ;  /* 0x0000000000ac7805 */ /* 0x000fe2000001ff00 */
        /* <DEDUP_REMOVED lines=44> */
[----:B---3--:R-:W-:Y:S01]  /*dcc0*/  CS2R R70, SRZ ;  /* 0x0000000000467805 */ /* 0x008fe2000001ff00 */
        /* <DEDUP_REMOVED lines=11> */
[----:B--2---:R-:W-:Y:S01]  /*dd80*/  CS2R R182, SRZ ;  /* 0x0000000000b67805 */ /* 0x004fe2000001ff00 */
        /* <DEDUP_REMOVED lines=14> */
[----:B----4-:R-:W-:Y:S01]  /*de70*/  CS2R R232, SRZ ;  /* 0x0000000000e87805 */ /* 0x010fe2000001ff00 */
[----:B------:R-:W-:Y:S01]  /*de80*/  CS2R R234, SRZ ;  /* 0x0000000000ea7805 */ /* 0x000fe2000001ff00 */
[----:B------:R-:W-:Y:S05]  /*de90*/  @!P0 BRA `(.L_x_0) ;  /* 0x0001bb8000008947 */ /* 0x000fea0003800000 */
[----:B------:R-:W2:Y:S04]  /*dea0*/  LDL.LU R229, [R1+0x11c] ;  /* 0x00011c0001e57983 */ /* 0x000ea80000300800 */
[----:B------:R-:W3:Y:S04]  /*deb0*/  LDL.LU R236, [R1+0x13c] ;  /* 0x00013c0001ec7983 */ /* 0x000ee80000300800 */
[----:B------:R-:W4:Y:S04]  /*dec0*/  LDL.LU R237, [R1+0x148] ;  /* 0x0001480001ed7983 */ /* 0x000f280000300800 */
[----:B------:R-:W4:Y:S04]  /*ded0*/  LDL.LU R228, [R1+0x120] ;  /* 0x0001200001e47983 */ /* 0x000f280000300800 */
[----:B------:R-:W4:Y:S04]  /*dee0*/  LDL.LU R230, [R1+0x124] ;  /* 0x0001240001e67983 */ /* 0x000f280000300800 */
[----:B------:R-:W4:Y:S04]  /*def0*/  LDL.LU R239, [R1+0x128] ;  /* 0x0001280001ef7983 */ /* 0x000f280000300800 */
[----:B------:R-:W1:Y:S04]  /*df00*/  S2R R231, SR_TID.X ;  /* 0x0000000000e77919 */ /* 0x000e680000002100 */
[----:B------:R-:W1:Y:S01]  /*df10*/  S2R R234, SR_TID.X ;  /* 0x0000000000ea7919 */ /* 0x000e620000002100 */
[----:B------:R-:W-:Y:S01]  /*df20*/  IMAD.MOV.U32 R235, RZ, RZ, c[0x0][0x188] ;  /* 0x00006200ffeb7624 */ /* 0x000fe200078e00ff */
[----:B------:R-:W-:Y:S01]  /*df30*/  SHF.R.S32.HI R6, RZ, 0x1f, R252 ;  /* 0x0000001fff067819 */ /* 0x000fe200000114fc */
[----:B------:R-:W-:-:S03]  /*df40*/  IMAD.SHL.U32 R68, R4, 0x8, RZ ;  /* 0x0000000804447824 */ /* 0x000fc600078e00ff */
[----:B------:R-:W-:Y:S01]  /*df50*/  SHF.R.S32.HI R2, RZ, 0x1f, R235 ;  /* 0x0000001fff027819 */ /* 0x000fe200000114eb */
[----:B-----5:R1:W-:Y:S02]  /*df60*/  STL [R1+0xdd4], R0 ;  /* 0x000dd40001007387 */ /* 0x0203e40000100800 */
[----:B-1----:R-:W-:-:S05]  /*df70*/  LOP3.LUT R231, R231, 0x1f, RZ, 0xc0, !PT ;  /* 0x0000001fe7e77812 */ /* 0x002fca00078ec0ff */
[----:B------:R-:W-:Y:S01]  /*df80*/  IMAD R231, R231, c[0x0][0x18c], RZ ;  /* 0x00006300e7e77a24 */ /* 0x000fe200078e02ff */
[----:B------:R-:W-:-:S04]  /*df90*/  SHF.L.U64.HI R0, R235, 0x2, R2 ;  /* 0x00000002eb007819 */ /* 0x000fc80000010202 */
[----:B------:R-:W-:Y:S02]  /*dfa0*/  SHF.R.S32.HI R3, RZ, 0x1f, R231 ;  /* 0x0000001fff037819 */ /* 0x000fe400000114e7 */
[----:B------:R-:W-:Y:S02]  /*dfb0*/  LEA.HI R6, R6, R252, RZ, 0x5 ;  /* 0x000000fc06067211 */ /* 0x000fe400078f28ff */
[----:B------:R-:W-:Y:S02]  /*dfc0*/  SHF.L.U64.HI R2, R231, 0x2, R3 ;  /* 0x00000002e7027819 */ /* 0x000fe40000010203 */
[C---:B------:R-:W-:Y:S02]  /*dfd0*/  LOP3.LUT R7, R234.reuse, 0x3, RZ, 0xc0, !PT ;  /* 0x00000003ea077812 */ /* 0x040fe400078ec0ff */
[C---:B------:R-:W-:Y:S01]  /*dfe0*/  LOP3.LUT R8, R234.reuse, 0x1c, RZ, 0xc0, !PT ;  /* 0x0000001cea087812 */ /* 0x040fe200078ec0ff */
[----:B------:R-:W-:Y:S01]  /*dff0*/  STL [R1+0xdd8], R2 ;  /* 0x000dd80201007387 */ /* 0x000fe20000100800 */
[----:B------:R-:W-:-:S02]  /*e000*/  LOP3.LUT R75, R234, 0x7, RZ, 0xc0, !PT ;  /* 0x00000007ea4b7812 */ /* 0x000fc400078ec0ff */
[----:B------:R-:W-:Y:S01]  /*e010*/  SHF.R.S32.HI R3, RZ, 0x1f, R4 ;  /* 0x0000001fff037819 */ /* 0x000fe20000011404 */
[----:B------:R-:W-:Y:S01]  /*e020*/  STL [R1+0xde0], R6 ;  /* 0x000de00601007387 */ /* 0x000fe20000100800 */
[----:B------:R-:W-:Y:S02]  /*e030*/  IMAD.SHL.U32 R9, R234, 0x2, RZ ;  /* 0x00000002ea097824 */ /* 0x000fe400078e00ff */
[----:B------:R-:W-:Y:S01]  /*e040*/  SHF.L.U64.HI R69, R4, 0x3, R3 ;  /* 0x0000000304457819 */ /* 0x000fe20000010203 */
[----:B------:R-:W-:-:S05]  /*e050*/  IMAD.SHL.U32 R70, R75, 0x10, RZ ;  /* 0x000000104b467824 */ /* 0x000fca00078e00ff */
[----:B------:R-:W-:Y:S02]  /*e060*/  LOP3.LUT R70, R70, 0x30, R9, 0x78, !PT ;  /* 0x0000003046467812 */ /* 0x000fe400078e7809 */
[----:B--2---:R-:W-:Y:S02]  /*e070*/  SHF.R.S32.HI R5, RZ, 0x1f, R229 ;  /* 0x0000001fff057819 */ /* 0x004fe400000114e5 */
[----:B---3--:R-:W-:Y:S02]  /*e080*/  LEA R0, P0, R236, R68, 0x2 ;  /* 0x00000044ec007211 */ /* 0x008fe400078010ff */
[----:B------:R-:W-:-:S03]  /*e090*/  SHF.L.U64.HI R5, R229, 0x2, R5 ;  /* 0x00000002e5057819 */ /* 0x000fc60000010205 */
[----:B------:R1:W-:Y:S01]  /*e0a0*/  STL [R1+0x37c], R0 ;  /* 0x00037c0001007387 */ /* 0x0003e20000100800 */
[----:B------:R-:W-:-:S03]  /*e0b0*/  SHF.R.S32.HI R10, RZ, 0x1f, R236 ;  /* 0x0000001fff0a7819 */ /* 0x000fc600000114ec */
[----:B------:R-:W2:Y:S01]  /*e0c0*/  LDL.LU R229, [R1+0x12c] ;  /* 0x00012c0001e57983 */ /* 0x000ea20000300800 */
[----:B-1----:R-:W-:-:S03]  /*e0d0*/  IMAD R0, R7, 0x220, R8 ;  /* 0x0000022007007824 */ /* 0x002fc600078e0208 */
[----:B------:R-:W3:Y:S01]  /*e0e0*/  LDL.LU R231, [R1+0x130] ;  /* 0x0001300001e77983 */ /* 0x000ee20000300800 */
[----:B------:R-:W-:-:S03]  /*e0f0*/  LEA.HI.X R2, R236, R69, R10, 0x2, P0 ;  /* 0x00000045ec027211 */ /* 0x000fc600000f140a */
[----:B------:R-:W-:Y:S01]  /*e100*/  STL [R1+0xd18], R0 ;  /* 0x000d180001007387 */ /* 0x000fe20000100800 */
[----:B----4-:R-:W-:Y:S02]  /*e110*/  SHF.R.S32.HI R12, RZ, 0x1f, R237 ;  /* 0x0000001fff0c7819 */ /* 0x010fe400000114ed */
[-C--:B------:R-:W-:Y:S01]  /*e120*/  LEA R7, P0, R237, R68.reuse, 0x2 ;  /* 0x00000044ed077211 */ /* 0x080fe200078010ff */
[----:B------:R-:W4:Y:S01]  /*e130*/  LDL.LU R252, [R1+0x134] ;  /* 0x0001340001fc7983 */ /* 0x000f220000300800 */
[----:B------:R-:W-:Y:S02]  /*e140*/  SHF.R.S32.HI R14, RZ, 0x1f, R228 ;  /* 0x0000001fff0e7819 */ /* 0x000fe400000114e4 */
[-C--:B------:R-:W-:Y:S01]  /*e150*/  LEA R8, P1, R228, R68.reuse, 0x2 ;  /* 0x00000044e4087211 */ /* 0x080fe200078210ff */
[----:B------:R-:W4:Y:S01]  /*e160*/  LDL.LU R238, [R1+0x138] ;  /* 0x0001380001ee7983 */ /* 0x000f220000300800 */
[-C--:B------:R-:W-:Y:S02]  /*e170*/  LEA R9, P2, R230, R68.reuse, 0x2 ;  /* 0x00000044e6097211 */ /* 0x080fe400078410ff */
[----:B------:R-:W-:Y:S01]  /*e180*/  LEA R10, P3, R239, R68, 0x2 ;  /* 0x00000044ef0a7211 */ /* 0x000fe200078610ff */
[----:B------:R1:W-:Y:S01]  /*e190*/  STL [R1+0xddc], R2 ;  /* 0x000ddc0201007387 */ /* 0x0003e20000100800 */
[----:B------:R-:W-:-:S02]  /*e1a0*/  LEA.HI.X R12, R237, R69, R12, 0x2, P0 ;  /* 0x00000045ed0c7211 */ /* 0x000fc400000f140c */
[----:B------:R-:W-:Y:S01]  /*e1b0*/  LEA.HI.X R14, R228, R69, R14, 0x2, P1 ;  /* 0x00000045e40e7211 */ /* 0x000fe200008f140e */
[----:B------:R-:W-:Y:S01]  /*e1c0*/  STL [R1+0xde4], R7 ;  /* 0x000de40701007387 */ /* 0x000fe20000100800 */
[----:B------:R-:W-:-:S03]  /*e1d0*/  SHF.R.S32.HI R16, RZ, 0x1f, R230 ;  /* 0x0000001fff107819 */ /* 0x000fc600000114e6 */
[----:B------:R-:W-:Y:S04]  /*e1e0*/  STL [R1+0xde8], R8 ;  /* 0x000de80801007387 */ /* 0x000fe80000100800 */
[----:B------:R-:W-:Y:S04]  /*e1f0*/  STL [R1+0xdec], R9 ;  /* 0x000dec0901007387 */ /* 0x000fe80000100800 */
[----:B------:R-:W-:Y:S01]  /*e200*/  STL [R1+0xdf0], R10 ;  /* 0x000df00a01007387 */ /* 0x000fe20000100800 */
[----:B------:R-:W-:-:S03]  /*e210*/  LEA.HI.X R16, R230, R69, R16, 0x2, P2 ;  /* 0x00000045e6107211 */ /* 0x000fc600010f1410 */
[----:B------:R-:W-:Y:S04]  /*e220*/  STL [R1+0xdf4], R12 ;  /* 0x000df40c01007387 */ /* 0x000fe80000100800 */
[----:B------:R-:W-:Y:S04]  /*e230*/  STL [R1+0xdf8], R14 ;  /* 0x000df80e01007387 */ /* 0x000fe80000100800 */
[----:B------:R-:W4:Y:S04]  /*e240*/  LDL.LU R236, [R1+0x140] ;  /* 0x0001400001ec7983 */ /* 0x000f280000300800 */
[----:B------:R-:W4:Y:S04]  /*e250*/  LDL.LU R228, [R1+0x144] ;  /* 0x0001440001e47983 */ /* 0x000f280000300800 */
[----:B------:R-:W4:Y:S04]  /*e260*/  LDL.LU R230, [R1+0x14c] ;  /* 0x00014c0001e67983 */ /* 0x000f280000300800 */
[----:B------:R-:W4:Y:S01]  /*e270*/  LDL.LU R237, [R1+0x150] ;  /* 0x0001500001ed7983 */ /* 0x000f220000300800 */
[----:B------:R-:W-:-:S04]  /*e280*/  SHF.R.S32.HI R18, RZ, 0x1f, R239 ;  /* 0x0000001fff127819 */ /* 0x000fc800000114ef */
[----:B------:R-:W-:Y:S01]  /*e290*/  LEA.HI.X R18, R239, R69, R18, 0x2, P3 ;  /* 0x00000045ef127211 */ /* 0x000fe200018f1412 */
[----:B------:R-:W-:Y:S04]  /*e2a0*/  STL [R1+0xdfc], R16 ;  /* 0x000dfc1001007387 */ /* 0x000fe80000100800 */
[----:B------:R-:W-:Y:S01]  /*e2b0*/  STL [R1+0xe00], R18 ;  /* 0x000e001201007387 */ /* 0x000fe20000100800 */
[----:B--2---:R-:W-:Y:S02]  /*e2c0*/  SHF.R.S32.HI R20, RZ, 0x1f, R229 ;  /* 0x0000001fff147819 */ /* 0x004fe400000114e5 */
[----:B------:R-:W-:Y:S02]  /*e2d0*/  LEA R11, P0, R229, R68, 0x2 ;  /* 0x00000044e50b7211 */ /* 0x000fe400078010ff */
[----:B---3--:R-:W-:-:S02]  /*e2e0*/  SHF.R.S32.HI R22, RZ, 0x1f, R231 ;  /* 0x0000001fff167819 */ /* 0x008fc400000114e7 */
[-C--:B------:R-:W-:Y:S01]  /*e2f0*/  LEA R13, P1, R231, R68.reuse, 0x2 ;  /* 0x00000044e70d7211 */ /* 0x080fe200078210ff */
[----:B------:R-:W-:Y:S01]  /*e300*/  STL [R1+0xe04], R11 ;  /* 0x000e040b01007387 */ /* 0x000fe20000100800 */
[-C--:B------:R-:W-:Y:S02]  /*e310*/  LEA.HI.X R20, R229, R69.reuse, R20, 0x2, P0 ;  /* 0x00000045e5147211 */ /* 0x080fe400000f1414 */
[-C--:B----4-:R-:W-:Y:S01]  /*e320*/  LEA R15, P2, R252, R68.reuse, 0x2 ;  /* 0x00000044fc0f7211 */ /* 0x090fe200078410ff */
[----:B------:R-:W-:Y:S01]  /*e330*/  STL [R1+0xe08], R13 ;  /* 0x000e080d01007387 */ /* 0x000fe20000100800 */
[----:B------:R-:W-:Y:S02]  /*e340*/  LEA.HI.X R22, R231, R69, R22, 0x2, P1 ;  /* 0x00000045e7167211 */ /* 0x000fe400008f1416 */
[----:B------:R-:W-:Y:S01]  /*e350*/  LEA R17, P3, R238, R68, 0x2 ;  /* 0x00000044ee117211 */ /* 0x000fe200078610ff */
[----:B------:R-:W-:Y:S01]  /*e360*/  STL [R1+0xe0c], R15 ;  /* 0x000e0c0f01007387 */ /* 0x000fe20000100800 */
[----:B------:R-:W-:-:S02]  /*e370*/  SHF.R.S32.HI R24, RZ, 0x1f, R252 ;  /* 0x0000001fff187819 */ /* 0x000fc400000114fc */
[----:B------:R-:W-:Y:S01]  /*e380*/  SHF.R.S32.HI R26, RZ, 0x1f, R238 ;  /* 0x0000001fff1a7819 */ /* 0x000fe200000114ee */
[----:B------:R-:W-:Y:S01]  /*e390*/  STL [R1+0xe10], R17 ;  /* 0x000e101101007387 */ /* 0x000fe20000100800 */
[----:B------:R-:W-:-:S03]  /*e3a0*/  LEA.HI.X R24, R252, R69, R24, 0x2, P2 ;  /* 0x00000045fc187211 */ /* 0x000fc600010f1418 */
[----:B------:R-:W-:Y:S01]  /*e3b0*/  STL [R1+0xe14], R20 ;  /* 0x000e141401007387 */ /* 0x000fe20000100800 */
[----:B------:R-:W-:-:S03]  /*e3c0*/  LEA.HI.X R26, R238, R69, R26, 0x2, P3 ;  /* 0x00000045ee1a7211 */ /* 0x000fc600018f141a */
[----:B------:R-:W-:Y:S04]  /*e3d0*/  STL [R1+0xe18], R22 ;  /* 0x000e181601007387 */ /* 0x000fe80000100800 */
[----:B------:R-:W2:Y:S04]  /*e3e0*/  LDL.LU R229, [R1+0x154] ;  /* 0x0001540001e57983 */ /* 0x000ea80000300800 */
[----:B------:R-:W3:Y:S04]  /*e3f0*/  LDL.LU R231, [R1+0x158] ;  /* 0x0001580001e77983 */ /* 0x000ee80000300800 */
[----:B------:R-:W4:Y:S04]  /*e400*/  LDL.LU R252, [R1+0x15c] ;  /* 0x00015c0001fc7983 */ /* 0x000f280000300800 */
[----:B------:R-:W4:Y:S01]  /*e410*/  LDL.LU R239, [R1+0x160] ;  /* 0x0001600001ef7983 */ /* 0x000f220000300800 */
[----:B------:R-:W-:-:S02]  /*e420*/  SHF.R.S32.HI R28, RZ, 0x1f, R236 ;  /* 0x0000001fff1c7819 */ /* 0x000fc400000114ec */
[-C--:B------:R-:W-:Y:S02]  /*e430*/  LEA R19, P0, R236, R68.reuse, 0x2 ;  /* 0x00000044ec137211 */ /* 0x080fe400078010ff */
[----:B------:R-:W-:Y:S02]  /*e440*/  SHF.R.S32.HI R30, RZ, 0x1f, R228 ;  /* 0x0000001fff1e7819 */ /* 0x000fe400000114e4 */
[-C--:B------:R-:W-:Y:S01]  /*e450*/  LEA R21, P1, R228, R68.reuse, 0x2 ;  /* 0x00000044e4157211 */ /* 0x080fe200078210ff */
[----:B------:R-:W-:Y:S01]  /*e460*/  STL [R1+0xe1c], R24 ;  /* 0x000e1c1801007387 */ /* 0x000fe20000100800 */
[-C--:B------:R-:W-:Y:S02]  /*e470*/  LEA R23, P2, R230, R68.reuse, 0x2 ;  /* 0x00000044e6177211 */ /* 0x080fe400078410ff */
[----:B------:R-:W-:Y:S01]  /*e480*/  LEA.HI.X R28, R236, R69, R28, 0x2, P0 ;  /* 0x00000045ec1c7211 */ /* 0x000fe200000f141c */
[----:B------:R-:W-:Y:S01]  /*e490*/  STL [R1+0xe20], R26 ;  /* 0x000e201a01007387 */ /* 0x000fe20000100800 */
[----:B------:R-:W-:-:S02]  /*e4a0*/  LEA R25, P3, R237, R68, 0x2 ;  /* 0x00000044ed197211 */ /* 0x000fc400078610ff */
        /* <DEDUP_REMOVED lines=20> */
[-C--:B------:R-:W-:Y:S02]  /*e5f0*/  LEA R29, P1, R231, R68.reuse, 0x2 ;  /* 0x00000044e71d7211 */ /* 0x080fe400078210ff */
[-C--:B----4-:R-:W-:Y:S01]  /*e600*/  LEA R31, P2, R252, R68.reuse, 0x2 ;  /* 0x00000044fc1f7211 */ /* 0x090fe200078410ff */
[----:B------:R-:W-:Y:S01]  /*e610*/  STL [R1+0xe44], R27 ;  /* 0x000e441b01007387 */ /* 0x000fe20000100800 */
[-C--:B------:R-:W-:Y:S02]  /*e620*/  LEA.HI.X R36, R229, R69.reuse, R36, 0x2, P0 ;  /* 0x00000045e5247211 */ /* 0x080fe400000f1424 */
[----:B------:R-:W-:Y:S01]  /*e630*/  LEA R33, P3, R239, R68, 0x2 ;  /* 0x00000044ef217211 */ /* 0x000fe200078610ff */
[----:B------:R-:W-:Y:S01]  /*e640*/  STL [R1+0xe48], R29 ;  /* 0x000e481d01007387 */ /* 0x000fe20000100800 */
[----:B------:R-:W-:Y:S02]  /*e650*/  LEA.HI.X R38, R231, R69, R38, 0x2, P1 ;  /* 0x00000045e7267211 */ /* 0x000fe400008f1426 */
[----:B------:R-:W-:Y:S01]  /*e660*/  SHF.R.S32.HI R40, RZ, 0x1f, R252 ;  /* 0x0000001fff287819 */ /* 0x000fe200000114fc */
[----:B------:R-:W-:Y:S01]  /*e670*/  STL [R1+0xe4c], R31 ;  /* 0x000e4c1f01007387 */ /* 0x000fe20000100800 */
[----:B------:R-:W-:-:S03]  /*e680*/  SHF.R.S32.HI R42, RZ, 0x1f, R239 ;  /* 0x0000001fff2a7819 */ /* 0x000fc600000114ef */
        /* <DEDUP_REMOVED lines=8> */
[----:B------:R-:W4:Y:S04]  /*e710*/  LDL.LU R252, [R1+0x180] ;  /* 0x0001800001fc7983 */ /* 0x000f280000300800 */
[----:B------:R-:W-:Y:S01]  /*e720*/  STL [R1+0xe5c], R40 ;  /* 0x000e5c2801007387 */ /* 0x000fe20000100800 */
[----:B------:R-:W-:-:S02]  /*e730*/  SHF.R.S32.HI R44, RZ, 0x1f, R236 ;  /* 0x0000001fff2c7819 */ /* 0x000fc400000114ec */
[-C--:B------:R-:W-:Y:S02]  /*e740*/  LEA R35, P0, R236, R68.reuse, 0x2 ;  /* 0x00000044ec237211 */ /* 0x080fe400078010ff */
[----:B------:R-:W-:Y:S02]  /*e750*/  SHF.R.S32.HI R46, RZ, 0x1f, R228 ;  /* 0x0000001fff2e7819 */ /* 0x000fe400000114e4 */
[-C--:B------:R-:W-:Y:S02]  /*e760*/  LEA R37, P1, R228, R68.reuse, 0x2 ;  /* 0x00000044e4257211 */ /* 0x080fe400078210ff */
[-C--:B------:R-:W-:Y:S01]  /*e770*/  LEA R39, P2, R230, R68.reuse, 0x2 ;  /* 0x00000044e6277211 */ /* 0x080fe200078410ff */
[----:B------:R-:W-:Y:S01]  /*e780*/  STL [R1+0xe60], R42 ;  /* 0x000e602a01007387 */ /* 0x000fe20000100800 */
[-C--:B------:R-:W-:Y:S02]  /*e790*/  LEA.HI.X R44, R236, R69.reuse, R44, 0x2, P0 ;  /* 0x00000045ec2c7211 */ /* 0x080fe400000f142c */
[----:B------:R-:W-:Y:S01]  /*e7a0*/  LEA R41, P3, R238, R68, 0x2 ;  /* 0x00000044ee297211 */ /* 0x000fe200078610ff */
[----:B------:R-:W-:Y:S01]  /*e7b0*/  STL [R1+0xe64], R35 ;  /* 0x000e642301007387 */ /* 0x000fe20000100800 */
[----:B------:R-:W-:-:S03]  /*e7c0*/  LEA.HI.X R46, R228, R69, R46, 0x2, P1 ;  /* 0x00000045e42e7211 */ /* 0x000fc600008f142e */
[----:B------:R-:W-:Y:S01]  /*e7d0*/  STL [R1+0xe68], R37 ;  /* 0x000e682501007387 */ /* 0x000fe20000100800 */
[----:B------:R-:W-:-:S03]  /*e7e0*/  SHF.R.S32.HI R48, RZ, 0x1f, R230 ;  /* 0x0000001fff307819 */ /* 0x000fc600000114e6 */
[----:B------:R-:W-:Y:S04]  /*e7f0*/  STL [R1+0xe6c], R39 ;  /* 0x000e6c2701007387 */ /* 0x000fe80000100800 */
[----:B------:R-:W-:Y:S04]  /*e800*/  STL [R1+0xe70], R41 ;  /* 0x000e702901007387 */ /* 0x000fe80000100800 */
[----:B------:R-:W-:Y:S01]  /*e810*/  STL [R1+0xe74], R44 ;  /* 0x000e742c01007387 */ /* 0x000fe20000100800 */
[----:B------:R-:W-:-:S03]  /*e820*/  LEA.HI.X R48, R230, R69, R48, 0x2, P2 ;  /* 0x00000045e6307211 */ /* 0x000fc600010f1430 */
        /* <DEDUP_REMOVED lines=13> */
[----:B----4-:R-:W-:Y:S02]  /*e900*/  SHF.R.S32.HI R56, RZ, 0x1f, R231 ;  /* 0x0000001fff387819 */ /* 0x010fe400000114e7 */
[-C--:B------:R-:W-:Y:S02]  /*e910*/  LEA R47, P2, R231, R68.reuse, 0x2 ;  /* 0x00000044e72f7211 */ /* 0x080fe400078410ff */
[----:B------:R-:W-:Y:S01]  /*e920*/  LEA R49, P3, R252, R68, 0x2 ;  /* 0x00000044fc317211 */ /* 0x000fe200078610ff */
[----:B------:R-:W-:Y:S01]  /*e930*/  STL [R1+0xe84], R43 ;  /* 0x000e842b01007387 */ /* 0x000fe20000100800 */
[-C--:B------:R-:W-:Y:S02]  /*e940*/  LEA.HI.X R52, R237, R69.reuse, R52, 0x2, P0 ;  /* 0x00000045ed347211 */ /* 0x080fe400000f1434 */
[-C--:B------:R-:W-:Y:S01]  /*e950*/  LEA.HI.X R54, R229, R69.reuse, R54, 0x2, P1 ;  /* 0x00000045e5367211 */ /* 0x080fe200008f1436 */
[----:B------:R-:W-:Y:S01]  /*e960*/  STL [R1+0xe88], R45 ;  /* 0x000e882d01007387 */ /* 0x000fe20000100800 */
[----:B------:R-:W-:-:S03]  /*e970*/  LEA.HI.X R56, R231, R69, R56, 0x2, P2 ;  /* 0x00000045e7387211 */ /* 0x000fc600010f1438 */
[----:B------:R-:W-:Y:S01]  /*e980*/  STL [R1+0xe8c], R47 ;  /* 0x000e8c2f01007387 */ /* 0x000fe20000100800 */
[----:B------:R-:W-:-:S03]  /*e990*/  SHF.R.S32.HI R58, RZ, 0x1f, R252 ;  /* 0x0000001fff3a7819 */ /* 0x000fc600000114fc */
[----:B------:R-:W-:Y:S04]  /*e9a0*/  STL [R1+0xe90], R49 ;  /* 0x000e903101007387 */ /* 0x000fe80000100800 */
[----:B------:R-:W-:Y:S01]  /*e9b0*/  STL [R1+0xe94], R52 ;  /* 0x000e943401007387 */ /* 0x000fe20000100800 */
[----:B------:R-:W-:-:S03]  /*e9c0*/  LEA.HI.X R58, R252, R69, R58, 0x2, P3 ;  /* 0x00000045fc3a7211 */ /* 0x000fc600018f143a */
[----:B------:R-:W-:Y:S04]  /*e9d0*/  STL [R1+0xe98], R54 ;  /* 0x000e983601007387 */ /* 0x000fe80000100800 */
[----:B------:R-:W-:Y:S04]  /*e9e0*/  STL [R1+0xe9c], R56 ;  /* 0x000e9c3801007387 */ /* 0x000fe80000100800 */
[----:B------:R-:W2:Y:S04]  /*e9f0*/  LDL.LU R237, [R1+0x1a4] ;  /* 0x0001a40001ed7983 */ /* 0x000ea80000300800 */
[----:B------:R-:W3:Y:S04]  /*ea00*/  LDL.LU R229, [R1+0x1a8] ;  /* 0x0001a80001e57983 */ /* 0x000ee80000300800 */
[----:B------:R-:W4:Y:S04]  /*ea10*/  LDL.LU R231, [R1+0x1ac] ;  /* 0x0001ac0001e77983 */ /* 0x000f280000300800 */
[----:B------:R-:W4:Y:S01]  /*ea20*/  LDL.LU R252, [R1+0x1b0] ;  /* 0x0001b00001fc7983 */ /* 0x000f220000300800 */
[----:B------:R-:W-:-:S03]  /*ea30*/  LEA R51, P0, R239, R68, 0x2 ;  /* 0x00000044ef337211 */ /* 0x000fc600078010ff */
[----:B------:R-:W-:Y:S01]  /*ea40*/  STL [R1+0xea0], R58 ;  /* 0x000ea03a01007387 */ /* 0x000fe20000100800 */
[----:B------:R-:W-:-:S03]  /*ea50*/  LEA R53, P1, R236, R68, 0x2 ;  /* 0x00000044ec357211 */ /* 0x000fc600078210ff */
[----:B------:R-:W-:Y:S01]  /*ea60*/  STL [R1+0xea4], R51 ;  /* 0x000ea43301007387 */ /* 0x000fe20000100800 */
[----:B------:R-:W-:-:S03]  /*ea70*/  LEA R55, P2, R228, R68, 0x2 ;  /* 0x00000044e4377211 */ /* 0x000fc600078410ff */
[----:B------:R-:W-:Y:S01]  /*ea80*/  STL [R1+0xea8], R53 ;  /* 0x000ea83501007387 */ /* 0x000fe20000100800 */
[----:B------:R-:W-:-:S03]  /*ea90*/  LEA R57, P3, R230, R68, 0x2 ;  /* 0x00000044e6397211 */ /* 0x000fc600078610ff */
[----:B------:R-:W-:Y:S01]  /*eaa0*/  STL [R1+0xeac], R55 ;  /* 0x000eac3701007387 */ /* 0x000fe20000100800 */
[----:B------:R-:W-:-:S03]  /*eab0*/  SHF.R.S32.HI R60, RZ, 0x1f, R239 ;  /* 0x0000001fff3c7819 */ /* 0x000fc600000114ef */
[----:B------:R-:W-:Y:S01]  /*eac0*/  STL [R1+0xeb0], R57 ;  /* 0x000eb03901007387 */ /* 0x000fe20000100800 */
[----:B------:R-:W-:-:S03]  /*ead0*/  LEA.HI.X R60, R239, R69, R60, 0x2, P0 ;  /* 0x00000045ef3c7211 */ /* 0x000fc600000f143c */
[----:B------:R-:W4:Y:S04]  /*eae0*/  LDL.LU R149, [R1+0x1b4] ;  /* 0x0001b40001957983 */ /* 0x000f280000300800 */
[----:B------:R-:W4:Y:S04]  /*eaf0*/  LDL.LU R186, [R1+0x1b8] ;  /* 0x0001b80001ba7983 */ /* 0x000f280000300800 */
[----:B------:R-:W4:Y:S04]  /*eb00*/  LDL.LU R187, [R1+0x1bc] ;  /* 0x0001bc0001bb7983 */ /* 0x000f280000300800 */
[----:B------:R-:W4:Y:S01]  /*eb10*/  LDL.LU R239, [R1+0x1c0] ;  /* 0x0001c00001ef7983 */ /* 0x000f220000300800 */
[----:B------:R-:W-:-:S02]  /*eb20*/  SHF.R.S32.HI R62, RZ, 0x1f, R236 ;  /* 0x0000001fff3e7819 */ /* 0x000fc400000114ec */
[----:B------:R-:W-:Y:S02]  /*eb30*/  SHF.R.S32.HI R64, RZ, 0x1f, R228 ;  /* 0x0000001fff407819 */ /* 0x000fe400000114e4 */
[-C--:B------:R-:W-:Y:S02]  /*eb40*/  LEA.HI.X R62, R236, R69.reuse, R62, 0x2, P1 ;  /* 0x00000045ec3e7211 */ /* 0x080fe400008f143e */
[----:B------:R-:W-:Y:S01]  /*eb50*/  LEA.HI.X R64, R228, R69, R64, 0x2, P2 ;  /* 0x00000045e4407211 */ /* 0x000fe200010f1440 */
[----:B------:R-:W-:Y:S01]  /*eb60*/  STL [R1+0xeb4], R60 ;  /* 0x000eb43c01007387 */ /* 0x000fe20000100800 */
[----:B------:R-:W-:-:S03]  /*eb70*/  SHF.R.S32.HI R66, RZ, 0x1f, R230 ;  /* 0x0000001fff427819 */ /* 0x000fc600000114e6 */
[----:B------:R-:W-:Y:S01]  /*eb80*/  STL [R1+0xeb8], R62 ;  /* 0x000eb83e01007387 */ /* 0x000fe20000100800 */
[----:B------:R-:W-:-:S03]  /*eb90*/  LEA.HI.X R66, R230, R69, R66, 0x2, P3 ;  /* 0x00000045e6427211 */ /* 0x000fc600018f1442 */
[----:B------:R-:W-:Y:S04]  /*eba0*/  STL [R1+0xebc], R64 ;  /* 0x000ebc4001007387 */ /* 0x000fe80000100800 */
[----:B------:R-:W4:Y:S04]  /*ebb0*/  LDL.LU R238, [R1+0x1c4] ;  /* 0x0001c40001ee7983 */ /* 0x000f280000300800 */
[----:B------:R-:W4:Y:S04]  /*ebc0*/  LDL.LU R236, [R1+0x1c8] ;  /* 0x0001c80001ec7983 */ /* 0x000f280000300800 */
[----:B------:R-:W4:Y:S04]  /*ebd0*/  LDL.LU R228, [R1+0x1cc] ;  /* 0x0001cc0001e47983 */ /* 0x000f280000300800 */
[----:B------:R-:W4:Y:S04]  /*ebe0*/  LDL.LU R230, [R1+0x1d0] ;  /* 0x0001d00001e67983 */ /* 0x000f280000300800 */
[----:B------:R-:W-:Y:S01]  /*ebf0*/  STL [R1+0xec0], R66 ;  /* 0x000ec04201007387 */ /* 0x000fe20000100800 */
[----:B--2---:R-:W-:-:S02]  /*ec00*/  SHF.R.S32.HI R140, RZ, 0x1f, R237 ;  /* 0x0000001fff8c7819 */ /* 0x004fc400000114ed */
[-C--:B------:R-:W-:Y:S02]  /*ec10*/  LEA R59, P0, R237, R68.reuse, 0x2 ;  /* 0x00000044ed3b7211 */ /* 0x080fe400078010ff */
[----:B---3--:R-:W-:Y:S02]  /*ec20*/  SHF.R.S32.HI R142, RZ, 0x1f, R229 ;  /* 0x0000001fff8e7819 */ /* 0x008fe400000114e5 */
[-C--:B------:R-:W-:Y:S02]  /*ec30*/  LEA R61, P1, R229, R68.reuse, 0x2 ;  /* 0x00000044e53d7211 */ /* 0x080fe400078210ff */
[----:B----4-:R-:W-:Y:S02]  /*ec40*/  SHF.R.S32.HI R144, RZ, 0x1f, R231 ;  /* 0x0000001fff907819 */ /* 0x010fe400000114e7 */
[----:B------:R-:W-:Y:S02]  /*ec50*/  LEA R63, P2, R231, R68, 0x2 ;  /* 0x00000044e73f7211 */ /* 0x000fe400078410ff */
[----:B------:R-:W-:-:S02]  /*ec60*/  SHF.R.S32.HI R146, RZ, 0x1f, R252 ;  /* 0x0000001fff927819 */ /* 0x000fc400000114fc */
[----:B------:R-:W-:Y:S02]  /*ec70*/  LEA R65, P3, R252, R68, 0x2 ;  /* 0x00000044fc417211 */ /* 0x000fe400078610ff */
[-C--:B------:R-:W-:Y:S02]  /*ec80*/  LEA.HI.X R140, R237, R69.reuse, R140, 0x2, P0 ;  /* 0x00000045ed8c7211 */ /* 0x080fe400000f148c */
[-C--:B------:R-:W-:Y:S01]  /*ec90*/  LEA.HI.X R142, R229, R69.reuse, R142, 0x2, P1 ;  /* 0x00000045e58e7211 */ /* 0x080fe200008f148e */
[----:B------:R-:W2:Y:S01]  /*eca0*/  LDL.LU R237, [R1+0x1d8] ;  /* 0x0001d80001ed7983 */ /* 0x000ea20000300800 */
[----:B------:R-:W-:-:S03]  /*ecb0*/  LEA.HI.X R144, R231, R69, R144, 0x2, P2 ;  /* 0x00000045e7907211 */ /* 0x000fc600010f1490 */
[----:B------:R-:W3:Y:S01]  /*ecc0*/  LDL.LU R229, [R1+0x1dc] ;  /* 0x0001dc0001e57983 */ /* 0x000ee20000300800 */
[----:B------:R-:W-:-:S03]  /*ecd0*/  LEA.HI.X R146, R252, R69, R146, 0x2, P3 ;  /* 0x00000045fc927211 */ /* 0x000fc600018f1492 */
[----:B------:R-:W4:Y:S04]  /*ece0*/  LDL.LU R231, [R1+0x1e0] ;  /* 0x0001e00001e77983 */ /* 0x000f280000300800 */
[----:B------:R-:W2:Y:S04]  /*ecf0*/  LDL.LU R252, [R1+0x1e4] ;  /* 0x0001e40001fc7983 */ /* 0x000ea80000300800 */
[----:B------:R-:W2:Y:S04]  /*ed00*/  LDL.LU R222, [R1+0x1e8] ;  /* 0x0001e80001de7983 */ /* 0x000ea80000300800 */
[----:B------:R-:W2:Y:S04]  /*ed10*/  LDL.LU R223, [R1+0x1ec] ;  /* 0x0001ec0001df7983 */ /* 0x000ea80000300800 */
[----:B------:R-:W2:Y:S01]  /*ed20*/  LDL.LU R233, [R1+0x200] ;  /* 0x0002000001e97983 */ /* 0x000ea20000300800 */
[----:B------:R-:W-:-:S02]  /*ed30*/  SHF.R.S32.HI R158, RZ, 0x1f, R239 ;  /* 0x0000001fff9e7819 */ /* 0x000fc400000114ef */
[----:B------:R-:W-:-:S04]  /*ed40*/  LEA R145, P3, R239, R68, 0x2 ;  /* 0x00000044ef917211 */ /* 0x000fc800078610ff */
[----:B------:R-:W-:Y:S02]  /*ed50*/  LEA.HI.X R158, R239, R69, R158, 0x2, P3 ;  /* 0x00000045ef9e7211 */ /* 0x000fe400018f149e */
[----:B------:R-:W2:Y:S04]  /*ed60*/  LDL.LU R239, [R1+0x204] ;  /* 0x0002040001ef7983 */ /* 0x000ea80000300800 */
[----:B------:R-:W2:Y:S04]  /*ed70*/  LDL.LU R224, [R1+0x208] ;  /* 0x0002080001e07983 */ /* 0x000ea80000300800 */
[----:B------:R-:W2:Y:S04]  /*ed80*/  LDL.LU R225, [R1+0x20c] ;  /* 0x00020c0001e17983 */ /* 0x000ea80000300800 */
[----:B------:R-:W2:Y:S04]  /*ed90*/  LDL.LU R226, [R1+0x260] ;  /* 0x0002600001e27983 */ /* 0x000ea80000300800 */
[----:B------:R-:W2:Y:S04]  /*eda0*/  LDL.LU R227, [R1+0x264] ;  /* 0x0002640001e37983 */ /* 0x000ea80000300800 */
[----:B------:R-:W2:Y:S01]  /*edb0*/  LDL.LU R218, [R1+0x268] ;  /* 0x0002680001da7983 */ /* 0x000ea20000300800 */
[----:B------:R-:W-:-:S02]  /*edc0*/  SHF.R.S32.HI R148, RZ, 0x1f, R149 ;  /* 0x0000001fff947819 */ /* 0x000fc40000011495 */
[----:B------:R-:W-:Y:S01]  /*edd0*/  SHF.R.S32.HI R150, RZ, 0x1f, R186 ;  /* 0x0000001fff967819 */ /* 0x000fe200000114ba */
[----:B------:R-:W2:Y:S01]  /*ede0*/  LDL.LU R219, [R1+0x26c] ;  /* 0x00026c0001db7983 */ /* 0x000ea20000300800 */
[CC--:B------:R-:W-:Y:S02]  /*edf0*/  LEA R67, P0, R149.reuse, R68.reuse, 0x2 ;  /* 0x0000004495437211 */ /* 0x0c0fe400078010ff */
[C---:B------:R-:W-:Y:S01]  /*ee00*/  LEA R141, P1, R186.reuse, R68, 0x2 ;  /* 0x00000044ba8d7211 */ /* 0x040fe200078210ff */
[----:B------:R-:W2:Y:S01]  /*ee10*/  LDL.LU R220, [R1+0x2c0] ;  /* 0x0002c00001dc7983 */ /* 0x000ea20000300800 */
[-C--:B------:R-:W-:Y:S02]  /*ee20*/  LEA.HI.X R148, R149, R69.reuse, R148, 0x2, P0 ;  /* 0x0000004595947211 */ /* 0x080fe400000f1494 */
[----:B------:R-:W-:Y:S01]  /*ee30*/  LEA.HI.X R150, R186, R69, R150, 0x2, P1 ;  /* 0x00000045ba967211 */ /* 0x000fe200008f1496 */
[----:B------:R-:W2:Y:S01]  /*ee40*/  LDL.LU R232, [R1+0x2c4] ;  /* 0x0002c40001e87983 */ /* 0x000ea20000300800 */
[----:B------:R-:W-:-:S02]  /*ee50*/  SHF.R.S32.HI R162, RZ, 0x1f, R236 ;  /* 0x0000001fffa27819 */ /* 0x000fc400000114ec */
[----:B------:R-:W-:Y:S02]  /*ee60*/  SHF.R.S32.HI R186, RZ, 0x1f, R230 ;  /* 0x0000001fffba7819 */ /* 0x000fe400000114e6 */
[-C--:B------:R-:W-:Y:S02]  /*ee70*/  LEA R149, P1, R236, R68.reuse, 0x2 ;  /* 0x00000044ec957211 */ /* 0x080fe400078210ff */
[-C--:B------:R-:W-:Y:S02]  /*ee80*/  LEA R157, P3, R230, R68.reuse, 0x2 ;  /* 0x00000044e69d7211 */ /* 0x080fe400078610ff */
[----:B------:R-:W-:Y:S02]  /*ee90*/  SHF.R.S32.HI R156, RZ, 0x1f, R187 ;  /* 0x0000001fff9c7819 */ /* 0x000fe400000114bb */
[----:B------:R-:W-:Y:S02]  /*eea0*/  LEA R143, P2, R187, R68, 0x2 ;  /* 0x00000044bb8f7211 */ /* 0x000fe400078410ff */
[----:B------:R-:W-:-:S02]  /*eeb0*/  LEA.HI.X R162, R236, R69, R162, 0x2, P1 ;  /* 0x00000045eca27211 */ /* 0x000fc400008f14a2 */
[-C--:B------:R-:W-:Y:S02]  /*eec0*/  LEA.HI.X R186, R230, R69.reuse, R186, 0x2, P3 ;  /* 0x00000045e6ba7211 */ /* 0x080fe400018f14ba */
[----:B------:R-:W-:Y:S02]  /*eed0*/  LEA.HI.X R156, R187, R69, R156, 0x2, P2 ;  /* 0x00000045bb9c7211 */ /* 0x000fe400010f149c */
[----:B------:R-:W-:Y:S02]  /*eee0*/  SHF.R.S32.HI R184, RZ, 0x1f, R228 ;  /* 0x0000001fffb87819 */ /* 0x000fe400000114e4 */
[-C--:B------:R-:W-:Y:S02]  /*eef0*/  LEA R151, P2, R228, R68.reuse, 0x2 ;  /* 0x00000044e4977211 */ /* 0x080fe400078410ff */
[----:B------:R-:W-:Y:S02]  /*ef00*/  SHF.R.S32.HI R160, RZ, 0x1f, R238 ;  /* 0x0000001fffa07819 */ /* 0x000fe400000114ee */
[----:B------:R-:W-:-:S02]  /*ef10*/  LEA R147, P0, R238, R68, 0x2 ;  /* 0x00000044ee937211 */ /* 0x000fc400078010ff */
[-C--:B------:R-:W-:Y:S02]  /*ef20*/  LEA.HI.X R184, R228, R69.reuse, R184, 0x2, P2 ;  /* 0x00000045e4b87211 */ /* 0x080fe400010f14b8 */
[-C--:B------:R-:W-:Y:S02]  /*ef30*/  LEA.HI.X R160, R238, R69.reuse, R160, 0x2, P0 ;  /* 0x00000045eea07211 */ /* 0x080fe400000f14a0 */
[----:B---3--:R-:W-:Y:S02]  /*ef40*/  SHF.R.S32.HI R230, RZ, 0x1f, R229 ;  /* 0x0000001fffe67819 */ /* 0x008fe400000114e5 */
[C---:B------:R-:W-:Y:S02]  /*ef50*/  LEA R161, P1, R229.reuse, R68, 0x2 ;  /* 0x00000044e5a17211 */ /* 0x040fe400078210ff */
[----:B----4-:R-:W-:Y:S02]  /*ef60*/  SHF.R.S32.HI R236, RZ, 0x1f, R231 ;  /* 0x0000001fffec7819 */ /* 0x010fe400000114e7 */
[----:B------:R-:W-:-:S02]  /*ef70*/  LEA.HI.X R230, R229, R69, R230, 0x2, P1 ;  /* 0x00000045e5e67211 */ /* 0x000fc400008f14e6 */
[-C--:B------:R-:W-:Y:S02]  /*ef80*/  LEA R163, P2, R231, R68.reuse, 0x2 ;  /* 0x00000044e7a37211 */ /* 0x080fe400078410ff */
[----:B--2---:R-:W-:Y:S02]  /*ef90*/  SHF.R.S32.HI R228, RZ, 0x1f, R237 ;  /* 0x0000001fffe47819 */ /* 0x004fe400000114ed */
[----:B------:R-:W-:Y:S02]  /*efa0*/  SHF.R.S32.HI R238, RZ, 0x1f, R252 ;  /* 0x0000001fffee7819 */ /* 0x000fe400000114fc */
[----:B------:R-:W-:Y:S02]  /*efb0*/  SHF.R.S32.HI R76, RZ, 0x1f, R223 ;  /* 0x0000001fff4c7819 */ /* 0x000fe400000114df */
[-C--:B------:R-:W-:Y:S02]  /*efc0*/  LEA R229, P1, R223, R68.reuse, 0x2 ;  /* 0x00000044dfe57211 */ /* 0x080fe400078210ff */
[----:B------:R-:W-:-:S02]  /*efd0*/  LEA R159, P0, R237, R68, 0x2 ;  /* 0x00000044ed9f7211 */ /* 0x000fc400078010ff */
[-C--:B------:R-:W-:Y:S02]  /*efe0*/  LEA R185, P3, R252, R68.reuse, 0x2 ;  /* 0x00000044fcb97211 */ /* 0x080fe400078610ff */
[-C--:B------:R-:W-:Y:S02]  /*eff0*/  LEA.HI.X R6, R223, R69.reuse, R76, 0x2, P1 ;  /* 0x00000045df067211 */ /* 0x080fe400008f144c */
[-C--:B------:R-:W-:Y:S02]  /*f000*/  LEA.HI.X R236, R231, R69.reuse, R236, 0x2, P2 ;  /* 0x00000045e7ec7211 */ /* 0x080fe400010f14ec */
[----:B------:R-:W-:Y:S02]  /*f010*/  SHF.R.S32.HI R74, RZ, 0x1f, R233 ;  /* 0x0000001fff4a7819 */ /* 0x000fe400000114e9 */
[----:B------:R-:W-:Y:S02]  /*f020*/  LEA R231, P2, R233, R68, 0x2 ;  /* 0x00000044e9e77211 */ /* 0x000fe400078410ff */
[----:B------:R-:W-:-:S02]  /*f030*/  LEA.HI.X R228, R237, R69, R228, 0x2, P0 ;  /* 0x00000045ede47211 */ /* 0x000fc400000f14e4 */
[-C--:B------:R-:W-:Y:S01]  /*f040*/  LEA.HI.X R238, R252, R69.reuse, R238, 0x2, P3 ;  /* 0x00000045fcee7211 */ /* 0x080fe200018f14ee */
[----:B------:R2:W-:Y:S01]  /*f050*/  STL [R1+0xa4], R6 ;  /* 0x0000a40601007387 */ /* 0x0005e20000100800 */
[----:B------:R-:W-:Y:S02]  /*f060*/  SHF.R.S32.HI R72, RZ, 0x1f, R239 ;  /* 0x0000001fff487819 */ /* 0x000fe400000114ef */
[-C--:B------:R-:W-:Y:S01]  /*f070*/  LEA R237, P3, R239, R68.reuse, 0x2 ;  /* 0x00000044efed7211 */ /* 0x080fe200078610ff */
[----:B------:R-:W3:Y:S01]  /*f080*/  LDL.LU R221, [R1+0x2c8] ;  /* 0x0002c80001dd7983 */ /* 0x000ee20000300800 */
[----:B-1----:R-:W-:Y:S02]  /*f090*/  LEA.HI.X R2, R233, R69, R74, 0x2, P2 ;  /* 0x00000045e9027211 */ /* 0x002fe400010f144a */
[----:B------:R-:W-:Y:S02]  /*f0a0*/  SHF.R.S32.HI R252, RZ, 0x1f, R222 ;  /* 0x0000001ffffc7819 */ /* 0x000fe400000114de */
[----:B------:R-:W-:-:S02]  /*f0b0*/  LEA R187, P0, R222, R68, 0x2 ;  /* 0x00000044debb7211 */ /* 0x000fc400078010ff */
[-C--:B------:R-:W-:Y:S01]  /*f0c0*/  LEA.HI.X R0, R239, R69.reuse, R72, 0x2, P3 ;  /* 0x00000045ef007211 */ /* 0x080fe200018f1448 */
[----:B------:R1:W-:Y:S01]  /*f0d0*/  STL [R1+0xac], R2 ;  /* 0x0000ac0201007387 */ /* 0x0003e20000100800 */
[----:B------:R-:W-:-:S03]  /*f0e0*/  LEA.HI.X R252, R222, R69, R252, 0x2, P0 ;  /* 0x00000045defc7211 */ /* 0x000fc600000f14fc */
[----:B------:R-:W4:Y:S01]  /*f0f0*/  LDL.LU R222, [R1+0x2cc] ;  /* 0x0002cc0001de7983 */ /* 0x000f220000300800 */
[----:B------:R-:W-:-:S03]  /*f100*/  SHF.R.S32.HI R78, RZ, 0x1f, R224 ;  /* 0x0000001fff4e7819 */ /* 0x000fc600000114e0 */
[----:B------:R2:W-:Y:S01]  /*f110*/  STL [R1+0xc4], R0 ;  /* 0x0000c40001007387 */ /* 0x0005e20000100800 */
[----:B------:R-:W-:-:S03]  /*f120*/  LEA R239, P0, R224, R68, 0x2 ;  /* 0x00000044e0ef7211 */ /* 0x000fc600078010ff */
[----:B------:R-:W4:Y:S01]  /*f130*/  LDL.LU R223, [R1+0x2d0] ;  /* 0x0002d00001df7983 */ /* 0x000f220000300800 */
[-C--:B--2---:R-:W-:Y:S02]  /*f140*/  LEA R6, P2, R226, R68.reuse, 0x2 ;  /* 0x00000044e2067211 */ /* 0x084fe400078410ff */
[-C--:B-1----:R-:W-:Y:S01]  /*f150*/  LEA R2, P3, R227, R68.reuse, 0x2 ;  /* 0x00000044e3027211 */ /* 0x082fe200078610ff */
[----:B------:R-:W2:Y:S01]  /*f160*/  LDL.LU R233, [R1+0x2d4] ;  /* 0x0002d40001e97983 */ /* 0x000ea20000300800 */
[----:B------:R-:W-:Y:S02]  /*f170*/  LEA R0, P1, R225, R68, 0x2 ;  /* 0x00000044e1007211 */ /* 0x000fe400078210ff */
[----:B------:R-:W-:-:S03]  /*f180*/  SHF.R.S32.HI R76, RZ, 0x1f, R225 ;  /* 0x0000001fff4c7819 */ /* 0x000fc600000114e1 */
[----:B------:R1:W-:Y:S01]  /*f190*/  STL [R1+0xa0], R0 ;  /* 0x0000a00001007387 */ /* 0x0003e20000100800 */
[----:B------:R-:W-:Y:S02]  /*f1a0*/  SHF.R.S32.HI R74, RZ, 0x1f, R226 ;  /* 0x0000001fff4a7819 */ /* 0x000fe400000114e2 */
[----:B------:R-:W-:Y:S01]  /*f1b0*/  SHF.R.S32.HI R72, RZ, 0x1f, R227 ;  /* 0x0000001fff487819 */ /* 0x000fe200000114e3 */
[----:B------:R1:W-:Y:S02]  /*f1c0*/  STL [R1+0xa8], R6 ;  /* 0x0000a80601007387 */ /* 0x0003e40000100800 */
[-C--:B-1----:R-:W-:Y:S02]  /*f1d0*/  LEA.HI.X R0, R224, R69.reuse, R78, 0x2, P0 ;  /* 0x00000045e0007211 */ /* 0x082fe400000f144e */
[----:B------:R1:W-:Y:S01]  /*f1e0*/  STL [R1+0xc0], R2 ;  /* 0x0000c00201007387 */ /* 0x0003e20000100800 */
[----:B------:R-:W-:-:S03]  /*f1f0*/  LEA.HI.X R6, R225, R69, R76, 0x2, P1 ;  /* 0x00000045e1067211 */ /* 0x000fc600008f144c */
[----:B------:R1:W-:Y:S02]  /*f200*/  STL [R1+0xcc], R0 ;  /* 0x0000cc0001007387 */ /* 0x0003e40000100800 */
[-C--:B-1----:R-:W-:Y:S02]  /*f210*/  LEA.HI.X R2, R226, R69.reuse, R74, 0x2, P2 ;  /* 0x00000045e2027211 */ /* 0x082fe400010f144a */
[----:B------:R-:W-:Y:S01]  /*f220*/  STL [R1+0xd4], R6 ;  /* 0x0000d40601007387 */ /* 0x000fe20000100800 */
[----:B------:R-:W-:-:S03]  /*f230*/  LEA.HI.X R0, R227, R69, R72, 0x2, P3 ;  /* 0x00000045e3007211 */ /* 0x000fc600018f1448 */
[----:B------:R-:W-:Y:S04]  /*f240*/  STL [R1+0xdc], R2 ;  /* 0x0000dc0201007387 */ /* 0x000fe80000100800 */
[----:B------:R1:W-:Y:S04]  /*f250*/  STL [R1+0xe4], R0 ;  /* 0x0000e40001007387 */ /* 0x0003e80000100800 */
[----:B------:R-:W2:Y:S04]  /*f260*/  LDL.LU R224, [R1+0x2d8] ;  /* 0x0002d80001e07983 */ /* 0x000ea80000300800 */
[----:B------:R-:W2:Y:S01]  /*f270*/  LDL.LU R225, [R1+0x2dc] ;  /* 0x0002dc0001e17983 */ /* 0x000ea20000300800 */
[----:B-1----:R-:W-:-:S05]  /*f280*/  LEA R0, P0, R218, R68, 0x2 ;  /* 0x00000044da007211 */ /* 0x002fca00078010ff */
[----:B------:R1:W-:Y:S04]  /*f290*/  STL [R1+0xc8], R0 ;  /* 0x0000c80001007387 */ /* 0x0003e80000100800 */
[----:B------:R-:W2:Y:S04]  /*f2a0*/  LDL.LU R226, [R1+0x2e0] ;  /* 0x0002e00001e27983 */ /* 0x000ea80000300800 */
[----:B------:R-:W2:Y:S01]  /*f2b0*/  LDL.LU R227, [R1+0x2e4] ;  /* 0x0002e40001e37983 */ /* 0x000ea20000300800 */
[----:B-1----:R-:W-:Y:S02]  /*f2c0*/  LEA R0, P1, R219, R68, 0x2 ;  /* 0x00000044db007211 */ /* 0x002fe400078210ff */
[----:B------:R-:W-:-:S02]  /*f2d0*/  SHF.R.S32.HI R78, RZ, 0x1f, R218 ;  /* 0x0000001fff4e7819 */ /* 0x000fc400000114da */
[-C--:B------:R-:W-:Y:S01]  /*f2e0*/  LEA R6, P2, R220, R68.reuse, 0x2 ;  /* 0x00000044dc067211 */ /* 0x080fe200078410ff */
[----:B------:R1:W-:Y:S01]  /*f2f0*/  STL [R1+0xd0], R0 ;  /* 0x0000d00001007387 */ /* 0x0003e20000100800 */
[----:B------:R-:W-:Y:S02]  /*f300*/  LEA R2, P3, R232, R68, 0x2 ;  /* 0x00000044e8027211 */ /* 0x000fe400078610ff */
[----:B------:R-:W-:Y:S02]  /*f310*/  SHF.R.S32.HI R76, RZ, 0x1f, R219 ;  /* 0x0000001fff4c7819 */ /* 0x000fe400000114db */
[----:B------:R-:W-:Y:S01]  /*f320*/  SHF.R.S32.HI R74, RZ, 0x1f, R220 ;  /* 0x0000001fff4a7819 */ /* 0x000fe200000114dc */
[----:B------:R1:W-:Y:S01]  /*f330*/  STL [R1+0xd8], R6 ;  /* 0x0000d80601007387 */ /* 0x0003e20000100800 */
[----:B------:R-:W-:Y:S02]  /*f340*/  SHF.R.S32.HI R72, RZ, 0x1f, R232 ;  /* 0x0000001fff487819 */ /* 0x000fe400000114e8 */
[-C--:B-1----:R-:W-:Y:S01]  /*f350*/  LEA.HI.X R0, R218, R69.reuse, R78, 0x2, P0 ;  /* 0x00000045da007211 */ /* 0x082fe200000f144e */
[----:B------:R1:W-:Y:S04]  /*f360*/  STL [R1+0xe0], R2 ;  /* 0x0000e00201007387 */ /* 0x0003e80000100800 */
[----:B------:R1:W-:Y:S01]  /*f370*/  STL [R1+0xec], R0 ;  /* 0x0000ec0001007387 */ /* 0x0003e20000100800 */
[----:B------:R-:W-:-:S02]  /*f380*/  LEA.HI.X R6, R219, R69, R76, 0x2, P1 ;  /* 0x00000045db067211 */ /* 0x000fc400008f144c */
[----:B-1----:R-:W-:-:S03]  /*f390*/  LEA.HI.X R2, R220, R69, R74, 0x2, P2 ;  /* 0x00000045dc027211 */ /* 0x002fc600010f144a */
[----:B------:R-:W-:Y:S01]  /*f3a0*/  STL [R1+0xf4], R6 ;  /* 0x0000f40601007387 */ /* 0x000fe20000100800 */
[----:B------:R-:W-:-:S03]  /*f3b0*/  LEA.HI.X R0, R232, R69, R72, 0x2, P3 ;  /* 0x00000045e8007211 */ /* 0x000fc600018f1448 */
[----:B------:R-:W-:Y:S04]  /*f3c0*/  STL [R1+0xfc], R2 ;  /* 0x0000fc0201007387 */ /* 0x000fe80000100800 */
[----:B------:R3:W-:Y:S04]  /*f3d0*/  STL [R1+0x104], R0 ;  /* 0x0001040001007387 */ /* 0x0007e80000100800 */
[----:B------:R-:W2:Y:S04]  /*f3e0*/  LDL.LU R218, [R1+0x2e8] ;  /* 0x0002e80001da7983 */ /* 0x000ea80000300800 */
[----:B------:R-:W2:Y:S01]  /*f3f0*/  LDL.LU R219, [R1+0x2ec] ;  /* 0x0002ec0001db7983 */ /* 0x000ea20000300800 */
[----:B---3--:R-:W-:-:S05]  /*f400*/  LEA R0, P0, R221, R68, 0x2 ;  /* 0x00000044dd007211 */ /* 0x008fca00078010ff */
[----:B------:R4:W-:Y:S01]  /*f410*/  STL [R1+0xe8], R0 ;  /* 0x0000e80001007387 */ /* 0x0009e20000100800 */
[----:B------:R-:W-:-:S03]  /*f420*/  SHF.R.S32.HI R78, RZ, 0x1f, R221 ;  /* 0x0000001fff4e7819 */ /* 0x000fc600000114dd */
[----:B------:R-:W3:Y:S04]  /*f430*/  LDL.LU R220, [R1+0x2f0] ;  /* 0x0002f00001dc7983 */ /* 0x000ee80000300800 */
[----:B------:R-:W3:Y:S01]  /*f440*/  LDL.LU R232, [R1+0x2f4] ;  /* 0x0002f40001e87983 */ /* 0x000ee20000300800 */
[-C--:B----4-:R-:W-:Y:S02]  /*f450*/  LEA R0, P1, R222, R68.reuse, 0x2 ;  /* 0x00000044de007211 */ /* 0x090fe400078210ff */
[----:B------:R-:W-:Y:S02]  /*f460*/  SHF.R.S32.HI R76, RZ, 0x1f, R222 ;  /* 0x0000001fff4c7819 */ /* 0x000fe400000114de */
[-C--:B------:R-:W-:Y:S01]  /*f470*/  LEA R6, P2, R223, R68.reuse, 0x2 ;  /* 0x00000044df067211 */ /* 0x080fe200078410ff */
[----:B------:R1:W-:Y:S01]  /*f480*/  STL [R1+0xf0], R0 ;  /* 0x0000f00001007387 */ /* 0x0003e20000100800 */
[----:B--2---:R-:W-:-:S03]  /*f490*/  LEA R2, P3, R233, R68, 0x2 ;  /* 0x00000044e9027211 */ /* 0x004fc600078610ff */
[----:B------:R2:W-:Y:S01]  /*f4a0*/  STL [R1+0xf8], R6 ;  /* 0x0000f80601007387 */ /* 0x0005e20000100800 */
[----:B------:R-:W-:Y:S02]  /*f4b0*/  SHF.R.S32.HI R74, RZ, 0x1f, R223 ;  /* 0x0000001fff4a7819 */ /* 0x000fe400000114df */
[-C--:B-1----:R-:W-:Y:S01]  /*f4c0*/  LEA.HI.X R0, R221, R69.reuse, R78, 0x2, P0 ;  /* 0x00000045dd007211 */ /* 0x082fe200000f144e */
[----:B------:R1:W-:Y:S01]  /*f4d0*/  STL [R1+0x100], R2 ;  /* 0x0001000201007387 */ /* 0x0003e20000100800 */
[----:B--2---:R-:W-:-:S03]  /*f4e0*/  LEA.HI.X R6, R222, R69, R76, 0x2, P1 ;  /* 0x00000045de067211 */ /* 0x004fc600008f144c */
[----:B------:R2:W-:Y:S01]  /*f4f0*/  STL [R1+0x10c], R0 ;  /* 0x00010c0001007387 */ /* 0x0005e20000100800 */
[----:B------:R-:W-:-:S03]  /*f500*/  SHF.R.S32.HI R72, RZ, 0x1f, R233 ;  /* 0x0000001fff487819 */ /* 0x000fc600000114e9 */
[----:B------:R-:W-:Y:S01]  /*f510*/  STL [R1+0x114], R6 ;  /* 0x0001140601007387 */ /* 0x000fe20000100800 */
[----:B-1----:R-:W-:-:S03]  /*f520*/  LEA.HI.X R2, R223, R69, R74, 0x2, P2 ;  /* 0x00000045df027211 */ /* 0x002fc600010f144a */
[----:B------:R-:W4:Y:S01]  /*f530*/  LDL.LU R221, [R1+0x2f8] ;  /* 0x0002f80001dd7983 */ /* 0x000f220000300800 */
[----:B--2---:R-:W-:-:S03]  /*f540*/  LEA.HI.X R0, R233, R69, R72, 0x2, P3 ;  /* 0x00000045e9007211 */ /* 0x004fc600018f1448 */
[----:B------:R1:W-:Y:S04]  /*f550*/  STL [R1+0x11c], R2 ;  /* 0x00011c0201007387 */ /* 0x0003e80000100800 */
[----:B------:R-:W2:Y:S04]  /*f560*/  LDL.LU R222, [R1+0x2fc] ;  /* 0x0002fc0001de7983 */ /* 0x000ea80000300800 */
[----:B------:R1:W-:Y:S04]  /*f570*/  STL [R1+0x124], R0 ;  /* 0x0001240001007387 */ /* 0x0003e80000100800 */
[----:B------:R-:W2:Y:S04]  /*f580*/  LDL.LU R223, [R1+0x320] ;  /* 0x0003200001df7983 */ /* 0x000ea80000300800 */
[----:B------:R-:W2:Y:S01]  /*f590*/  LDL.LU R233, [R1+0x324] ;  /* 0x0003240001e97983 */ /* 0x000ea20000300800 */
[----:B-1----:R-:W-:-:S02]  /*f5a0*/  LEA R2, P0, R224, R68, 0x2 ;  /* 0x00000044e0027211 */ /* 0x002fc400078010ff */
[----:B------:R-:W-:Y:S02]  /*f5b0*/  SHF.R.S32.HI R74, RZ, 0x1f, R224 ;  /* 0x0000001fff4a7819 */ /* 0x000fe400000114e0 */
[----:B------:R-:W-:Y:S01]  /*f5c0*/  LEA R0, P1, R225, R68, 0x2 ;  /* 0x00000044e1007211 */ /* 0x000fe200078210ff */
[----:B------:R1:W-:Y:S01]  /*f5d0*/  STL [R1+0x108], R2 ;  /* 0x0001080201007387 */ /* 0x0003e20000100800 */
[----:B------:R-:W-:-:S03]  /*f5e0*/  SHF.R.S32.HI R73, RZ, 0x1f, R225 ;  /* 0x0000001fff497819 */ /* 0x000fc600000114e1 */
[----:B------:R1:W-:Y:S01]  /*f5f0*/  STL [R1+0x110], R0 ;  /* 0x0001100001007387 */ /* 0x0003e20000100800 */
[-C--:B------:R-:W-:Y:S02]  /*f600*/  LEA R6, P2, R226, R68.reuse, 0x2 ;  /* 0x00000044e2067211 */ /* 0x080fe400078410ff */
[----:B-1----:R-:W-:-:S03]  /*f610*/  LEA R2, P3, R227, R68, 0x2 ;  /* 0x00000044e3027211 */ /* 0x002fc600078610ff */
[----:B------:R1:W-:Y:S01]  /*f620*/  STL [R1+0x118], R6 ;  /* 0x0001180601007387 */ /* 0x0003e20000100800 */
[-C--:B------:R-:W-:Y:S02]  /*f630*/  LEA.HI.X R0, R224, R69.reuse, R74, 0x2, P0 ;  /* 0x00000045e0007211 */ /* 0x080fe400000f144a */
[----:B------:R-:W-:Y:S01]  /*f640*/  SHF.R.S32.HI R72, RZ, 0x1f, R226 ;  /* 0x0000001fff487819 */ /* 0x000fe200000114e2 */
[----:B------:R1:W-:Y:S01]  /*f650*/  STL [R1+0x120], R2 ;  /* 0x0001200201007387 */ /* 0x0003e20000100800 */
[----:B------:R-:W-:Y:S02]  /*f660*/  SHF.R.S32.HI R71, RZ, 0x1f, R227 ;  /* 0x0000001fff477819 */ /* 0x000fe400000114e3 */
[-C--:B-1----:R-:W-:Y:S01]  /*f670*/  LEA.HI.X R6, R225, R69.reuse, R73, 0x2, P1 ;  /* 0x00000045e1067211 */ /* 0x082fe200008f1449 */
[----:B------:R1:W-:Y:S01]  /*f680*/  STL [R1+0x12c], R0 ;  /* 0x00012c0001007387 */ /* 0x0003e20000100800 */
[----:B------:R-:W-:-:S03]  /*f690*/  LEA.HI.X R2, R226, R69, R72, 0x2, P2 ;  /* 0x00000045e2027211 */ /* 0x000fc600010f1448 */
[----:B------:R-:W-:Y:S04]  /*f6a0*/  STL [R1+0x134], R6 ;  /* 0x0001340601007387 */ /* 0x000fe80000100800 */
[----:B------:R-:W2:Y:S01]  /*f6b0*/  LDL.LU R224, [R1+0x328] ;  /* 0x0003280001e07983 */ /* 0x000ea20000300800 */
[----:B-1----:R-:W-:-:S03]  /*f6c0*/  LEA.HI.X R0, R227, R69, R71, 0x2, P3 ;  /* 0x00000045e3007211 */ /* 0x002fc600018f1447 */
        /* <DEDUP_REMOVED lines=8> */
[----:B------:R-:W-:Y:S01]  /*f750*/  STL [R1+0x128], R2 ;  /* 0x0001280201007387 */ /* 0x000fe20000100800 */
[----:B------:R-:W-:-:S03]  /*f760*/  SHF.R.S32.HI R73, RZ, 0x1f, R219 ;  /* 0x0000001fff497819 */ /* 0x000fc600000114db */
[----:B------:R1:W-:Y:S02]  /*f770*/  STL [R1+0x130], R0 ;  /* 0x0001300001007387 */ /* 0x0003e40000100800 */
[----:B-1----:R-:W-:Y:S02]  /*f780*/  LEA.HI.X R0, R218, R69, R74, 0x2, P0 ;  /* 0x00000045da007211 */ /* 0x002fe400000f144a */
[-C--:B---3--:R-:W-:Y:S02]  /*f790*/  LEA R6, P2, R220, R68.reuse, 0x2 ;  /* 0x00000044dc067211 */ /* 0x088fe400078410ff */
[----:B------:R-:W-:Y:S02]  /*f7a0*/  SHF.R.S32.HI R72, RZ, 0x1f, R220 ;  /* 0x0000001fff487819 */ /* 0x000fe400000114dc */
[----:B------:R-:W-:Y:S01]  /*f7b0*/  LEA R2, P3, R232, R68, 0x2 ;  /* 0x00000044e8027211 */ /* 0x000fe200078610ff */
[----:B------:R1:W-:Y:S01]  /*f7c0*/  STL [R1+0x138], R6 ;  /* 0x0001380601007387 */ /* 0x0003e20000100800 */
[----:B------:R-:W-:-:S03]  /*f7d0*/  SHF.R.S32.HI R71, RZ, 0x1f, R232 ;  /* 0x0000001fff477819 */ /* 0x000fc600000114e8 */
[----:B------:R3:W-:Y:S04]  /*f7e0*/  STL [R1+0x140], R2 ;  /* 0x0001400201007387 */ /* 0x0007e80000100800 */
[----:B------:R3:W-:Y:S01]  /*f7f0*/  STL [R1+0x14c], R0 ;  /* 0x00014c0001007387 */ /* 0x0007e20000100800 */
[-C--:B-1----:R-:W-:Y:S02]  /*f800*/  LEA.HI.X R6, R219, R69.reuse, R73, 0x2, P1 ;  /* 0x00000045db067211 */ /* 0x082fe400008f1449 */
[----:B---3--:R-:W-:-:S03]  /*f810*/  LEA.HI.X R2, R220, R69, R72, 0x2, P2 ;  /* 0x00000045dc027211 */ /* 0x008fc600010f1448 */
[----:B------:R-:W-:Y:S01]  /*f820*/  STL [R1+0x154], R6 ;  /* 0x0001540601007387 */ /* 0x000fe20000100800 */
[----:B------:R-:W-:-:S03]  /*f830*/  LEA.HI.X R0, R232, R69, R71, 0x2, P3 ;  /* 0x00000045e8007211 */ /* 0x000fc600018f1447 */
[----:B------:R-:W-:Y:S04]  /*f840*/  STL [R1+0x15c], R2 ;  /* 0x00015c0201007387 */ /* 0x000fe80000100800 */
[----:B------:R4:W-:Y:S04]  /*f850*/  STL [R1+0x164], R0 ;  /* 0x0001640001007387 */ /* 0x0009e80000100800 */
[----:B------:R-:W3:Y:S04]  /*f860*/  LDL.LU R218, [R1+0x338] ;  /* 0x0003380001da7983 */ /* 0x000ee80000300800 */
[----:B------:R-:W3:Y:S01]  /*f870*/  LDL.LU R219, [R1+0x33c] ;  /* 0x00033c0001db7983 */ /* 0x000ee20000300800 */
[----:B----4-:R-:W-:-:S02]  /*f880*/  LEA R0, P0, R221, R68, 0x2 ;  /* 0x00000044dd007211 */ /* 0x010fc400078010ff */
[----:B------:R-:W-:-:S03]  /*f890*/  SHF.R.S32.HI R74, RZ, 0x1f, R221 ;  /* 0x0000001fff4a7819 */ /* 0x000fc600000114dd */
[----:B------:R1:W-:Y:S04]  /*f8a0*/  STL [R1+0x148], R0 ;  /* 0x0001480001007387 */ /* 0x0003e80000100800 */
[----:B------:R-:W4:Y:S01]  /*f8b0*/  LDL.LU R220, [R1+0x350] ;  /* 0x0003500001dc7983 */ /* 0x000f220000300800 */
[----:B--2---:R-:W-:-:S03]  /*f8c0*/  SHF.R.S32.HI R73, RZ, 0x1f, R222 ;  /* 0x0000001fff497819 */ /* 0x004fc600000114de */
[----:B------:R-:W2:Y:S01]  /*f8d0*/  LDL.LU R232, [R1+0x354] ;  /* 0x0003540001e87983 */ /* 0x000ea20000300800 */
[-C--:B-1----:R-:W-:Y:S02]  /*f8e0*/  LEA R0, P1, R222, R68.reuse, 0x2 ;  /* 0x00000044de007211 */ /* 0x082fe400078210ff */
[-C--:B------:R-:W-:Y:S02]  /*f8f0*/  LEA R6, P2, R223, R68.reuse, 0x2 ;  /* 0x00000044df067211 */ /* 0x080fe400078410ff */
[----:B------:R-:W-:Y:S01]  /*f900*/  LEA R2, P3, R233, R68, 0x2 ;  /* 0x00000044e9027211 */ /* 0x000fe200078610ff */
[----:B------:R1:W-:Y:S01]  /*f910*/  STL [R1+0x150], R0 ;  /* 0x0001500001007387 */ /* 0x0003e20000100800 */
[----:B------:R-:W-:Y:S02]  /*f920*/  SHF.R.S32.HI R72, RZ, 0x1f, R223 ;  /* 0x0000001fff487819 */ /* 0x000fe400000114df */
[----:B------:R-:W-:Y:S01]  /*f930*/  SHF.R.S32.HI R71, RZ, 0x1f, R233 ;  /* 0x0000001fff477819 */ /* 0x000fe200000114e9 */
[----:B------:R1:W-:Y:S02]  /*f940*/  STL [R1+0x158], R6 ;  /* 0x0001580601007387 */ /* 0x0003e40000100800 */
[----:B-1----:R-:W-:-:S02]  /*f950*/  LEA.HI.X R0, R221, R69, R74, 0x2, P0 ;  /* 0x00000045dd007211 */ /* 0x002fc400000f144a */
        /* <DEDUP_REMOVED lines=11> */
[----:B------:R1:W-:Y:S01]  /*fa10*/  STL [R1+0x168], R0 ;  /* 0x0001680001007387 */ /* 0x0003e20000100800 */
[----:B------:R-:W-:-:S03]  /*fa20*/  SHF.R.S32.HI R74, RZ, 0x1f, R224 ;  /* 0x0000001fff4a7819 */ /* 0x000fc600000114e0 */
[----:B------:R-:W2:Y:S01]  /*fa30*/  LDL.LU R223, [R1+0x360] ;  /* 0x0003600001df7983 */ /* 0x000ea20000300800 */
[----:B------:R-:W-:-:S03]  /*fa40*/  SHF.R.S32.HI R73, RZ, 0x1f, R225 ;  /* 0x0000001fff497819 */ /* 0x000fc600000114e1 */
[----:B------:R-:W2:Y:S01]  /*fa50*/  LDL.LU R233, [R1+0x364] ;  /* 0x0003640001e97983 */ /* 0x000ea20000300800 */
[-C--:B------:R-:W-:Y:S02]  /*fa60*/  LEA R6, P2, R226, R68.reuse, 0x2 ;  /* 0x00000044e2067211 */ /* 0x080fe400078410ff */
[-C--:B-1----:R-:W-:Y:S02]  /*fa70*/  LEA R0, P1, R225, R68.reuse, 0x2 ;  /* 0x00000044e1007211 */ /* 0x082fe400078210ff */
[----:B------:R-:W-:-:S03]  /*fa80*/  LEA R2, P3, R227, R68, 0x2 ;  /* 0x00000044e3027211 */ /* 0x000fc600078610ff */
[----:B------:R1:W-:Y:S04]  /*fa90*/  STL [R1+0x170], R0 ;  /* 0x0001700001007387 */ /* 0x0003e80000100800 */
[----:B------:R1:W-:Y:S02]  /*faa0*/  STL [R1+0x178], R6 ;  /* 0x0001780601007387 */ /* 0x0003e40000100800 */
[-C--:B-1----:R-:W-:Y:S02]  /*fab0*/  LEA.HI.X R0, R224, R69.reuse, R74, 0x2, P0 ;  /* 0x00000045e0007211 */ /* 0x082fe400000f144a */
[----:B------:R1:W-:Y:S01]  /*fac0*/  STL [R1+0x180], R2 ;  /* 0x0001800201007387 */ /* 0x0003e20000100800 */
[----:B------:R-:W-:-:S03]  /*fad0*/  LEA.HI.X R6, R225, R69, R73, 0x2, P1 ;  /* 0x00000045e1067211 */ /* 0x000fc600008f1449 */
[----:B------:R1:W-:Y:S04]  /*fae0*/  STL [R1+0x18c], R0 ;  /* 0x00018c0001007387 */ /* 0x0003e80000100800 */
[----:B------:R-:W-:Y:S04]  /*faf0*/  STL [R1+0x194], R6 ;  /* 0x0001940601007387 */ /* 0x000fe80000100800 */
[----:B------:R-:W2:Y:S01]  /*fb00*/  LDL.LU R224, [R1+0x368] ;  /* 0x0003680001e07983 */ /* 0x000ea20000300800 */
[----:B------:R-:W-:Y:S02]  /*fb10*/  SHF.R.S32.HI R72, RZ, 0x1f, R226 ;  /* 0x0000001fff487819 */ /* 0x000fe400000114e2 */
[----:B------:R-:W-:-:S02]  /*fb20*/  SHF.R.S32.HI R71, RZ, 0x1f, R227 ;  /* 0x0000001fff477819 */ /* 0x000fc400000114e3 */
[-C--:B-1----:R-:W-:Y:S02]  /*fb30*/  LEA.HI.X R2, R226, R69.reuse, R72, 0x2, P2 ;  /* 0x00000045e2027211 */ /* 0x082fe400010f1448 */
[----:B------:R-:W-:-:S03]  /*fb40*/  LEA.HI.X R0, R227, R69, R71, 0x2, P3 ;  /* 0x00000045e3007211 */ /* 0x000fc600018f1447 */
[----:B------:R3:W-:Y:S04]  /*fb50*/  STL [R1+0x19c], R2 ;  /* 0x00019c0201007387 */ /* 0x0007e80000100800 */
[----:B------:R-:W2:Y:S04]  /*fb60*/  LDL.LU R225, [R1+0x36c] ;  /* 0x00036c0001e17983 */ /* 0x000ea80000300800 */
[----:B------:R1:W-:Y:S04]  /*fb70*/  STL [R1+0x1a4], R0 ;  /* 0x0001a40001007387 */ /* 0x0003e80000100800 */
[----:B------:R-:W2:Y:S04]  /*fb80*/  LDL.LU R226, [R1+0x370] ;  /* 0x0003700001e27983 */ /* 0x000ea80000300800 */
[----:B------:R-:W2:Y:S01]  /*fb90*/  LDL.LU R227, [R1+0x374] ;  /* 0x0003740001e37983 */ /* 0x000ea20000300800 */
[----:B---3--:R-:W-:-:S02]  /*fba0*/  LEA R2, P0, R218, R68, 0x2 ;  /* 0x00000044da027211 */ /* 0x008fc400078010ff */
[----:B------:R-:W-:Y:S02]  /*fbb0*/  SHF.R.S32.HI R74, RZ, 0x1f, R218 ;  /* 0x0000001fff4a7819 */ /* 0x000fe400000114da */
[----:B-1----:R-:W-:Y:S01]  /*fbc0*/  LEA R0, P1, R219, R68, 0x2 ;  /* 0x00000044db007211 */ /* 0x002fe200078210ff */
[----:B------:R2:W-:Y:S01]  /*fbd0*/  STL [R1+0x188], R2 ;  /* 0x0001880201007387 */ /* 0x0005e20000100800 */
[----:B------:R-:W-:-:S03]  /*fbe0*/  SHF.R.S32.HI R73, RZ, 0x1f, R219 ;  /* 0x0000001fff497819 */ /* 0x000fc600000114db */
[----:B------:R1:W-:Y:S01]  /*fbf0*/  STL [R1+0x190], R0 ;  /* 0x0001900001007387 */ /* 0x0003e20000100800 */
[-C--:B----4-:R-:W-:Y:S02]  /*fc00*/  LEA R6, P2, R220, R68.reuse, 0x2 ;  /* 0x00000044dc067211 */ /* 0x090fe400078410ff */
[----:B--2---:R-:W-:-:S03]  /*fc10*/  LEA R2, P3, R232, R68, 0x2 ;  /* 0x00000044e8027211 */ /* 0x004fc600078610ff */
[----:B------:R2:W-:Y:S01]  /*fc20*/  STL [R1+0x198], R6 ;  /* 0x0001980601007387 */ /* 0x0005e20000100800 */
[-C--:B-1----:R-:W-:Y:S02]  /*fc30*/  LEA.HI.X R0, R218, R69.reuse, R74, 0x2, P0 ;  /* 0x00000045da007211 */ /* 0x082fe400000f144a */
[----:B------:R-:W-:Y:S01]  /*fc40*/  SHF.R.S32.HI R72, RZ, 0x1f, R220 ;  /* 0x0000001fff487819 */ /* 0x000fe200000114dc */
[----:B------:R1:W-:Y:S01]  /*fc50*/  STL [R1+0x1a0], R2 ;  /* 0x0001a00201007387 */ /* 0x0003e20000100800 */
[----:B------:R-:W-:Y:S02]  /*fc60*/  SHF.R.S32.HI R71, RZ, 0x1f, R232 ;  /* 0x0000001fff477819 */ /* 0x000fe400000114e8 */
[-C--:B--2---:R-:W-:Y:S01]  /*fc70*/  LEA.HI.X R6, R219, R69.reuse, R73, 0x2, P1 ;  /* 0x00000045db067211 */ /* 0x084fe200008f1449 */
[----:B------:R2:W-:Y:S01]  /*fc80*/  STL [R1+0x1ac], R0 ;  /* 0x0001ac0001007387 */ /* 0x0005e20000100800 */
[----:B-1----:R-:W-:-:S03]  /*fc90*/  LEA.HI.X R2, R220, R69, R72, 0x2, P2 ;  /* 0x00000045dc027211 */ /* 0x002fc600010f1448 */
[----:B------:R-:W-:Y:S04]  /*fca0*/  STL [R1+0x1b4], R6 ;  /* 0x0001b40601007387 */ /* 0x000fe80000100800 */
[----:B------:R-:W3:Y:S01]  /*fcb0*/  LDL.LU R218, [R1+0x378] ;  /* 0x0003780001da7983 */ /* 0x000ee20000300800 */
        /* <DEDUP_REMOVED lines=8> */
[----:B----4-:R-:W-:Y:S01]  /*fd40*/  LEA R0, P1, R222, R68, 0x2 ;  /* 0x00000044de007211 */ /* 0x010fe200078210ff */
[----:B------:R1:W-:Y:S01]  /*fd50*/  STL [R1+0x1a8], R2 ;  /* 0x0001a80201007387 */ /* 0x0003e20000100800 */
[----:B------:R-:W-:-:S03]  /*fd60*/  SHF.R.S32.HI R73, RZ, 0x1f, R222 ;  /* 0x0000001fff497819 */ /* 0x000fc600000114de */
[----:B------:R4:W-:Y:S01]  /*fd70*/  STL [R1+0x1b0], R0 ;  /* 0x0001b00001007387 */ /* 0x0009e20000100800 */
[-C--:B------:R-:W-:Y:S02]  /*fd80*/  LEA R6, P2, R223, R68.reuse, 0x2 ;  /* 0x00000044df067211 */ /* 0x080fe400078410ff */
[----:B------:R-:W-:Y:S02]  /*fd90*/  SHF.R.S32.HI R72, RZ, 0x1f, R223 ;  /* 0x0000001fff487819 */ /* 0x000fe400000114df */
[----:B-1----:R-:W-:Y:S02]  /*fda0*/  LEA R2, P3, R233, R68, 0x2 ;  /* 0x00000044e9027211 */ /* 0x002fe400078610ff */
[----:B----4-:R-:W-:Y:S01]  /*fdb0*/  LEA.HI.X R0, R221, R69, R74, 0x2, P0 ;  /* 0x00000045dd007211 */ /* 0x010fe200000f144a */
[----:B------:R1:W-:Y:S01]  /*fdc0*/  STL [R1+0x1b8], R6 ;  /* 0x0001b80601007387 */ /* 0x0003e20000100800 */
[----:B------:R-:W-:-:S03]  /*fdd0*/  SHF.R.S32.HI R71, RZ, 0x1f, R233 ;  /* 0x0000001fff477819 */ /* 0x000fc600000114e9 */
[----:B------:R4:W-:Y:S04]  /*fde0*/  STL [R1+0x1c0], R2 ;  /* 0x0001c00201007387 */ /* 0x0009e80000100800 */
[----:B------:R4:W-:Y:S01]  /*fdf0*/  STL [R1+0x1cc], R0 ;  /* 0x0001cc0001007387 */ /* 0x0009e20000100800 */
[-C--:B-1----:R-:W-:Y:S02]  /*fe00*/  LEA.HI.X R6, R222, R69.reuse, R73, 0x2, P1 ;  /* 0x00000045de067211 */ /* 0x082fe400008f1449 */
[----:B----4-:R-:W-:-:S03]  /*fe10*/  LEA.HI.X R2, R223, R69, R72, 0x2, P2 ;  /* 0x00000045df027211 */ /* 0x010fc600010f1448 */
[----:B------:R-:W-:Y:S01]  /*fe20*/  STL [R1+0x1e0], R6 ;  /* 0x0001e00601007387 */ /* 0x000fe20000100800 */
[----:B------:R-:W-:-:S03]  /*fe30*/  LEA.HI.X R0, R233, R69, R71, 0x2, P3 ;  /* 0x00000045e9007211 */ /* 0x000fc600018f1447 */
[----:B------:R-:W-:Y:S04]  /*fe40*/  STL [R1+0x1e8], R2 ;  /* 0x0001e80201007387 */ /* 0x000fe80000100800 */
[----:B------:R1:W-:Y:S04]  /*fe50*/  STL [R1+0x1f0], R0 ;  /* 0x0001f00001007387 */ /* 0x0003e80000100800 */
[----:B------:R-:W4:Y:S04]  /*fe60*/  LDL.LU R221, [R1+0x3b0] ;  /* 0x0003b00001dd7983 */ /* 0x000f280000300800 */
[----:B------:R-:W4:Y:S01]  /*fe70*/  LDL.LU R222, [R1+0x3b4] ;  /* 0x0003b40001de7983 */ /* 0x000f220000300800 */
[----:B-1----:R-:W-:-:S05]  /*fe80*/  LEA R0, P0, R224, R68, 0x2 ;  /* 0x00000044e0007211 */ /* 0x002fca00078010ff */
[----:B------:R1:W-:Y:S04]  /*fe90*/  STL [R1+0x1c8], R0 ;  /* 0x0001c80001007387 */ /* 0x0003e80000100800 */
[----:B------:R-:W4:Y:S04]  /*fea0*/  LDL.LU R223, [R1+0x3b8] ;  /* 0x0003b80001df7983 */ /* 0x000f280000300800 */
[----:B------:R-:W4:Y:S01]  /*feb0*/  LDL.LU R233, [R1+0x3bc] ;  /* 0x0003bc0001e97983 */ /* 0x000f220000300800 */
        /* <DEDUP_REMOVED lines=18> */
[----:B------:R-:W4:Y:S04]  /*ffe0*/  LDL.LU R224, [R1+0x3c0] ;  /* 0x0003c00001e07983 */ /* 0x000f280000300800 */
[----:B------:R-:W4:Y:S01]  /*fff0*/  LDL.LU R225, [R1+0x3c4] ;  /* 0x0003c40001e17983 */ /* 0x000f220000300800 */
[----:B---3--:R-:W-:-:S05]  /*10000*/  LEA R0, P0, R218, R68, 0x2 ;  /* 0x00000044da007211 */ /* 0x008fca00078010ff */
[----:B------:R1:W-:Y:S01]  /*10010*/  STL [R1+0x1f4], R0 ;  /* 0x0001f40001007387 */ /* 0x0003e20000100800 */
[----:B------:R-:W-:-:S03]  /*10020*/  SHF.R.S32.HI R74, RZ, 0x1f, R218 ;  /* 0x0000001fff4a7819 */ /* 0x000fc600000114da */
[----:B------:R-:W3:Y:S01]  /*10030*/  LDL.LU R226, [R1+0x3c8] ;  /* 0x0003c80001e27983 */ /* 0x000ee20000300800 */
[----:B--2---:R-:W-:-:S03]  /*10040*/  SHF.R.S32.HI R73, RZ, 0x1f, R219 ;  /* 0x0000001fff497819 */ /* 0x004fc600000114db */
[----:B------:R-:W2:Y:S01]  /*10050*/  LDL.LU R227, [R1+0x3cc] ;  /* 0x0003cc0001e37983 */ /* 0x000ea20000300800 */
[-C--:B-1----:R-:W-:Y:S02]  /*10060*/  LEA R0, P1, R219, R68.reuse, 0x2 ;  /* 0x00000044db007211 */ /* 0x082fe400078210ff */
[-C--:B------:R-:W-:Y:S02]  /*10070*/  LEA R6, P2, R220, R68.reuse, 0x2 ;  /* 0x00000044dc067211 */ /* 0x080fe400078410ff */
[----:B------:R-:W-:Y:S01]  /*10080*/  LEA R2, P3, R232, R68, 0x2 ;  /* 0x00000044e8027211 */ /* 0x000fe200078610ff */
[----:B------:R1:W-:Y:S01]  /*10090*/  STL [R1+0x1fc], R0 ;  /* 0x0001fc0001007387 */ /* 0x0003e20000100800 */
[----:B------:R-:W-:-:S03]  /*100a0*/  SHF.R.S32.HI R72, RZ, 0x1f, R220 ;  /* 0x0000001fff487819 */ /* 0x000fc600000114dc */
[----:B------:R1:W-:Y:S02]  /*100b0*/  STL [R1+0x204], R6 ;  /* 0x0002040601007387 */ /* 0x0003e40000100800 */
[-C--:B-1----:R-:W-:Y:S02]  /*100c0*/  LEA.HI.X R0, R218, R69.reuse, R74, 0x2, P0 ;  /* 0x00000045da007211 */ /* 0x082fe400000f144a */
[----:B------:R1:W-:Y:S01]  /*100d0*/  STL [R1+0x20c], R2 ;  /* 0x00020c0201007387 */ /* 0x0003e20000100800 */
[----:B------:R-:W-:-:S03]  /*100e0*/  LEA.HI.X R6, R219, R69, R73, 0x2, P1 ;  /* 0x00000045db067211 */ /* 0x000fc600008f1449 */
[----:B------:R1:W-:Y:S01]  /*100f0*/  STL [R1+0x218], R0 ;  /* 0x0002180001007387 */ /* 0x0003e20000100800 */
[----:B------:R-:W-:-:S03]  /*10100*/  SHF.R.S32.HI R71, RZ, 0x1f, R232 ;  /* 0x0000001fff477819 */ /* 0x000fc600000114e8 */
[----:B------:R-:W-:Y:S01]  /*10110*/  STL [R1+0x220], R6 ;  /* 0x0002200601007387 */ /* 0x000fe20000100800 */
[----:B-1----:R-:W-:-:S03]  /*10120*/  LEA.HI.X R2, R220, R69, R72, 0x2, P2 ;  /* 0x00000045dc027211 */ /* 0x002fc600010f1448 */
[----:B------:R-:W2:Y:S01]  /*10130*/  LDL.LU R218, [R1+0x3d0] ;  /* 0x0003d00001da7983 */ /* 0x000ea20000300800 */
[----:B------:R-:W-:-:S03]  /*10140*/  LEA.HI.X R0, R232, R69, R71, 0x2, P3 ;  /* 0x00000045e8007211 */ /* 0x000fc600018f1447 */
[----:B------:R4:W-:Y:S04]  /*10150*/  STL [R1+0x228], R2 ;  /* 0x0002280201007387 */ /* 0x0009e80000100800 */
[----:B------:R-:W2:Y:S04]  /*10160*/  LDL.LU R219, [R1+0x3d4] ;  /* 0x0003d40001db7983 */ /* 0x000ea80000300800 */
[----:B------:R1:W-:Y:S04]  /*10170*/  STL [R1+0x230], R0 ;  /* 0x0002300001007387 */ /* 0x0003e80000100800 */
[----:B------:R-:W2:Y:S04]  /*10180*/  LDL.LU R220, [R1+0x3d8] ;  /* 0x0003d80001dc7983 */ /* 0x000ea80000300800 */
[----:B------:R-:W2:Y:S01]  /*10190*/  LDL.LU R232, [R1+0x3dc] ;  /* 0x0003dc0001e87983 */ /* 0x000ea20000300800 */
[----:B----4-:R-:W-:-:S02]  /*101a0*/  LEA R2, P0, R221, R68, 0x2 ;  /* 0x00000044dd027211 */ /* 0x010fc400078010ff */
[----:B------:R-:W-:Y:S02]  /*101b0*/  SHF.R.S32.HI R74, RZ, 0x1f, R221 ;  /* 0x0000001fff4a7819 */ /* 0x000fe400000114dd */
[----:B-1----:R-:W-:Y:S01]  /*101c0*/  LEA R0, P1, R222, R68, 0x2 ;  /* 0x00000044de007211 */ /* 0x002fe200078210ff */
[----:B------:R1:W-:Y:S01]  /*101d0*/  STL [R1+0x214], R2 ;  /* 0x0002140201007387 */ /* 0x0003e20000100800 */
[----:B------:R-:W-:-:S03]  /*101e0*/  SHF.R.S32.HI R73, RZ, 0x1f, R222 ;  /* 0x0000001fff497819 */ /* 0x000fc600000114de */
[----:B------:R4:W-:Y:S01]  /*101f0*/  STL [R1+0x21c], R0 ;  /* 0x00021c0001007387 */ /* 0x0009e20000100800 */
[-C--:B------:R-:W-:Y:S02]  /*10200*/  LEA R6, P2, R223, R68.reuse, 0x2 ;  /* 0x00000044df067211 */ /* 0x080fe400078410ff */
[----:B-1----:R-:W-:-:S03]  /*10210*/  LEA R2, P3, R233, R68, 0x2 ;  /* 0x00000044e9027211 */ /* 0x002fc600078610ff */
[----:B------:R1:W-:Y:S01]  /*10220*/  STL [R1+0x224], R6 ;  /* 0x0002240601007387 */ /* 0x0003e20000100800 */
[----:B----4-:R-:W-:-:S03]  /*10230*/  LEA.HI.X R0, R221, R69, R74, 0x2, P0 ;  /* 0x00000045dd007211 */ /* 0x010fc600000f144a */
[----:B------:R4:W-:Y:S01]  /*10240*/  STL [R1+0x22c], R2 ;  /* 0x00022c0201007387 */ /* 0x0009e20000100800 */
[----:B-1----:R-:W-:-:S03]  /*10250*/  LEA.HI.X R6, R222, R69, R73, 0x2, P1 ;  /* 0x00000045de067211 */ /* 0x002fc600008f1449 */
[----:B------:R1:W-:Y:S04]  /*10260*/  STL [R1+0x238], R0 ;  /* 0x0002380001007387 */ /* 0x0003e80000100800 */
[----:B------:R-:W-:Y:S04]  /*10270*/  STL [R1+0x240], R6 ;  /* 0x0002400601007387 */ /* 0x000fe80000100800 */
[----:B------:R-:W2:Y:S01]  /*10280*/  LDL.LU R221, [R1+0x3e0] ;  /* 0x0003e00001dd7983 */ /* 0x000ea20000300800 */
[----:B------:R-:W-:Y:S02]  /*10290*/  SHF.R.S32.HI R72, RZ, 0x1f, R223 ;  /* 0x0000001fff487819 */ /* 0x000fe400000114df */
[----:B------:R-:W-:-:S02]  /*102a0*/  SHF.R.S32.HI R71, RZ, 0x1f, R233 ;  /* 0x0000001fff477819 */ /* 0x000fc400000114e9 */
[-C--:B----4-:R-:W-:Y:S02]  /*102b0*/  LEA.HI.X R2, R223, R69.reuse, R72, 0x2, P2 ;  /* 0x00000045df027211 */ /* 0x090fe400010f1448 */
[----:B-1----:R-:W-:-:S03]  /*102c0*/  LEA.HI.X R0, R233, R69, R71, 0x2, P3 ;  /* 0x00000045e9007211 */ /* 0x002fc600018f1447 */
[----:B------:R1:W-:Y:S04]  /*102d0*/  STL [R1+0x248], R2 ;  /* 0x0002480201007387 */ /* 0x0003e80000100800 */
[----:B------:R-:W4:Y:S04]  /*102e0*/  LDL.LU R222, [R1+0x3e4] ;  /* 0x0003e40001de7983 */ /* 0x000f280000300800 */
[----:B------:R1:W-:Y:S02]  /*102f0*/  STL [R1+0x250], R0 ;  /* 0x0002500001007387 */ /* 0x0003e40000100800 */
[----:B-1----:R-:W-:-:S02]  /*10300*/  LEA R2, P0, R224, R68, 0x2 ;  /* 0x00000044e0027211 */ /* 0x002fc400078010ff */
[----:B------:R-:W4:Y:S01]  /*10310*/  LDL.LU R223, [R1+0x3e8] ;  /* 0x0003e80001df7983 */ /* 0x000f220000300800 */
[----:B------:R-:W-:-:S03]  /*10320*/  SHF.R.S32.HI R74, RZ, 0x1f, R224 ;  /* 0x0000001fff4a7819 */ /* 0x000fc600000114e0 */
[----:B------:R-:W4:Y:S01]  /*10330*/  LDL.LU R233, [R1+0x3ec] ;  /* 0x0003ec0001e97983 */ /* 0x000f220000300800 */
[----:B------:R-:W-:-:S03]  /*10340*/  LEA R0, P1, R225, R68, 0x2 ;  /* 0x00000044e1007211 */ /* 0x000fc600078210ff */
[----:B------:R-:W-:Y:S01]  /*10350*/  STL [R1+0x234], R2 ;  /* 0x0002340201007387 */ /* 0x000fe20000100800 */
[----:B------:R-:W-:-:S03]  /*10360*/  SHF.R.S32.HI R73, RZ, 0x1f, R225 ;  /* 0x0000001fff497819 */ /* 0x000fc600000114e1 */
[----:B------:R1:W-:Y:S02]  /*10370*/  STL [R1+0x23c], R0 ;  /* 0x00023c0001007387 */ /* 0x0003e40000100800 */
[----:B-1----:R-:W-:Y:S02]  /*10380*/  LEA.HI.X R0, R224, R69, R74, 0x2, P0 ;  /* 0x00000045e0007211 */ /* 0x002fe400000f144a */
[-C--:B---3--:R-:W-:Y:S02]  /*10390*/  LEA R6, P2, R226, R68.reuse, 0x2 ;  /* 0x00000044e2067211 */ /* 0x088fe400078410ff */
[----:B------:R-:W-:Y:S02]  /*103a0*/  SHF.R.S32.HI R72, RZ, 0x1f, R226 ;  /* 0x0000001fff487819 */ /* 0x000fe400000114e2 */
[----:B--2---:R-:W-:Y:S01]  /*103b0*/  LEA R2, P3, R227, R68, 0x2 ;  /* 0x00000044e3027211 */ /* 0x004fe200078610ff */
[----:B------:R1:W-:Y:S01]  /*103c0*/  STL [R1+0x244], R6 ;  /* 0x0002440601007387 */ /* 0x0003e20000100800 */
[----:B------:R-:W-:-:S03]  /*103d0*/  SHF.R.S32.HI R71, RZ, 0x1f, R227 ;  /* 0x0000001fff477819 */ /* 0x000fc600000114e3 */
[----:B------:R2:W-:Y:S04]  /*103e0*/  STL [R1+0x24c], R2 ;  /* 0x00024c0201007387 */ /* 0x0005e80000100800 */
[----:B------:R3:W-:Y:S01]  /*103f0*/  STL [R1+0x258], R0 ;  /* 0x0002580001007387 */ /* 0x0007e20000100800 */
[-C--:B-1----:R-:W-:Y:S02]  /*10400*/  LEA.HI.X R6, R225, R69.reuse, R73, 0x2, P1 ;  /* 0x00000045e1067211 */ /* 0x082fe400008f1449 */
[----:B--2---:R-:W-:-:S03]  /*10410*/  LEA.HI.X R2, R226, R69, R72, 0x2, P2 ;  /* 0x00000045e2027211 */ /* 0x004fc600010f1448 */
[----:B------:R-:W-:Y:S01]  /*10420*/  STL [R1+0x260], R6 ;  /* 0x0002600601007387 */ /* 0x000fe20000100800 */
[----:B---3--:R-:W-:-:S03]  /*10430*/  LEA.HI.X R0, R227, R69, R71, 0x2, P3 ;  /* 0x00000045e3007211 */ /* 0x008fc600018f1447 */
[----:B------:R-:W-:Y:S04]  /*10440*/  STL [R1+0x268], R2 ;  /* 0x0002680201007387 */ /* 0x000fe80000100800 */
[----:B------:R1:W-:Y:S04]  /*10450*/  STL [R1+0x270], R0 ;  /* 0x0002700001007387 */ /* 0x0003e80000100800 */
[----:B------:R-:W2:Y:S04]  /*10460*/  LDL.LU R224, [R1+0x3f0] ;  /* 0x0003f00001e07983 */ /* 0x000ea80000300800 */
[----:B------:R-:W3:Y:S01]  /*10470*/  LDL.LU R225, [R1+0x3f4] ;  /* 0x0003f40001e17983 */ /* 0x000ee20000300800 */
[----:B-1----:R-:W-:-:S02]  /*10480*/  LEA R0, P0, R218, R68, 0x2 ;  /* 0x00000044da007211 */ /* 0x002fc400078010ff */
[----:B------:R-:W-:-:S03]  /*10490*/  SHF.R.S32.HI R74, RZ, 0x1f, R218 ;  /* 0x0000001fff4a7819 */ /* 0x000fc600000114da */
[----:B------:R1:W-:Y:S04]  /*104a0*/  STL [R1+0x254], R0 ;  /* 0x0002540001007387 */ /* 0x0003e80000100800 */
[----:B------:R-:W3:Y:S04]  /*104b0*/  LDL.LU R226, [R1+0x3f8] ;  /* 0x0003f80001e27983 */ /* 0x000ee80000300800 */
[----:B------:R-:W3:Y:S01]  /*104c0*/  LDL.LU R227, [R1+0x3fc] ;  /* 0x0003fc0001e37983 */ /* 0x000ee20000300800 */
[-C--:B-1----:R-:W-:Y:S02]  /*104d0*/  LEA R0, P1, R219, R68.reuse, 0x2 ;  /* 0x00000044db007211 */ /* 0x082fe400078210ff */
[----:B------:R-:W-:-:S02]  /*104e0*/  LEA R6, P2, R220, R68, 0x2 ;  /* 0x00000044dc067211 */ /* 0x000fc400078410ff */
[----:B------:R-:W-:Y:S01]  /*104f0*/  LEA R2, P3, R232, R68, 0x2 ;  /* 0x00000044e8027211 */ /* 0x000fe200078610ff */
[----:B------:R1:W-:Y:S01]  /*10500*/  STL [R1+0x25c], R0 ;  /* 0x00025c0001007387 */ /* 0x0003e20000100800 */
[----:B------:R-:W-:Y:S02]  /*10510*/  SHF.R.S32.HI R73, RZ, 0x1f, R219 ;  /* 0x0000001fff497819 */ /* 0x000fe400000114db */
[----:B------:R-:W-:Y:S01]  /*10520*/  SHF.R.S32.HI R72, RZ, 0x1f, R220 ;  /* 0x0000001fff487819 */ /* 0x000fe200000114dc */
[----:B------:R1:W-:Y:S01]  /*10530*/  STL [R1+0x264], R6 ;  /* 0x0002640601007387 */ /* 0x0003e20000100800 */
[----:B------:R-:W-:Y:S02]  /*10540*/  SHF.R.S32.HI R71, RZ, 0x1f, R232 ;  /* 0x0000001fff477819 */ /* 0x000fe400000114e8 */
[-C--:B-1----:R-:W-:Y:S01]  /*10550*/  LEA.HI.X R0, R218, R69.reuse, R74, 0x2, P0 ;  /* 0x00000045da007211 */ /* 0x082fe200000f144a */
        /* <DEDUP_REMOVED lines=8> */
[----:B------:R-:W3:Y:S04]  /*105e0*/  LDL.LU R232, [R1+0x420] ;  /* 0x0004200001e87983 */ /* 0x000ee80000300800 */
[----:B------:R-:W3:Y:S01]  /*105f0*/  LDL.LU R216, [R1+0x424] ;  /* 0x0004240001d87983 */ /* 0x000ee20000300800 */
[----:B-1----:R-:W-:-:S05]  /*10600*/  LEA R0, P0, R221, R68, 0x2 ;  /* 0x00000044dd007211 */ /* 0x002fca00078010ff */
[----:B------:R4:W-:Y:S04]  /*10610*/  STL [R1+0x274], R0 ;  /* 0x0002740001007387 */ /* 0x0009e80000100800 */
[----:B------:R-:W3:Y:S04]  /*10620*/  LDL.LU R217, [R1+0x428] ;  /* 0x0004280001d97983 */ /* 0x000ee80000300800 */
[----:B------:R-:W3:Y:S01]  /*10630*/  LDL.LU R218, [R1+0x42c] ;  /* 0x00042c0001da7983 */ /* 0x000ee20000300800 */
[----:B----4-:R-:W-:Y:S02]  /*10640*/  LEA R0, P1, R222, R68, 0x2 ;  /* 0x00000044de007211 */ /* 0x010fe400078210ff */
[----:B------:R-:W-:-:S02]  /*10650*/  SHF.R.S32.HI R74, RZ, 0x1f, R221 ;  /* 0x0000001fff4a7819 */ /* 0x000fc400000114dd */
[----:B------:R-:W-:Y:S02]  /*10660*/  SHF.R.S32.HI R73, RZ, 0x1f, R222 ;  /* 0x0000001fff497819 */ /* 0x000fe400000114de */
[-C--:B------:R-:W-:Y:S01]  /*10670*/  LEA R6, P2, R223, R68.reuse, 0x2 ;  /* 0x00000044df067211 */ /* 0x080fe200078410ff */
[----:B------:R1:W-:Y:S01]  /*10680*/  STL [R1+0x27c], R0 ;  /* 0x00027c0001007387 */ /* 0x0003e20000100800 */
[----:B------:R-:W-:Y:S02]  /*10690*/  SHF.R.S32.HI R72, RZ, 0x1f, R223 ;  /* 0x0000001fff487819 */ /* 0x000fe400000114df */
[----:B------:R-:W-:Y:S01]  /*106a0*/  LEA R2, P3, R233, R68, 0x2 ;  /* 0x00000044e9027211 */ /* 0x000fe200078610ff */
[----:B------:R4:W-:Y:S01]  /*106b0*/  STL [R1+0x284], R6 ;  /* 0x0002840601007387 */ /* 0x0009e20000100800 */
[----:B------:R-:W-:-:S03]  /*106c0*/  SHF.R.S32.HI R71, RZ, 0x1f, R233 ;  /* 0x0000001fff477819 */ /* 0x000fc600000114e9 */
[----:B------:R4:W-:Y:S01]  /*106d0*/  STL [R1+0x28c], R2 ;  /* 0x00028c0201007387 */ /* 0x0009e20000100800 */
[-C--:B-1----:R-:W-:Y:S02]  /*106e0*/  LEA.HI.X R0, R221, R69.reuse, R74, 0x2, P0 ;  /* 0x00000045dd007211 */ /* 0x082fe400000f144a */
[----:B----4-:R-:W-:-:S03]  /*106f0*/  LEA.HI.X R6, R222, R69, R73, 0x2, P1 ;  /* 0x00000045de067211 */ /* 0x010fc600008f1449 */
[----:B------:R1:W-:Y:S01]  /*10700*/  STL [R1+0x298], R0 ;  /* 0x0002980001007387 */ /* 0x0003e20000100800 */
[----:B------:R-:W-:-:S03]  /*10710*/  LEA.HI.X R2, R223, R69, R72, 0x2, P2 ;  /* 0x00000045df027211 */ /* 0x000fc600010f1448 */
[----:B------:R-:W-:Y:S04]  /*10720*/  STL [R1+0x2a0], R6 ;  /* 0x0002a00601007387 */ /* 0x000fe80000100800 */
[----:B------:R-:W4:Y:S01]  /*10730*/  LDL.LU R219, [R1+0x440] ;  /* 0x0004400001db7983 */ /* 0x000f220000300800 */
[----:B-1----:R-:W-:-:S03]  /*10740*/  LEA.HI.X R0, R233, R69, R71, 0x2, P3 ;  /* 0x00000045e9007211 */ /* 0x002fc600018f1447 */
[----:B------:R2:W-:Y:S04]  /*10750*/  STL [R1+0x2a8], R2 ;  /* 0x0002a80201007387 */ /* 0x0005e80000100800 */
[----:B------:R-:W4:Y:S04]  /*10760*/  LDL.LU R220, [R1+0x444] ;  /* 0x0004440001dc7983 */ /* 0x000f280000300800 */
[----:B------:R3:W-:Y:S04]  /*10770*/  STL [R1+0x2c0], R0 ;  /* 0x0002c00001007387 */ /* 0x0007e80000100800 */
[----:B------:R-:W4:Y:S04]  /*10780*/  LDL.LU R221, [R1+0x448] ;  /* 0x0004480001dd7983 */ /* 0x000f280000300800 */
[----:B------:R-:W4:Y:S01]  /*10790*/  LDL.LU R233, [R1+0x44c] ;  /* 0x00044c0001e97983 */ /* 0x000f220000300800 */
[----:B--2---:R-:W-:-:S02]  /*107a0*/  LEA R2, P0, R224, R68, 0x2 ;  /* 0x00000044e0027211 */ /* 0x004fc400078010ff */
[----:B------:R-:W-:Y:S02]  /*107b0*/  SHF.R.S32.HI R74, RZ, 0x1f, R224 ;  /* 0x0000001fff4a7819 */ /* 0x000fe400000114e0 */
[----:B---3--:R-:W-:Y:S01]  /*107c0*/  LEA R0, P1, R225, R68, 0x2 ;  /* 0x00000044e1007211 */ /* 0x008fe200078210ff */
[----:B------:R1:W-:Y:S01]  /*107d0*/  STL [R1+0x294], R2 ;  /* 0x0002940201007387 */ /* 0x0003e20000100800 */
[----:B------:R-:W-:-:S03]  /*107e0*/  SHF.R.S32.HI R73, RZ, 0x1f, R225 ;  /* 0x0000001fff497819 */ /* 0x000fc600000114e1 */
[----:B------:R2:W-:Y:S01]  /*107f0*/  STL [R1+0x29c], R0 ;  /* 0x00029c0001007387 */ /* 0x0005e20000100800 */
[-C--:B------:R-:W-:Y:S02]  /*10800*/  LEA R6, P2, R226, R68.reuse, 0x2 ;  /* 0x00000044e2067211 */ /* 0x080fe400078410ff */
[----:B------:R-:W-:Y:S02]  /*10810*/  SHF.R.S32.HI R72, RZ, 0x1f, R226 ;  /* 0x0000001fff487819 */ /* 0x000fe400000114e2 */
[----:B-1----:R-:W-:Y:S01]  /*10820*/  LEA R2, P3, R227, R68, 0x2 ;  /* 0x00000044e3027211 */ /* 0x002fe200078610ff */
[----:B------:R1:W-:Y:S01]  /*10830*/  STL [R1+0x2a4], R6 ;  /* 0x0002a40601007387 */ /* 0x0003e20000100800 */
[-C--:B--2---:R-:W-:Y:S02]  /*10840*/  LEA.HI.X R0, R224, R69.reuse, R74, 0x2, P0 ;  /* 0x00000045e0007211 */ /* 0x084fe400000f144a */
[----:B------:R-:W-:Y:S01]  /*10850*/  SHF.R.S32.HI R71, RZ, 0x1f, R227 ;  /* 0x0000001fff477819 */ /* 0x000fe200000114e3 */
[----:B------:R2:W-:Y:S01]  /*10860*/  STL [R1+0x2ac], R2 ;  /* 0x0002ac0201007387 */ /* 0x0005e20000100800 */
[----:B-1----:R-:W-:-:S03]  /*10870*/  LEA.HI.X R6, R225, R69, R73, 0x2, P1 ;  /* 0x00000045e1067211 */ /* 0x002fc600008f1449 */
[----:B------:R1:W-:Y:S01]  /*10880*/  STL [R1+0x2c8], R0 ;  /* 0x0002c80001007387 */ /* 0x0003e20000100800 */
[----:B--2---:R-:W-:-:S03]  /*10890*/  LEA.HI.X R2, R226, R69, R72, 0x2, P2 ;  /* 0x00000045e2027211 */ /* 0x004fc600010f1448 */
[----:B------:R-:W-:Y:S04]  /*108a0*/  STL [R1+0x2d0], R6 ;  /* 0x0002d00601007387 */ /* 0x000fe80000100800 */
[----:B------:R-:W2:Y:S01]  /*108b0*/  LDL.LU R222, [R1+0x450] ;  /* 0x0004500001de7983 */ /* 0x000ea20000300800 */
[----:B-1----:R-:W-:-:S03]  /*108c0*/  LEA.HI.X R0, R227, R69, R71, 0x2, P3 ;  /* 0x00000045e3007211 */ /* 0x002fc600018f1447 */
[----:B------:R1:W-:Y:S04]  /*108d0*/  STL [R1+0x2d8], R2 ;  /* 0x0002d80201007387 */ /* 0x0003e80000100800 */
[----:B------:R-:W3:Y:S04]  /*108e0*/  LDL.LU R223, [R1+0x454] ;  /* 0x0004540001df7983 */ /* 0x000ee80000300800 */
[----:B------:R1:W-:Y:S04]  /*108f0*/  STL [R1+0x2e0], R0 ;  /* 0x0002e00001007387 */ /* 0x0003e80000100800 */
[----:B------:R-:W3:Y:S04]  /*10900*/  LDL.LU R224, [R1+0x458] ;  /* 0x0004580001e07983 */ /* 0x000ee80000300800 */
[----:B------:R-:W3:Y:S01]  /*10910*/  LDL.LU R225, [R1+0x45c] ;  /* 0x00045c0001e17983 */ /* 0x000ee20000300800 */
[----:B-1----:R-:W-:-:S02]  /*10920*/  LEA R2, P0, R232, R68, 0x2 ;  /* 0x00000044e8027211 */ /* 0x002fc400078010ff */
[----:B------:R-:W-:-:S03]  /*10930*/  LEA R0, P1, R216, R68, 0x2 ;  /* 0x00000044d8007211 */ /* 0x000fc600078210ff */
[----:B------:R1:W-:Y:S01]  /*10940*/  STL [R1+0x2c4], R2 ;  /* 0x0002c40201007387 */ /* 0x0003e20000100800 */
[----:B------:R-:W-:-:S03]  /*10950*/  SHF.R.S32.HI R74, RZ, 0x1f, R232 ;  /* 0x0000001fff4a7819 */ /* 0x000fc600000114e8 */
[----:B------:R1:W-:Y:S01]  /*10960*/  STL [R1+0x2cc], R0 ;  /* 0x0002cc0001007387 */ /* 0x0003e20000100800 */
[-C--:B------:R-:W-:Y:S02]  /*10970*/  LEA R6, P2, R217, R68.reuse, 0x2 ;  /* 0x00000044d9067211 */ /* 0x080fe400078410ff */
[----:B-1----:R-:W-:-:S03]  /*10980*/  LEA R2, P3, R218, R68, 0x2 ;  /* 0x00000044da027211 */ /* 0x002fc600078610ff */
[----:B------:R1:W-:Y:S04]  /*10990*/  STL [R1+0x2d4], R6 ;  /* 0x0002d40601007387 */ /* 0x0003e80000100800 */
[----:B------:R-:W3:Y:S01]  /*109a0*/  LDL.LU R226, [R1+0x460] ;  /* 0x0004600001e27983 */ /* 0x000ee20000300800 */
[----:B------:R-:W-:-:S03]  /*109b0*/  LEA.HI.X R0, R232, R69, R74, 0x2, P0 ;  /* 0x00000045e8007211 */ /* 0x000fc600000f144a */
[----:B------:R1:W-:Y:S04]  /*109c0*/  STL [R1+0x2dc], R2 ;  /* 0x0002dc0201007387 */ /* 0x0003e80000100800 */
[----:B------:R-:W3:Y:S04]  /*109d0*/  LDL.LU R227, [R1+0x464] ;  /* 0x0004640001e37983 */ /* 0x000ee80000300800 */
[----:B------:R1:W-:Y:S04]  /*109e0*/  STL [R1+0x2e8], R0 ;  /* 0x0002e80001007387 */ /* 0x0003e80000100800 */
[----:B------:R-:W3:Y:S01]  /*109f0*/  LDL.LU R232, [R1+0x468] ;  /* 0x0004680001e87983 */ /* 0x000ee20000300800 */
[----:B------:R-:W-:-:S02]  /*10a00*/  SHF.R.S32.HI R73, RZ, 0x1f, R216 ;  /* 0x0000001fff497819 */ /* 0x000fc400000114d8 */
[----:B------:R-:W-:Y:S02]  /*10a10*/  SHF.R.S32.HI R72, RZ, 0x1f, R217 ;  /* 0x0000001fff487819 */ /* 0x000fe400000114d9 */
[----:B------:R-:W-:Y:S02]  /*10a20*/  SHF.R.S32.HI R71, RZ, 0x1f, R218 ;  /* 0x0000001fff477819 */ /* 0x000fe400000114da */
[-C--:B-1----:R-:W-:Y:S02]  /*10a30*/  LEA.HI.X R6, R216, R69.reuse, R73, 0x2, P1 ;  /* 0x00000045d8067211 */ /* 0x082fe400008f1449 */
[-C--:B------:R-:W-:Y:S02]  /*10a40*/  LEA.HI.X R2, R217, R69.reuse, R72, 0x2, P2 ;  /* 0x00000045d9027211 */ /* 0x080fe400010f1448 */
[----:B------:R-:W-:Y:S01]  /*10a50*/  LEA.HI.X R0, R218, R69, R71, 0x2, P3 ;  /* 0x00000045da007211 */ /* 0x000fe200018f1447 */
[----:B------:R-:W-:Y:S04]  /*10a60*/  STL [R1+0x2f0], R6 ;  /* 0x0002f00601007387 */ /* 0x000fe80000100800 */
[----:B------:R1:W-:Y:S01]  /*10a70*/  STL [R1+0x2fc], R2 ;  /* 0x0002fc0201007387 */ /* 0x0003e20000100800 */
[----:B----4-:R-:W-:-:S03]  /*10a80*/  SHF.R.S32.HI R71, RZ, 0x1f, R219 ;  /* 0x0000001fff477819 */ /* 0x010fc600000114db */
[----:B------:R4:W-:Y:S01]  /*10a90*/  STL [R1+0x328], R0 ;  /* 0x0003280001007387 */ /* 0x0009e20000100800 */
[-C--:B-1----:R-:W-:Y:S02]  /*10aa0*/  LEA R2, P0, R219, R68.reuse, 0x2 ;  /* 0x00000044db027211 */ /* 0x082fe400078010ff */
[----:B----4-:R-:W-:-:S03]  /*10ab0*/  LEA R0, P1, R220, R68, 0x2 ;  /* 0x00000044dc007211 */ /* 0x010fc600078210ff */
[----:B------:R1:W-:Y:S01]  /*10ac0*/  STL [R1+0x2e4], R2 ;  /* 0x0002e40201007387 */ /* 0x0003e20000100800 */
[-C--:B------:R-:W-:Y:S02]  /*10ad0*/  LEA R6, P2, R221, R68.reuse, 0x2 ;  /* 0x00000044dd067211 */ /* 0x080fe400078410ff */
[----:B------:R-:W-:Y:S01]  /*10ae0*/  SHF.R.S32.HI R72, RZ, 0x1f, R220 ;  /* 0x0000001fff487819 */ /* 0x000fe200000114dc */
[----:B------:R4:W-:Y:S01]  /*10af0*/  STL [R1+0x2ec], R0 ;  /* 0x0002ec0001007387 */ /* 0x0009e20000100800 */
[----:B------:R-:W-:Y:S02]  /*10b00*/  SHF.R.S32.HI R73, RZ, 0x1f, R221 ;  /* 0x0000001fff497819 */ /* 0x000fe400000114dd */
[----:B------:R-:W-:Y:S02]  /*10b10*/  SHF.R.S32.HI R74, RZ, 0x1f, R233 ;  /* 0x0000001fff4a7819 */ /* 0x000fe400000114e9 */
[----:B-1----:R-:W-:Y:S01]  /*10b20*/  LEA R2, P3, R233, R68, 0x2 ;  /* 0x00000044e9027211 */ /* 0x002fe200078610ff */
[----:B------:R1:W-:Y:S01]  /*10b30*/  STL [R1+0x2f4], R6 ;  /* 0x0002f40601007387 */ /* 0x0003e20000100800 */
[----:B----4-:R-:W-:-:S03]  /*10b40*/  LEA.HI.X R0, R219, R69, R71, 0x2, P0 ;  /* 0x00000045db007211 */ /* 0x010fc600000f1447 */
[----:B------:R4:W-:Y:S04]  /*10b50*/  STL [R1+0x320], R2 ;  /* 0x0003200201007387 */ /* 0x0009e80000100800 */
[----:B------:R4:W-:Y:S01]  /*10b60*/  STL [R1+0x32c], R0 ;  /* 0x00032c0001007387 */ /* 0x0009e20000100800 */
[-C--:B-1----:R-:W-:Y:S02]  /*10b70*/  LEA.HI.X R6, R220, R69.reuse, R72, 0x2, P1 ;  /* 0x00000045dc067211 */ /* 0x082fe400008f1448 */
[----:B----4-:R-:W-:-:S03]  /*10b80*/  LEA.HI.X R2, R221, R69, R73, 0x2, P2 ;  /* 0x00000045dd027211 */ /* 0x010fc600010f1449 */
[----:B------:R-:W-:Y:S01]  /*10b90*/  STL [R1+0x338], R6 ;  /* 0x0003380601007387 */ /* 0x000fe20000100800 */
[----:B------:R-:W-:-:S03]  /*10ba0*/  LEA.HI.X R0, R233, R69, R74, 0x2, P3 ;  /* 0x00000045e9007211 */ /* 0x000fc600018f144a */
[----:B------:R-:W4:Y:S04]  /*10bb0*/  LDL.LU R233, [R1+0x46c] ;  /* 0x00046c0001e97983 */ /* 0x000f280000300800 */
[----:B------:R2:W-:Y:S04]  /*10bc0*/  STL [R1+0x33c], R2 ;  /* 0x00033c0201007387 */ /* 0x0005e80000100800 */
[----:B------:R3:W-:Y:S01]  /*10bd0*/  STL [R1+0x358], R0 ;  /* 0x0003580001007387 */ /* 0x0007e20000100800 */
[----:B--2---:R-:W-:Y:S02]  /*10be0*/  LEA R2, P0, R222, R68, 0x2 ;  /* 0x00000044de027211 */ /* 0x004fe400078010ff */
[----:B------:R-:W-:-:S02]  /*10bf0*/  SHF.R.S32.HI R71, RZ, 0x1f, R222 ;  /* 0x0000001fff477819 */ /* 0x000fc400000114de */
[----:B---3--:R-:W-:Y:S01]  /*10c00*/  LEA R0, P1, R223, R68, 0x2 ;  /* 0x00000044df007211 */ /* 0x008fe200078210ff */
[----:B------:R1:W-:Y:S01]  /*10c10*/  STL [R1+0x2f8], R2 ;  /* 0x0002f80201007387 */ /* 0x0003e20000100800 */
[----:B------:R-:W-:-:S03]  /*10c20*/  SHF.R.S32.HI R72, RZ, 0x1f, R223 ;  /* 0x0000001fff487819 */ /* 0x000fc600000114df */
[----:B------:R2:W-:Y:S01]  /*10c30*/  STL [R1+0x324], R0 ;  /* 0x0003240001007387 */ /* 0x0005e20000100800 */
[-C--:B------:R-:W-:Y:S02]  /*10c40*/  LEA R6, P2, R224, R68.reuse, 0x2 ;  /* 0x00000044e0067211 */ /* 0x080fe400078410ff */
[----:B------:R-:W-:Y:S02]  /*10c50*/  SHF.R.S32.HI R73, RZ, 0x1f, R224 ;  /* 0x0000001fff497819 */ /* 0x000fe400000114e0 */
[----:B-1----:R-:W-:Y:S02]  /*10c60*/  LEA R2, P3, R225, R68, 0x2 ;  /* 0x00000044e1027211 */ /* 0x002fe400078610ff */
[----:B--2---:R-:W-:Y:S01]  /*10c70*/  LEA.HI.X R0, R222, R69, R71, 0x2, P0 ;  /* 0x00000045de007211 */ /* 0x004fe200000f1447 */
        /* <DEDUP_REMOVED lines=8> */
[----:B------:R1:W-:Y:S01]  /*10d00*/  STL [R1+0x36c], R2 ;  /* 0x00036c0201007387 */ /* 0x0003e20000100800 */
[----:B------:R-:W-:-:S03]  /*10d10*/  LOP3.LUT R225, R234, 0x60, RZ, 0xc0, !PT ;  /* 0x00000060eae17812 */ /* 0x000fc600078ec0ff */
[----:B------:R2:W-:Y:S01]  /*10d20*/  STL [R1+0x378], R0 ;  /* 0x0003780001007387 */ /* 0x0005e20000100800 */
[----:B------:R-:W-:Y:S01]  /*10d30*/  SHF.R.S32.HI R73, RZ, 0x1f, R226 ;  /* 0x0000001fff497819 */ /* 0x000fe200000114e2 */
[----:B------:R-:W-:Y:S01]  /*10d40*/  IMAD.MOV.U32 R234, RZ, RZ, c[0x0][0x180] ;  /* 0x00006000ffea7624 */ /* 0x000fe200078e00ff */
[-C--:B-1----:R-:W-:Y:S02]  /*10d50*/  LEA R2, P0, R226, R68.reuse, 0x2 ;  /* 0x00000044e2027211 */ /* 0x082fe400078010ff */
[----:B--2---:R-:W-:-:S03]  /*10d60*/  LEA R0, P1, R227, R68, 0x2 ;  /* 0x00000044e3007211 */ /* 0x004fc600078210ff */
[----:B------:R1:W-:Y:S01]  /*10d70*/  STL [R1+0x334], R2 ;  /* 0x0003340201007387 */ /* 0x0003e20000100800 */
[----:B------:R-:W-:-:S03]  /*10d80*/  SHF.R.S32.HI R71, RZ, 0x1f, R227 ;  /* 0x0000001fff477819 */ /* 0x000fc600000114e3 */
[----:B------:R2:W-:Y:S01]  /*10d90*/  STL [R1+0x354], R0 ;  /* 0x0003540001007387 */ /* 0x0005e20000100800 */
[-C--:B------:R-:W-:Y:S02]  /*10da0*/  LEA.HI.X R6, R227, R69.reuse, R71, 0x2, P1 ;  /* 0x00000045e3067211 */ /* 0x080fe400008f1447 */
[----:B------:R-:W-:Y:S02]  /*10db0*/  SHF.R.S32.HI R72, RZ, 0x1f, R232 ;  /* 0x0000001fff487819 */ /* 0x000fe400000114e8 */
[----:B------:R-:W-:Y:S02]  /*10dc0*/  IADD3 R234, R234, -0x40, RZ ;  /* 0xffffffc0eaea7810 */ /* 0x000fe40007ffe0ff */
[----:B-1----:R-:W-:Y:S02]  /*10dd0*/  LEA R2, P2, R232, R68, 0x2 ;  /* 0x00000044e8027211 */ /* 0x002fe400078410ff */
[-C--:B--2---:R-:W-:Y:S01]  /*10de0*/  LEA.HI.X R0, R226, R69.reuse, R73, 0x2, P0 ;  /* 0x00000045e2007211 */ /* 0x084fe200000f1449 */
[----:B------:R-:W-:Y:S01]  /*10df0*/  IMAD R68, R75, 0x4, R225 ;  /* 0x000000044b447824 */ /* 0x000fe200078e02e1 */
[----:B------:R-:W-:-:S03]  /*10e00*/  LEA.HI.X R7, R232, R69, R72, 0x2, P2 ;  /* 0x00000045e8077211 */ /* 0x000fc600010f1448 */
[----:B------:R1:W-:Y:S04]  /*10e10*/  STL [R1+0x370], R0 ;  /* 0x0003700001007387 */ /* 0x0003e80000100800 */
[----:B------:R2:W-:Y:S01]  /*10e20*/  STL [R1+0x374], R6 ;  /* 0x0003740601007387 */ /* 0x0005e20000100800 */
[----:B------:R-:W-:Y:S02]  /*10e30*/  IMAD.MOV.U32 R69, RZ, RZ, 0x1 ;  /* 0x00000001ff457424 */ /* 0x000fe400078e00ff */
[----:B-1----:R-:W-:Y:S02]  /*10e40*/  IMAD.U32 R0, R68, 0x20, R70 ;  /* 0x0000002044007824 */ /* 0x002fe400078e0046 */
[----:B--2---:R-:W-:Y:S01]  /*10e50*/  IMAD.MOV.U32 R6, RZ, RZ, R234 ;  /* 0x000000ffff067224 */ /* 0x004fe200078e00ea */
[----:B------:R-:W-:Y:S01]  /*10e60*/  STL [R1+0x368], R7 ;  /* 0x0003680701007387 */ /* 0x000fe20000100800 */
[----:B------:R-:W-:-:S03]  /*10e70*/  IMAD.MOV.U32 R68, RZ, RZ, -0x1 ;  /* 0xffffffffff447424 */ /* 0x000fc600078e00ff */
[----:B------:R-:W-:Y:S04]  /*10e80*/  STL [R1+0x1d0], R6 ;  /* 0x0001d00601007387 */ /* 0x000fe80000100800 */
[----:B------:R-:W-:Y:S04]  /*10e90*/  STL [R1+0xd1c], R0 ;  /* 0x000d1c0001007387 */ /* 0x000fe80000100800 */
[----:B------:R-:W-:Y:S04]  /*10ea0*/  STL [R1+0x910], RZ ;  /* 0x000910ff01007387 */ /* 0x000fe80000100800 */
[----:B------:R-:W-:Y:S04]  /*10eb0*/  STL [R1+0x904], R69 ;  /* 0x0009044501007387 */ /* 0x000fe80000100800 */
[----:B------:R-:W-:Y:S04]  /*10ec0*/  STL [R1+0x400], RZ ;  /* 0x000400ff01007387 */ /* 0x000fe80000100800 */
[----:B------:R-:W-:Y:S04]  /*10ed0*/  STL [R1+0x900], R68 ;  /* 0x0009004401007387 */ /* 0x000fe80000100800 */
[----:B------:R-:W-:Y:S04]  /*10ee0*/  STL [R1+0x404], RZ ;  /* 0x000404ff01007387 */ /* 0x000fe80000100800 */
        /* <DEDUP_REMOVED lines=62> */
[----:B------:R-:W-:Y:S04]  /*112d0*/  STL [R1], RZ ;  /* 0x000000ff01007387 */ /* 0x000fe80000100800 */
        /* <DEDUP_REMOVED lines=232> */
[----:B------:R-:W-:Y:S01]  /*12160*/  STL [R1+0x864], RZ ;  /* 0x000864ff01007387 */ /* 0x000fe20000100800 */
[----:B------:R-:W-:-:S03]  /*12170*/  IMAD.SHL.U32 R64, R235, 0x20, RZ ;  /* 0x00000020eb407824 */ /* 0x000fc600078e00ff */
[----:B------:R-:W-:Y:S04]  /*12180*/  STL [R1+0x868], RZ ;  /* 0x000868ff01007387 */ /* 0x000fe80000100800 */
[----:B------:R-:W-:Y:S04]  /*12190*/  STL [R1+0x86c], RZ ;  /* 0x00086cff01007387 */ /* 0x000fe80000100800 */
[----:B------:R-:W-:Y:S04]  /*121a0*/  STL [R1+0x850], RZ ;  /* 0x000850ff01007387 */ /* 0x000fe80000100800 */
[----:B------:R-:W-:Y:S01]  /*121b0*/  STL [R1+0x854], RZ ;  /* 0x000854ff01007387 */ /* 0x000fe20000100800 */
[----:B------:R-:W-:-:S03]  /*121c0*/  SHF.L.U64.HI R3, R4, 0x2, R3 ;  /* 0x0000000204037819 */ /* 0x000fc60000010203 */
[----:B------:R-:W-:Y:S01]  /*121d0*/  STL [R1+0x858], RZ ;  /* 0x000858ff01007387 */ /* 0x000fe20000100800 */
[----:B----4-:R-:W-:-:S03]  /*121e0*/  LEA R4, P0, R64, R233, 0x3 ;  /* 0x000000e940047211 */ /* 0x010fc600078018ff */
[----:B------:R-:W-:Y:S01]  /*121f0*/  STL [R1+0x85c], RZ ;  /* 0x00085cff01007387 */ /* 0x000fe20000100800 */
[----:B------:R-:W-:-:S03]  /*12200*/  SHF.R.S32.HI R66, RZ, 0x1f, R64 ;  /* 0x0000001fff427819 */ /* 0x000fc60000011440 */
[----:B------:R-:W-:Y:S04]  /*12210*/  STL [R1+0x840], RZ ;  /* 0x000840ff01007387 */ /* 0x000fe80000100800 */
[----:B------:R-:W-:Y:S04]  /*12220*/  STL [R1+0x844], RZ ;  /* 0x000844ff01007387 */ /* 0x000fe80000100800 */
[----:B------:R-:W-:Y:S01]  /*12230*/  STL [R1+0x848], RZ ;  /* 0x000848ff01007387 */ /* 0x000fe20000100800 */
[----:B------:R-:W-:-:S03]  /*12240*/  LEA.HI.X R5, R64, R5, R66, 0x3, P0 ;  /* 0x0000000540057211 */ /* 0x000fc600000f1c42 */
[----:B------:R-:W-:Y:S01]  /*12250*/  STL [R1+0x84c], RZ ;  /* 0x00084cff01007387 */ /* 0x000fe20000100800 */
[----:B------:R-:W-:-:S03]  /*12260*/  SHF.L.U64.HI R64, R64, 0x2, R66 ;  /* 0x0000000240407819 */ /* 0x000fc60000010242 */
[----:B------:R-:W-:Y:S04]  /*12270*/  STL [R1+0x830], RZ ;  /* 0x000830ff01007387 */ /* 0x000fe80000100800 */
[----:B------:R-:W-:Y:S01]  /*12280*/  STL [R1+0x834], RZ ;  /* 0x000834ff01007387 */ /* 0x000fe20000100800 */
[----:B------:R-:W-:-:S03]  /*12290*/  IMAD R60, R235, 0x1f, RZ ;  /* 0x0000001feb3c7824 */ /* 0x000fc600078e02ff */
[----:B------:R-:W-:Y:S01]  /*122a0*/  STL [R1+0x838], RZ ;  /* 0x000838ff01007387 */ /* 0x000fe20000100800 */
[----:B------:R-:W-:-:S03]  /*122b0*/  IADD3 R4, P0, R4, c[0x0][0x160], RZ ;  /* 0x0000580004047a10 */ /* 0x000fc60007f1e0ff */
[----:B------:R-:W-:Y:S01]  /*122c0*/  STL [R1+0x83c], RZ ;  /* 0x00083cff01007387 */ /* 0x000fe20000100800 */
[----:B------:R-:W-:-:S03]  /*122d0*/  IMAD.MOV.U32 R234, RZ, RZ, c[0x0][0x188] ;  /* 0x00006200ffea7624 */ /* 0x000fc600078e00ff */
[----:B------:R-:W-:Y:S01]  /*122e0*/  STL [R1+0x2b0], RZ ;  /* 0x0002b0ff01007387 */ /* 0x000fe20000100800 */
[----:B------:R-:W-:-:S03]  /*122f0*/  IMAD R53, R235, 0x1d, RZ ;  /* 0x0000001deb357824 */ /* 0x000fc600078e02ff */
[----:B------:R-:W-:Y:S04]  /*12300*/  STL [R1+0x2b4], RZ ;  /* 0x0002b4ff01007387 */ /* 0x000fe80000100800 */
[----:B------:R-:W-:Y:S01]  /*12310*/  STL [R1+0x2b8], RZ ;  /* 0x0002b8ff01007387 */ /* 0x000fe20000100800 */
[----:B------:R-:W-:-:S03]  /*12320*/  IMAD R234, R234, 0x1e, RZ ;  /* 0x0000001eeaea7824 */ /* 0x000fc600078e02ff */
[----:B------:R-:W-:Y:S01]  /*12330*/  STL [R1+0x2bc], RZ ;  /* 0x0002bcff01007387 */ /* 0x000fe20000100800 */
[----:B------:R-:W-:Y:S01]  /*12340*/  SHF.R.S32.HI R62, RZ, 0x1f, R60 ;  /* 0x0000001fff3e7819 */ /* 0x000fe2000001143c */
[C---:B------:R-:W-:Y:S02]  /*12350*/  IMAD R58, R235.reuse, 0x1c, RZ ;  /* 0x0000001ceb3a7824 */ /* 0x040fe400078e02ff */
[----:B------:R-:W2:Y:S01]  /*12360*/  LDL.LU R66, [R1+0xec0] ;  /* 0x000ec00001427983 */ /* 0x000ea20000300800 */
[----:B------:R-:W-:-:S03]  /*12370*/  IMAD R54, R235, 0x1b, RZ ;  /* 0x0000001beb367824 */ /* 0x000fc600078e02ff */
[----:B------:R-:W3:Y:S01]  /*12380*/  LDL.LU R64, [R1+0xebc] ;  /* 0x000ebc0001407983 */ /* 0x000ee20000300800 */
[----:B------:R-:W-:-:S03]  /*12390*/  SHF.R.S32.HI R55, RZ, 0x1f, R53 ;  /* 0x0000001fff377819 */ /* 0x000fc60000011435 */
[----:B------:R1:W-:Y:S01]  /*123a0*/  STL [R1+0x1dc], R4 ;  /* 0x0001dc0401007387 */ /* 0x0003e20000100800 */
[C---:B------:R-:W-:Y:S01]  /*123b0*/  IMAD R49, R235.reuse, 0x1a, RZ ;  /* 0x0000001aeb317824 */ /* 0x040fe200078e02ff */
[----:B------:R-:W-:Y:S01]  /*123c0*/  SHF.L.U64.HI R60, R60, 0x2, R62 ;  /* 0x000000023c3c7819 */ /* 0x000fe2000001023e */
[C---:B------:R-:W-:Y:S01]  /*123d0*/  IMAD R45, R235.reuse, 0x19, RZ ;  /* 0x00000019eb2d7824 */ /* 0x040fe200078e02ff */
[----:B------:R-:W-:Y:S02]  /*123e0*/  SHF.R.S32.HI R57, RZ, 0x1f, R234 ;  /* 0x0000001fff397819 */ /* 0x000fe400000114ea */
[----:B------:R-:W-:Y:S01]  /*123f0*/  SHF.R.S32.HI R51, RZ, 0x1f, R58 ;  /* 0x0000001fff337819 */ /* 0x000fe2000001143a */
[----:B-1----:R-:W-:Y:S01]  /*12400*/  IMAD.MOV.U32 R4, RZ, RZ, c[0x0][0x188] ;  /* 0x00006200ff047624 */ /* 0x002fe200078e00ff */
[----:B------:R-:W-:Y:S01]  /*12410*/  SHF.R.S32.HI R56, RZ, 0x1f, R54 ;  /* 0x0000001fff387819 */ /* 0x000fe20000011436 */
[----:B------:R-:W-:Y:S01]  /*12420*/  IMAD R50, R235, 0x18, RZ ;  /* 0x00000018eb327824 */ /* 0x000fe200078e02ff */
[----:B------:R-:W-:Y:S01]  /*12430*/  SHF.L.U64.HI R53, R53, 0x2, R55 ;  /* 0x0000000235357819 */ /* 0x000fe20000010237 */
[----:B------:R-:W-:Y:S01]  /*12440*/  IMAD R4, R4, 0x1e, RZ ;  /* 0x0000001e04047824 */ /* 0x000fe200078e02ff */
[----:B------:R-:W-:Y:S01]  /*12450*/  SHF.R.S32.HI R52, RZ, 0x1f, R49 ;  /* 0x0000001fff347819 */ /* 0x000fe20000011431 */
[----:B------:R-:W-:Y:S01]  /*12460*/  IMAD.MOV.U32 R234, RZ, RZ, c[0x0][0x188] ;  /* 0x00006200ffea7624 */ /* 0x000fe200078e00ff */
[----:B------:R-:W4:Y:S01]  /*12470*/  LDL.LU R62, [R1+0xeb8] ;  /* 0x000eb800013e7983 */ /* 0x000f220000300800 */
[----:B------:R-:W-:Y:S01]  /*12480*/  SHF.L.U64.HI R58, R58, 0x2, R51 ;  /* 0x000000023a3a7819 */ /* 0x000fe20000010233 */
[----:B------:R-:W-:Y:S01]  /*12490*/  IMAD R44, R235, 0x16, RZ ;  /* 0x00000016eb2c7824 */ /* 0x000fe200078e02ff */
[----:B------:R-:W-:Y:S01]  /*124a0*/  SHF.L.U64.HI R4, R4, 0x2, R57 ;  /* 0x0000000204047819 */ /* 0x000fe20000010239 */
[----:B------:R-:W2:Y:S01]  /*124b0*/  LDL.LU R60, [R1+0xeb4] ;  /* 0x000eb400013c7983 */ /* 0x000ea20000300800 */
[----:B------:R-:W-:-:S02]  /*124c0*/  SHF.R.S32.HI R47, RZ, 0x1f, R45 ;  /* 0x0000001fff2f7819 */ /* 0x000fc4000001142d */
[----:B------:R-:W-:Y:S01]  /*124d0*/  SHF.L.U64.HI R54, R54, 0x2, R56 ;  /* 0x0000000236367819 */ /* 0x000fe20000010238 */
[----:B------:R-:W2:Y:S01]  /*124e0*/  LDL.LU R57, [R1+0xeb0] ;  /* 0x000eb00001397983 */ /* 0x000ea20000300800 */
[----:B------:R-:W-:Y:S01]  /*124f0*/  IMAD R234, R234, 0x17, RZ ;  /* 0x00000017eaea7824 */ /* 0x000fe200078e02ff */
[----:B------:R-:W-:Y:S01]  /*12500*/  SHF.R.S32.HI R43, RZ, 0x1f, R50 ;  /* 0x0000001fff2b7819 */ /* 0x000fe20000011432 */
[----:B------:R-:W-:Y:S01]  /*12510*/  IMAD R39, R235, 0x15, RZ ;  /* 0x00000015eb277824 */ /* 0x000fe200078e02ff */
[----:B------:R-:W2:Y:S01]  /*12520*/  LDL.LU R55, [R1+0xeac] ;  /* 0x000eac0001377983 */ /* 0x000ea20000300800 */
[----:B------:R-:W-:Y:S01]  /*12530*/  SHF.L.U64.HI R49, R49, 0x2, R52 ;  /* 0x0000000231317819 */ /* 0x000fe20000010234 */
[----:B------:R-:W-:Y:S02]  /*12540*/  IMAD.MOV.U32 R4, RZ, RZ, c[0x0][0x188] ;  /* 0x00006200ff047624 */ /* 0x000fe400078e00ff */
[----:B------:R-:W2:Y:S01]  /*12550*/  LDL.LU R53, [R1+0xea8] ;  /* 0x000ea80001357983 */ /* 0x000ea20000300800 */
[----:B------:R-:W-:Y:S01]  /*12560*/  IMAD R35, R235, 0x14, RZ ;  /* 0x00000014eb237824 */ /* 0x000fe200078e02ff */
[----:B------:R-:W-:-:S02]  /*12570*/  SHF.L.U64.HI R45, R45, 0x2, R47 ;  /* 0x000000022d2d7819 */ /* 0x000fc4000001022f */
[----:B------:R-:W2:Y:S01]  /*12580*/  LDL.LU R51, [R1+0xea4] ;  /* 0x000ea40001337983 */ /* 0x000ea20000300800 */
[----:B------:R-:W-:Y:S01]  /*12590*/  SHF.R.S32.HI R46, RZ, 0x1f, R44 ;  /* 0x0000001fff2e7819 */ /* 0x000fe2000001142c */
[C---:B------:R-:W-:Y:S02]  /*125a0*/  IMAD R40, R235.reuse, 0x13, RZ ;  /* 0x00000013eb287824 */ /* 0x040fe400078e02ff */
[----:B------:R-:W2:Y:S01]  /*125b0*/  LDL.LU R58, [R1+0xea0] ;  /* 0x000ea000013a7983 */ /* 0x000ea20000300800 */
[----:B------:R-:W-:Y:S01]  /*125c0*/  SHF.L.U64.HI R50, R50, 0x2, R43 ;  /* 0x0000000232327819 */ /* 0x000fe2000001022b */
[----:B------:R-:W-:Y:S02]  /*125d0*/  IMAD R4, R4, 0x17, RZ ;  /* 0x0000001704047824 */ /* 0x000fe400078e02ff */
[----:B------:R-:W2:Y:S01]  /*125e0*/  LDL.LU R56, [R1+0xe9c] ;  /* 0x000e9c0001387983 */ /* 0x000ea20000300800 */
[----:B------:R-:W-:Y:S01]  /*125f0*/  SHF.R.S32.HI R48, RZ, 0x1f, R234 ;  /* 0x0000001fff307819 */ /* 0x000fe200000114ea */
[----:B------:R-:W-:Y:S01]  /*12600*/  IMAD R36, R235, 0x12, RZ ;  /* 0x00000012eb247824 */ /* 0x000fe200078e02ff */
[----:B------:R-:W-:Y:S01]  /*12610*/  SHF.R.S32.HI R41, RZ, 0x1f, R39 ;  /* 0x0000001fff297819 */ /* 0x000fe20000011427 */
[----:B------:R-:W2:Y:S01]  /*12620*/  LDL.LU R54, [R1+0xe98] ;  /* 0x000e980001367983 */ /* 0x000ea20000300800 */
[----:B------:R-:W-:-:S03]  /*12630*/  SHF.R.S32.HI R37, RZ, 0x1f, R35 ;  /* 0x0000001fff257819 */ /* 0x000fc60000011423 */
[----:B------:R-:W2:Y:S01]  /*12640*/  LDL.LU R52, [R1+0xe94] ;  /* 0x000e940001347983 */ /* 0x000ea20000300800 */
[----:B------:R-:W-:Y:S01]  /*12650*/  SHF.L.U64.HI R44, R44, 0x2, R46 ;  /* 0x000000022c2c7819 */ /* 0x000fe2000001022e */
[----:B------:R-:W-:Y:S02]  /*12660*/  IMAD R31, R235, 0x11, RZ ;  /* 0x00000011eb1f7824 */ /* 0x000fe400078e02ff */
[----:B------:R-:W2:Y:S01]  /*12670*/  LDL.LU R49, [R1+0xe90] ;  /* 0x000e900001317983 */ /* 0x000ea20000300800 */
[----:B------:R-:W-:Y:S01]  /*12680*/  IMAD.MOV.U32 R234, RZ, RZ, c[0x0][0x188] ;  /* 0x00006200ffea7624 */ /* 0x000fe200078e00ff */
[----:B------:R-:W-:Y:S02]  /*12690*/  SHF.R.S32.HI R42, RZ, 0x1f, R40 ;  /* 0x0000001fff2a7819 */ /* 0x000fe40000011428 */
[----:B------:R-:W2:Y:S01]  /*126a0*/  LDL.LU R47, [R1+0xe8c] ;  /* 0x000e8c00012f7983 */ /* 0x000ea20000300800 */
[----:B------:R-:W-:-:S03]  /*126b0*/  SHF.L.U64.HI R39, R39, 0x2, R41 ;  /* 0x0000000227277819 */ /* 0x000fc60000010229 */
[----:B------:R-:W2:Y:S01]  /*126c0*/  LDL.LU R45, [R1+0xe88] ;  /* 0x000e8800012d7983 */ /* 0x000ea20000300800 */
[----:B------:R-:W-:Y:S01]  /*126d0*/  SHF.L.U64.HI R4, R4, 0x2, R48 ;  /* 0x0000000204047819 */ /* 0x000fe20000010230 */
[----:B------:R-:W-:Y:S02]  /*126e0*/  IMAD R34, R235, 0xf, RZ ;  /* 0x0000000feb227824 */ /* 0x000fe400078e02ff */
[----:B------:R-:W2:Y:S01]  /*126f0*/  LDL.LU R43, [R1+0xe84] ;  /* 0x000e8400012b7983 */ /* 0x000ea20000300800 */
[----:B------:R-:W-:Y:S02]  /*12700*/  SHF.R.S32.HI R38, RZ, 0x1f, R36 ;  /* 0x0000001fff267819 */ /* 0x000fe40000011424 */
[----:B------:R-:W-:Y:S01]  /*12710*/  SHF.L.U64.HI R35, R35, 0x2, R37 ;  /* 0x0000000223237819 */ /* 0x000fe20000010225 */
[----:B------:R-:W2:Y:S01]  /*12720*/  LDL.LU R50, [R1+0xe80] ;  /* 0x000e800001327983 */ /* 0x000ea20000300800 */
[----:B------:R-:W-:Y:S01]  /*12730*/  IMAD.SHL.U32 R234, R234, 0x10, RZ ;  /* 0x00000010eaea7824 */ /* 0x000fe200078e00ff */
[----:B------:R-:W-:-:S02]  /*12740*/  SHF.R.S32.HI R33, RZ, 0x1f, R31 ;  /* 0x0000001fff217819 */ /* 0x000fc4000001141f */
[----:B------:R-:W2:Y:S01]  /*12750*/  LDL.LU R48, [R1+0xe7c] ;  /* 0x000e7c0001307983 */ /* 0x000ea20000300800 */
[C---:B------:R-:W-:Y:S01]  /*12760*/  IMAD R30, R235.reuse, 0xe, RZ ;  /* 0x0000000eeb1e7824 */ /* 0x040fe200078e02ff */
[----:B------:R-:W-:Y:S02]  /*12770*/  SHF.L.U64.HI R40, R40, 0x2, R42 ;  /* 0x0000000228287819 */ /* 0x000fe4000001022a */
[----:B------:R-:W2:Y:S01]  /*12780*/  LDL.LU R46, [R1+0xe78] ;  /* 0x000e7800012e7983 */ /* 0x000ea20000300800 */
[----:B------:R-:W-:Y:S01]  /*12790*/  IMAD.MOV.U32 R4, RZ, RZ, c[0x0][0x188] ;  /* 0x00006200ff047624 */ /* 0x000fe200078e00ff */
[----:B------:R-:W-:Y:S02]  /*127a0*/  SHF.L.U64.HI R36, R36, 0x2, R38 ;  /* 0x0000000224247819 */ /* 0x000fe40000010226 */
[----:B------:R-:W2:Y:S01]  /*127b0*/  LDL.LU R44, [R1+0xe74] ;  /* 0x000e7400012c7983 */ /* 0x000ea20000300800 */
[----:B------:R-:W-:Y:S01]  /*127c0*/  IMAD R25, R235, 0xd, RZ ;  /* 0x0000000deb197824 */ /* 0x000fe200078e02ff */
[----:B------:R-:W-:-:S02]  /*127d0*/  SHF.R.S32.HI R27, RZ, 0x1f, R34 ;  /* 0x0000001fff1b7819 */ /* 0x000fc40000011422 */
[----:B------:R-:W2:Y:S01]  /*127e0*/  LDL.LU R41, [R1+0xe70] ;  /* 0x000e700001297983 */ /* 0x000ea20000300800 */
[----:B------:R-:W-:Y:S01]  /*127f0*/  IMAD R21, R235, 0xc, RZ ;  /* 0x0000000ceb157824 */ /* 0x000fe200078e02ff */
[----:B------:R-:W-:Y:S02]  /*12800*/  SHF.L.U64.HI R31, R31, 0x2, R33 ;  /* 0x000000021f1f7819 */ /* 0x000fe40000010221 */
[----:B------:R-:W2:Y:S01]  /*12810*/  LDL.LU R39, [R1+0xe6c] ;  /* 0x000e6c0001277983 */ /* 0x000ea20000300800 */
[----:B------:R-:W-:Y:S01]  /*12820*/  SHF.R.S32.HI R29, RZ, 0x1f, R234 ;  /* 0x0000001fff1d7819 */ /* 0x000fe200000114ea */
[----:B------:R-:W-:Y:S02]  /*12830*/  IMAD.SHL.U32 R4, R4, 0x10, RZ ;  /* 0x0000001004047824 */ /* 0x000fe400078e00ff */
[----:B------:R-:W2:Y:S01]  /*12840*/  LDL.LU R37, [R1+0xe68] ;  /* 0x000e680001257983 */ /* 0x000ea20000300800 */
[----:B------:R-:W-:Y:S01]  /*12850*/  SHF.R.S32.HI R32, RZ, 0x1f, R30 ;  /* 0x0000001fff207819 */ /* 0x000fe2000001141e */
[----:B------:R-:W-:-:S02]  /*12860*/  IMAD R26, R235, 0xb, RZ ;  /* 0x0000000beb1a7824 */ /* 0x000fc400078e02ff */
        /* <DEDUP_REMOVED lines=12> */
[----:B------:R-:W-:Y:S02]  /*12930*/  IMAD.SHL.U32 R15, R235, 0x8, RZ ;  /* 0x00000008eb0f7824 */ /* 0x000fe400078e00ff */
[----:B------:R-:W2:Y:S01]  /*12940*/  LDL.LU R33, [R1+0xe50] ;  /* 0x000e500001217983 */ /* 0x000ea20000300800 */
[----:B------:R-:W-:Y:S02]  /*12950*/  SHF.R.S32.HI R19, RZ, 0x1f, R26 ;  /* 0x0000001fff137819 */ /* 0x000fe4000001141a */
[----:B------:R-:W-:Y:S01]  /*12960*/  SHF.L.U64.HI R25, R25, 0x2, R28 ;  /* 0x0000000219197819 */ /* 0x000fe2000001021c */
[----:B------:R-:W2:Y:S01]  /*12970*/  LDL.LU R31, [R1+0xe4c] ;  /* 0x000e4c00011f7983 */ /* 0x000ea20000300800 */
[----:B------:R-:W-:Y:S01]  /*12980*/  IMAD R234, R234, 0x9, RZ ;  /* 0x00000009eaea7824 */ /* 0x000fe200078e02ff */
[----:B------:R-:W-:-:S02]  /*12990*/  SHF.R.S32.HI R24, RZ, 0x1f, R22 ;  /* 0x0000001fff187819 */ /* 0x000fc40000011416 */
[----:B------:R-:W2:Y:S01]  /*129a0*/  LDL.LU R29, [R1+0xe48] ;  /* 0x000e4800011d7983 */ /* 0x000ea20000300800 */
[----:B------:R-:W-:Y:S01]  /*129b0*/  IMAD R11, R235, 0x7, RZ ;  /* 0x00000007eb0b7824 */ /* 0x000fe200078e02ff */
        /* <DEDUP_REMOVED lines=8> */
[C---:B------:R-:W-:Y:S01]  /*12a40*/  IMAD R12, R235.reuse, 0x5, RZ ;  /* 0x00000005eb0c7824 */ /* 0x040fe200078e02ff */
[----:B------:R-:W-:Y:S02]  /*12a50*/  SHF.L.U64.HI R22, R22, 0x2, R24 ;  /* 0x0000000216167819 */ /* 0x000fe40000010218 */
[----:B------:R-:W2:Y:S01]  /*12a60*/  LDL.LU R30, [R1+0xe38] ;  /* 0x000e3800011e7983 */ /* 0x000ea20000300800 */
[----:B------:R-:W-:Y:S01]  /*12a70*/  SHF.R.S32.HI R20, RZ, 0x1f, R234 ;  /* 0x0000001fff147819 */ /* 0x000fe200000114ea */
[----:B------:R-:W-:Y:S02]  /*12a80*/  IMAD R4, R4, 0x9, RZ ;  /* 0x0000000904047824 */ /* 0x000fe400078e02ff */
[----:B------:R-:W2:Y:S01]  /*12a90*/  LDL.LU R28, [R1+0xe34] ;  /* 0x000e3400011c7983 */ /* 0x000ea20000300800 */
[----:B------:R-:W-:Y:S01]  /*12aa0*/  SHF.R.S32.HI R13, RZ, 0x1f, R11 ;  /* 0x0000001fff0d7819 */ /* 0x000fe2000001140b */
[----:B------:R-:W-:-:S02]  /*12ab0*/  IMAD.SHL.U32 R9, R235, 0x4, RZ ;  /* 0x00000004eb097824 */ /* 0x000fc400078e00ff */
[----:B------:R-:W2:Y:S01]  /*12ac0*/  LDL.LU R25, [R1+0xe30] ;  /* 0x000e300001197983 */ /* 0x000ea20000300800 */
[----:B------:R-:W-:-:S03]  /*12ad0*/  SHF.R.S32.HI R18, RZ, 0x1f, R16 ;  /* 0x0000001fff127819 */ /* 0x000fc60000011410 */
[----:B------:R-:W2:Y:S01]  /*12ae0*/  LDL.LU R23, [R1+0xe2c] ;  /* 0x000e2c0001177983 */ /* 0x000ea20000300800 */
[----:B------:R-:W-:Y:S01]  /*12af0*/  SHF.L.U64.HI R15, R15, 0x2, R17 ;  /* 0x000000020f0f7819 */ /* 0x000fe20000010211 */
[----:B------:R-:W-:Y:S02]  /*12b00*/  IMAD R7, R235, 0x3, RZ ;  /* 0x00000003eb077824 */ /* 0x000fe400078e02ff */
[----:B------:R-:W2:Y:S01]  /*12b10*/  LDL.LU R21, [R1+0xe28] ;  /* 0x000e280001157983 */ /* 0x000ea20000300800 */
[----:B------:R-:W-:-:S03]  /*12b20*/  SHF.R.S32.HI R14, RZ, 0x1f, R12 ;  /* 0x0000001fff0e7819 */ /* 0x000fc6000001140c */
[----:B------:R-:W2:Y:S01]  /*12b30*/  LDL.LU R19, [R1+0xe24] ;  /* 0x000e240001137983 */ /* 0x000ea20000300800 */
[----:B------:R-:W-:-:S03]  /*12b40*/  SHF.L.U64.HI R11, R11, 0x2, R13 ;  /* 0x000000020b0b7819 */ /* 0x000fc6000001020d */
[----:B------:R-:W2:Y:S01]  /*12b50*/  LDL.LU R26, [R1+0xe20] ;  /* 0x000e2000011a7983 */ /* 0x000ea20000300800 */
[----:B------:R-:W-:-:S03]  /*12b60*/  SHF.L.U64.HI R4, R4, 0x2, R20 ;  /* 0x0000000204047819 */ /* 0x000fc60000010214 */
[----:B------:R-:W2:Y:S01]  /*12b70*/  LDL.LU R24, [R1+0xe1c] ;  /* 0x000e1c0001187983 */ /* 0x000ea20000300800 */
[----:B------:R-:W-:Y:S02]  /*12b80*/  SHF.R.S32.HI R10, RZ, 0x1f, R9 ;  /* 0x0000001fff0a7819 */ /* 0x000fe40000011409 */
[----:B------:R-:W-:Y:S01]  /*12b90*/  SHF.L.U64.HI R16, R16, 0x2, R18 ;  /* 0x0000000210107819 */ /* 0x000fe20000010212 */
[----:B------:R-:W2:Y:S01]  /*12ba0*/  LDL.LU R22, [R1+0xe18] ;  /* 0x000e180001167983 */ /* 0x000ea20000300800 */
[----:B------:R-:W-:Y:S01]  /*12bb0*/  IMAD.SHL.U32 R235, R235, 0x2, RZ ;  /* 0x00000002ebeb7824 */ /* 0x000fe200078e00ff */
[----:B------:R-:W-:Y:S02]  /*12bc0*/  SHF.R.S32.HI R8, RZ, 0x1f, R7 ;  /* 0x0000001fff087819 */ /* 0x000fe40000011407 */
[----:B------:R-:W2:Y:S01]  /*12bd0*/  LDL.LU R20, [R1+0xe14] ;  /* 0x000e140001147983 */ /* 0x000ea20000300800 */
[----:B------:R-:W-:Y:S01]  /*12be0*/  SHF.L.U64.HI R12, R12, 0x2, R14 ;  /* 0x000000020c0c7819 */ /* 0x000fe2000001020e */
[----:B------:R-:W-:-:S02]  /*12bf0*/  IMAD.MOV.U32 R4, RZ, RZ, c[0x0][0x188] ;  /* 0x00006200ff047624 */ /* 0x000fc400078e00ff */
[----:B------:R-:W2:Y:S01]  /*12c00*/  LDL.LU R17, [R1+0xe10] ;  /* 0x000e100001117983 */ /* 0x000ea20000300800 */
[----:B------:R-:W-:-:S03]  /*12c10*/  SHF.L.U64.HI R9, R9, 0x2, R10 ;  /* 0x0000000209097819 */ /* 0x000fc6000001020a */
[----:B------:R-:W2:Y:S01]  /*12c20*/  LDL.LU R15, [R1+0xe0c] ;  /* 0x000e0c00010f7983 */ /* 0x000ea20000300800 */
[----:B------:R-:W-:-:S03]  /*12c30*/  SHF.L.U64.HI R7, R7, 0x2, R8 ;  /* 0x0000000207077819 */ /* 0x000fc60000010208 */
[----:B------:R-:W2:Y:S01]  /*12c40*/  LDL.LU R13, [R1+0xe08] ;  /* 0x000e0800010d7983 */ /* 0x000ea20000300800 */
[----:B------:R-:W-:-:S03]  /*12c50*/  SHF.R.S32.HI R6, RZ, 0x1f, R235 ;  /* 0x0000001fff067819 */ /* 0x000fc600000114eb */
[----:B------:R-:W2:Y:S01]  /*12c60*/  LDL.LU R11, [R1+0xe04] ;  /* 0x000e0400010b7983 */ /* 0x000ea20000300800 */
[----:B------:R-:W-:-:S03]  /*12c70*/  IMAD.SHL.U32 R4, R4, 0x2, RZ ;  /* 0x0000000204047824 */ /* 0x000fc600078e00ff */
[----:B------:R-:W2:Y:S04]  /*12c80*/  LDL.LU R18, [R1+0xe00] ;  /* 0x000e000001127983 */ /* 0x000ea80000300800 */
[----:B------:R-:W2:Y:S04]  /*12c90*/  LDL.LU R16, [R1+0xdfc] ;  /* 0x000dfc0001107983 */ /* 0x000ea80000300800 */
[----:B------:R-:W2:Y:S04]  /*12ca0*/  LDL.LU R14, [R1+0xdf8] ;  /* 0x000df800010e7983 */ /* 0x000ea80000300800 */
[----:B------:R-:W2:Y:S01]  /*12cb0*/  LDL.LU R12, [R1+0xdf4] ;  /* 0x000df400010c7983 */ /* 0x000ea20000300800 */
[----:B------:R-:W-:-:S03]  /*12cc0*/  SHF.L.U64.HI R4, R4, 0x2, R6 ;  /* 0x0000000204047819 */ /* 0x000fc60000010206 */
[----:B------:R-:W2:Y:S04]  /*12cd0*/  LDL.LU R10, [R1+0xdf0] ;  /* 0x000df000010a7983 */ /* 0x000ea80000300800 */
[----:B------:R-:W2:Y:S04]  /*12ce0*/  LDL.LU R9, [R1+0xdec] ;  /* 0x000dec0001097983 */ /* 0x000ea80000300800 */
[----:B------:R-:W2:Y:S04]  /*12cf0*/  LDL.LU R8, [R1+0xde8] ;  /* 0x000de80001087983 */ /* 0x000ea80000300800 */
[----:B------:R-:W2:Y:S04]  /*12d00*/  LDL.LU R7, [R1+0xde4] ;  /* 0x000de40001077983 */ /* 0x000ea80000300800 */
[----:B------:R-:W2:Y:S02]  /*12d10*/  LDL.LU R6, [R1+0xde0] ;  /* 0x000de00001067983 */ /* 0x000ea40000300800 */
[----:B--2---:R-:W-:-:S02]  /*12d20*/  SHF.R.S32.HI R4, RZ, 0x5, R6 ;  /* 0x00000005ff047819 */ /* 0x004fc40000011406 */
[----:B------:R-:W-:Y:S02]  /*12d30*/  IADD3 R6, P4, R7, c[0x0][0x168], RZ ;  /* 0x00005a0007067a10 */ /* 0x000fe40007f9e0ff */
[----:B------:R-:W-:-:S03]  /*12d40*/  IADD3 R7, P5, R8, c[0x0][0x168], RZ ;  /* 0x00005a0008077a10 */ /* 0x000fc60007fbe0ff */
[----:B------:R1:W-:Y:S01]  /*12d50*/  STL [R1+0x91c], R6 ;  /* 0x00091c0601007387 */ /* 0x0003e20000100800 */
[----:B------:R-:W-:-:S03]  /*12d60*/  IADD3 R8, P1, R10, c[0x0][0x168], RZ ;  /* 0x00005a000a087a10 */ /* 0x000fc60007f3e0ff */
[----:B------:R2:W-:Y:S01]  /*12d70*/  STL [R1+0x924], R7 ;  /* 0x0009240701007387 */ /* 0x0005e20000100800 */
[----:B-1----:R-:W-:Y:S02]  /*12d80*/  IADD3 R6, P3, R9, c[0x0][0x168], RZ ;  /* 0x00005a0009067a10 */ /* 0x002fe40007f7e0ff */
[----:B--2---:R-:W-:-:S03]  /*12d90*/  IADD3 R7, P2, R11, c[0x0][0x168], RZ ;  /* 0x00005a000b077a10 */ /* 0x004fc60007f5e0ff */
[----:B------:R1:W-:Y:S04]  /*12da0*/  STL [R1+0x92c], R6 ;  /* 0x00092c0601007387 */ /* 0x0003e80000100800 */
[----:B------:R2:W-:Y:S01]  /*12db0*/  STL [R1+0x934], R8 ;  /* 0x0009340801007387 */ /* 0x0005e20000100800 */
[----:B-1----:R-:W-:-:S03]  /*12dc0*/  IADD3.X R6, R12, c[0x0][0x16c], RZ, P4, !PT ;  /* 0x00005b000c067a10 */ /* 0x002fc600027fe4ff */
[----:B------:R1:W-:Y:S01]  /*12dd0*/  STL [R1+0x93c], R7 ;  /* 0x00093c0701007387 */ /* 0x0003e20000100800 */
[----:B--2---:R-:W-:-:S03]  /*12de0*/  IADD3 R8, P4, R13, c[0x0][0x168], RZ ;  /* 0x00005a000d087a10 */ /* 0x004fc60007f9e0ff */
        /* <DEDUP_REMOVED lines=97> */
[----:B----4-:R-:W-:-:S03]  /*13400*/  IADD3.X R7, R62, c[0x0][0x16c], RZ, P4, !PT ;  /* 0x00005b003e077a10 */ /* 0x010fc600027fe4ff */
[----:B------:R3:W-:Y:S01]  /*13410*/  STL [R1+0xa04], R8 ;  /* 0x000a040801007387 */ /* 0x0007e20000100800 */
[----:B-1----:R-:W-:-:S03]  /*13420*/  IADD3 R6, P4, R63, c[0x0][0x168], RZ ;  /* 0x00005a003f067a10 */ /* 0x002fc60007f9e0ff */
[----:B------:R1:W-:Y:S01]  /*13430*/  STL [R1+0x9e0], R7 ;  /* 0x0009e00701007387 */ /* 0x0003e20000100800 */
[----:B---3--:R-:W-:-:S03]  /*13440*/  IADD3.X R8, R64, c[0x0][0x16c], RZ, P5, !PT ;  /* 0x00005b0040087a10 */ /* 0x008fc60002ffe4ff */
[----:B------:R2:W-:Y:S01]  /*13450*/  STL [R1+0xa0c], R6 ;  /* 0x000a0c0601007387 */ /* 0x0005e20000100800 */
[----:B-1----:R-:W-:-:S03]  /*13460*/  IADD3 R7, P5, R65, c[0x0][0x168], RZ ;  /* 0x00005a0041077a10 */ /* 0x002fc60007fbe0ff */
[----:B------:R1:W-:Y:S01]  /*13470*/  STL [R1+0x9e8], R8 ;  /* 0x0009e80801007387 */ /* 0x0003e20000100800 */
[----:B--2---:R-:W-:-:S03]  /*13480*/  IADD3.X R6, R66, c[0x0][0x16c], RZ, P3, !PT ;  /* 0x00005b0042067a10 */ /* 0x004fc60001ffe4ff */
        /* <DEDUP_REMOVED lines=18> */
[----:B------:R-:W3:Y:S04]  /*135b0*/  LDL.LU R11, [R1+0xa0] ;  /* 0x0000a000010b7983 */ /* 0x000ee80000300800 */
[----:B------:R1:W-:Y:S04]  /*135c0*/  STL [R1+0xa10], R7 ;  /* 0x000a100701007387 */ /* 0x0003e80000100800 */
[----:B------:R-:W4:Y:S04]  /*135d0*/  LDL.LU R10, [R1+0xa4] ;  /* 0x0000a400010a7983 */ /* 0x000f280000300800 */
[----:B------:R1:W-:Y:S04]  /*135e0*/  STL [R1+0xa3c], R6 ;  /* 0x000a3c0601007387 */ /* 0x0003e80000100800 */
[----:B------:R-:W4:Y:S04]  /*135f0*/  LDL.LU R9, [R1+0xa8] ;  /* 0x0000a80001097983 */ /* 0x000f280000300800 */
[----:B--2---:R-:W4:Y:S04]  /*13600*/  LDL.LU R8, [R1+0xac] ;  /* 0x0000ac0001087983 */ /* 0x004f280000300800 */
[----:B-1----:R-:W4:Y:S01]  /*13610*/  LDL.LU R7, [R1+0xc0] ;  /* 0x0000c00001077983 */ /* 0x002f220000300800 */
[----:B------:R-:W-:-:S02]  /*13620*/  IADD3.X R6, R148, c[0x0][0x16c], RZ, P3, !PT ;  /* 0x00005b0094067a10 */ /* 0x000fc40001ffe4ff */
[----:B------:R-:W-:Y:S02]  /*13630*/  IADD3 R12, P3, R149, c[0x0][0x168], RZ ;  /* 0x00005a00950c7a10 */ /* 0x000fe40007f7e0ff */
[----:B------:R-:W-:Y:S01]  /*13640*/  IADD3.X R13, R150, c[0x0][0x16c], RZ, P1, !PT ;  /* 0x00005b00960d7a10 */ /* 0x000fe20000ffe4ff */
[----:B------:R1:W-:Y:S04]  /*13650*/  STL [R1+0xa18], R6 ;  /* 0x000a180601007387 */ /* 0x0003e80000100800 */
[----:B------:R1:W-:Y:S02]  /*13660*/  STL [R1+0xa44], R12 ;  /* 0x000a440c01007387 */ /* 0x0003e40000100800 */
[----:B-1----:R-:W-:Y:S02]  /*13670*/  IADD3 R6, P1, R151, c[0x0][0x168], RZ ;  /* 0x00005a0097067a10 */ /* 0x002fe40007f3e0ff */
[----:B------:R1:W-:Y:S01]  /*13680*/  STL [R1+0xa20], R13 ;  /* 0x000a200d01007387 */ /* 0x0003e20000100800 */
[----:B------:R-:W-:-:S03]  /*13690*/  IADD3.X R12, R156, c[0x0][0x16c], RZ, P2, !PT ;  /* 0x00005b009c0c7a10 */ /* 0x000fc600017fe4ff */
[----:B------:R1:W-:Y:S04]  /*136a0*/  STL [R1+0xa4c], R6 ;  /* 0x000a4c0601007387 */ /* 0x0003e80000100800 */
[----:B------:R1:W-:Y:S02]  /*136b0*/  STL [R1+0xa28], R12 ;  /* 0x000a280c01007387 */ /* 0x0003e40000100800 */
[----:B-1----:R-:W-:Y:S02]  /*136c0*/  IADD3 R13, P2, R157, c[0x0][0x168], RZ ;  /* 0x00005a009d0d7a10 */ /* 0x002fe40007f5e0ff */
[----:B------:R-:W-:-:S03]  /*136d0*/  IADD3.X R6, R158, c[0x0][0x16c], RZ, P4, !PT ;  /* 0x00005b009e067a10 */ /* 0x000fc600027fe4ff */
[----:B------:R1:W-:Y:S01]  /*136e0*/  STL [R1+0xa54], R13 ;  /* 0x000a540d01007387 */ /* 0x0003e20000100800 */
[----:B------:R-:W-:-:S03]  /*136f0*/  IADD3 R12, P4, R159, c[0x0][0x168], RZ ;  /* 0x00005a009f0c7a10 */ /* 0x000fc60007f9e0ff */
[----:B------:R1:W-:Y:S04]  /*13700*/  STL [R1+0xa30], R6 ;  /* 0x000a300601007387 */ /* 0x0003e80000100800 */
[----:B------:R1:W-:Y:S02]  /*13710*/  STL [R1+0xa5c], R12 ;  /* 0x000a5c0c01007387 */ /* 0x0003e40000100800 */
[----:B-1----:R-:W-:Y:S02]  /*13720*/  IADD3.X R13, R160, c[0x0][0x16c], RZ, P5, !PT ;  /* 0x00005b00a00d7a10 */ /* 0x002fe40002ffe4ff */
[----:B------:R-:W-:-:S03]  /*13730*/  IADD3 R6, P5, R161, c[0x0][0x168], RZ ;  /* 0x00005a00a1067a10 */ /* 0x000fc60007fbe0ff */
        /* <DEDUP_REMOVED lines=26> */
[----:B------:R1:W-:Y:S02]  /*138e0*/  STL [R1+0xa94], R6 ;  /* 0x000a940601007387 */ /* 0x0003e40000100800 */
[----:B-1----:R-:W-:Y:S02]  /*138f0*/  IADD3 R13, P1, R239, c[0x0][0x168], RZ ;  /* 0x00005a00ef0d7a10 */ /* 0x002fe40007f3e0ff */
[----:B------:R-:W2:Y:S04]  /*13900*/  LDL.LU R6, [R1+0xc4] ;  /* 0x0000c40001067983 */ /* 0x000ea80000300800 */
[----:B------:R1:W-:Y:S04]  /*13910*/  STL [R1+0xa70], R12 ;  /* 0x000a700c01007387 */ /* 0x0003e80000100800 */
[----:B------:R3:W-:Y:S01]  /*13920*/  STL [R1+0xa9c], R13 ;  /* 0x000a9c0d01007387 */ /* 0x0007e20000100800 */
[----:B-1----:R-:W-:-:S05]  /*13930*/  IADD3.X R12, R252, c[0x0][0x16c], RZ, P2, !PT ;  /* 0x00005b00fc0c7a10 */ /* 0x002fca00017fe4ff */
[----:B------:R-:W-:Y:S01]  /*13940*/  STL [R1+0xa78], R12 ;  /* 0x000a780c01007387 */ /* 0x000fe20000100800 */
[----:B---3--:R-:W-:Y:S02]  /*13950*/  IADD3 R11, P2, R11, c[0x0][0x168], RZ ;  /* 0x00005a000b0b7a10 */ /* 0x008fe40007f5e0ff */
[----:B----4-:R-:W-:-:S03]  /*13960*/  IADD3.X R10, R10, c[0x0][0x16c], RZ, P4, !PT ;  /* 0x00005b000a0a7a10 */ /* 0x010fc600027fe4ff */
[----:B------:R-:W-:Y:S01]  /*13970*/  STL [R1+0xaa4], R11 ;  /* 0x000aa40b01007387 */ /* 0x000fe20000100800 */
[----:B------:R-:W-:-:S03]  /*13980*/  IADD3 R9, P4, R9, c[0x0][0x168], RZ ;  /* 0x00005a0009097a10 */ /* 0x000fc60007f9e0ff */
[----:B------:R-:W-:Y:S01]  /*13990*/  STL [R1+0xa80], R10 ;  /* 0x000a800a01007387 */ /* 0x000fe20000100800 */
[----:B------:R-:W-:-:S03]  /*139a0*/  IADD3.X R8, R8, c[0x0][0x16c], RZ, P5, !PT ;  /* 0x00005b0008087a10 */ /* 0x000fc60002ffe4ff */
[----:B------:R-:W-:Y:S01]  /*139b0*/  STL [R1+0xaac], R9 ;  /* 0x000aac0901007387 */ /* 0x000fe20000100800 */
[----:B------:R-:W-:-:S03]  /*139c0*/  IADD3 R7, P5, R7, c[0x0][0x168], RZ ;  /* 0x00005a0007077a10 */ /* 0x000fc60007fbe0ff */
[----:B------:R-:W3:Y:S04]  /*139d0*/  LDL.LU R35, [R1+0xc8] ;  /* 0x0000c80001237983 */ /* 0x000ee80000300800 */
[----:B------:R-:W-:Y:S04]  /*139e0*/  STL [R1+0xa88], R8 ;  /* 0x000a880801007387 */ /* 0x000fe80000100800 */
[----:B------:R-:W4:Y:S04]  /*139f0*/  LDL.LU R34, [R1+0xcc] ;  /* 0x0000cc0001227983 */ /* 0x000f280000300800 */
[----:B------:R1:W-:Y:S04]  /*13a00*/  STL [R1+0xab4], R7 ;  /* 0x000ab40701007387 */ /* 0x0003e80000100800 */
[----:B------:R-:W4:Y:S04]  /*13a10*/  LDL.LU R33, [R1+0xd0] ;  /* 0x0000d00001217983 */ /* 0x000f280000300800 */
        /* <DEDUP_REMOVED lines=20> */
[----:B-1----:R-:W4:Y:S04]  /*13b60*/  LDL.LU R7, [R1+0x124] ;  /* 0x0001240001077983 */ /* 0x002f280000300800 */
[----:B------:R-:W4:Y:S04]  /*13b70*/  LDL.LU R12, [R1+0x128] ;  /* 0x00012800010c7983 */ /* 0x000f280000300800 */
[----:B------:R-:W4:Y:S01]  /*13b80*/  LDL.LU R11, [R1+0x12c] ;  /* 0x00012c00010b7983 */ /* 0x000f220000300800 */
[----:B--2---:R-:W-:-:S05]  /*13b90*/  IADD3.X R6, R6, c[0x0][0x16c], RZ, P3, !PT ;  /* 0x00005b0006067a10 */ /* 0x004fca0001ffe4ff */
[----:B------:R1:W-:Y:S04]  /*13ba0*/  STL [R1+0xa90], R6 ;  /* 0x000a900601007387 */ /* 0x0003e80000100800 */
[----:B------:R-:W2:Y:S04]  /*13bb0*/  LDL.LU R10, [R1+0x130] ;  /* 0x00013000010a7983 */ /* 0x000ea80000300800 */
[----:B------:R-:W2:Y:S04]  /*13bc0*/  LDL.LU R9, [R1+0x134] ;  /* 0x0001340001097983 */ /* 0x000ea80000300800 */
[----:B------:R-:W2:Y:S04]  /*13bd0*/  LDL.LU R8, [R1+0x138] ;  /* 0x0001380001087983 */ /* 0x000ea80000300800 */
[----:B-1----:R-:W2:Y:S01]  /*13be0*/  LDL.LU R6, [R1+0x13c] ;  /* 0x00013c0001067983 */ /* 0x002ea20000300800 */
[----:B---3--:R-:W-:-:S02]  /*13bf0*/  IADD3 R36, P3, R35, c[0x0][0x168], RZ ;  /* 0x00005a0023247a10 */ /* 0x008fc40007f7e0ff */
[----:B----4-:R-:W-:-:S03]  /*13c00*/  IADD3.X R35, R34, c[0x0][0x16c], RZ, P1, !PT ;  /* 0x00005b0022237a10 */ /* 0x010fc60000ffe4ff */
[----:B------:R-:W-:Y:S01]  /*13c10*/  STL [R1+0xabc], R36 ;  /* 0x000abc2401007387 */ /* 0x000fe20000100800 */
[----:B------:R-:W-:-:S03]  /*13c20*/  IADD3 R34, P1, R33, c[0x0][0x168], RZ ;  /* 0x00005a0021227a10 */ /* 0x000fc60007f3e0ff */
[----:B------:R1:W-:Y:S01]  /*13c30*/  STL [R1+0xa98], R35 ;  /* 0x000a982301007387 */ /* 0x0003e20000100800 */
[----:B------:R-:W-:-:S03]  /*13c40*/  IADD3.X R33, R32, c[0x0][0x16c], RZ, P2, !PT ;  /* 0x00005b0020217a10 */ /* 0x000fc600017fe4ff */
[----:B------:R3:W-:Y:S01]  /*13c50*/  STL [R1+0xac4], R34 ;  /* 0x000ac42201007387 */ /* 0x0007e20000100800 */
        /* <DEDUP_REMOVED lines=39> */
[----:B------:R-:W4:Y:S01]  /*13ed0*/  LDL.LU R7, [R1+0x140] ;  /* 0x0001400001077983 */ /* 0x000f220000300800 */
[----:B------:R-:W-:-:S03]  /*13ee0*/  IADD3 R12, P2, R12, c[0x0][0x168], RZ ;  /* 0x00005a000c0c7a10 */ /* 0x000fc60007f5e0ff */
[----:B------:R1:W-:Y:S01]  /*13ef0*/  STL [R1+0xb14], R14 ;  /* 0x000b140e01007387 */ /* 0x0003e20000100800 */
[----:B------:R-:W-:-:S03]  /*13f00*/  IADD3.X R11, R11, c[0x0][0x16c], RZ, P4, !PT ;  /* 0x00005b000b0b7a10 */ /* 0x000fc600027fe4ff */
[----:B------:R1:W-:Y:S04]  /*13f10*/  STL [R1+0xaf0], R13 ;  /* 0x000af00d01007387 */ /* 0x0003e80000100800 */
[----:B------:R-:W-:Y:S04]  /*13f20*/  STL [R1+0xb1c], R12 ;  /* 0x000b1c0c01007387 */ /* 0x000fe80000100800 */
[----:B------:R-:W-:Y:S01]  /*13f30*/  STL [R1+0xaf8], R11 ;  /* 0x000af80b01007387 */ /* 0x000fe20000100800 */
[----:B--2---:R-:W-:Y:S02]  /*13f40*/  IADD3 R10, P4, R10, c[0x0][0x168], RZ ;  /* 0x00005a000a0a7a10 */ /* 0x004fe40007f9e0ff */
[----:B------:R-:W-:-:S03]  /*13f50*/  IADD3.X R9, R9, c[0x0][0x16c], RZ, P5, !PT ;  /* 0x00005b0009097a10 */ /* 0x000fc60002ffe4ff */
[----:B------:R-:W-:Y:S01]  /*13f60*/  STL [R1+0xb24], R10 ;  /* 0x000b240a01007387 */ /* 0x000fe20000100800 */
[----:B------:R-:W-:-:S03]  /*13f70*/  IADD3 R8, P5, R8, c[0x0][0x168], RZ ;  /* 0x00005a0008087a10 */ /* 0x000fc60007fbe0ff */
[----:B------:R-:W-:Y:S01]  /*13f80*/  STL [R1+0xb00], R9 ;  /* 0x000b000901007387 */ /* 0x000fe20000100800 */
[----:B------:R-:W-:-:S03]  /*13f90*/  IADD3.X R6, R6, c[0x0][0x16c], RZ, P3, !PT ;  /* 0x00005b0006067a10 */ /* 0x000fc60001ffe4ff */
[----:B-1----:R-:W2:Y:S04]  /*13fa0*/  LDL.LU R35, [R1+0x144] ;  /* 0x0001440001237983 */ /* 0x002ea80000300800 */
[----:B------:R-:W-:Y:S04]  /*13fb0*/  STL [R1+0xb2c], R8 ;  /* 0x000b2c0801007387 */ /* 0x000fe80000100800 */
[----:B---3--:R-:W3:Y:S04]  /*13fc0*/  LDL.LU R34, [R1+0x148] ;  /* 0x0001480001227983 */ /* 0x008ee80000300800 */
[----:B------:R1:W-:Y:S04]  /*13fd0*/  STL [R1+0xb08], R6 ;  /* 0x000b080601007387 */ /* 0x0003e80000100800 */
[----:B------:R-:W3:Y:S04]  /*13fe0*/  LDL.LU R33, [R1+0x14c] ;  /* 0x00014c0001217983 */ /* 0x000ee80000300800 */
        /* <DEDUP_REMOVED lines=20> */
[----:B-1----:R-:W3:Y:S04]  /*14130*/  LDL.LU R6, [R1+0x1a0] ;  /* 0x0001a00001067983 */ /* 0x002ee80000300800 */
[----:B------:R-:W3:Y:S04]  /*14140*/  LDL.LU R12, [R1+0x1a4] ;  /* 0x0001a400010c7983 */ /* 0x000ee80000300800 */
[----:B------:R-:W3:Y:S01]  /*14150*/  LDL.LU R11, [R1+0x1a8] ;  /* 0x0001a800010b7983 */ /* 0x000ee20000300800 */
[----:B----4-:R-:W-:-:S05]  /*14160*/  IADD3 R7, P3, R7, c[0x0][0x168], RZ ;  /* 0x00005a0007077a10 */ /* 0x010fca0007f7e0ff */
[----:B------:R1:W-:Y:S04]  /*14170*/  STL [R1+0xb34], R7 ;  /* 0x000b340701007387 */ /* 0x0003e80000100800 */
[----:B------:R-:W4:Y:S04]  /*14180*/  LDL.LU R10, [R1+0x1ac] ;  /* 0x0001ac00010a7983 */ /* 0x000f280000300800 */
[----:B------:R-:W4:Y:S04]  /*14190*/  LDL.LU R9, [R1+0x1b0] ;  /* 0x0001b00001097983 */ /* 0x000f280000300800 */
[----:B------:R-:W4:Y:S04]  /*141a0*/  LDL.LU R8, [R1+0x1b4] ;  /* 0x0001b40001087983 */ /* 0x000f280000300800 */
[----:B-1----:R-:W4:Y:S01]  /*141b0*/  LDL.LU R7, [R1+0x1b8] ;  /* 0x0001b80001077983 */ /* 0x002f220000300800 */
[----:B--2---:R-:W-:-:S02]  /*141c0*/  IADD3.X R36, R35, c[0x0][0x16c], RZ, P1, !PT ;  /* 0x00005b0023247a10 */ /* 0x004fc40000ffe4ff */
[----:B---3--:R-:W-:-:S03]  /*141d0*/  IADD3 R35, P1, R34, c[0x0][0x168], RZ ;  /* 0x00005a0022237a10 */ /* 0x008fc60007f3e0ff */
[----:B------:R-:W-:Y:S01]  /*141e0*/  STL [R1+0xb10], R36 ;  /* 0x000b102401007387 */ /* 0x000fe20000100800 */
        /* <DEDUP_REMOVED lines=43> */
[----:B------:R-:W3:Y:S01]  /*144a0*/  LDL.LU R6, [R1+0x1bc] ;  /* 0x0001bc0001067983 */ /* 0x000ee20000300800 */
[----:B------:R-:W-:-:S03]  /*144b0*/  IADD3.X R12, R12, c[0x0][0x16c], RZ, P4, !PT ;  /* 0x00005b000c0c7a10 */ /* 0x000fc600027fe4ff */
[----:B------:R1:W-:Y:S01]  /*144c0*/  STL [R1+0xb68], R14 ;  /* 0x000b680e01007387 */ /* 0x0003e20000100800 */
[----:B------:R-:W-:-:S03]  /*144d0*/  IADD3 R11, P4, R11, c[0x0][0x168], RZ ;  /* 0x00005a000b0b7a10 */ /* 0x000fc60007f9e0ff */
[----:B------:R1:W-:Y:S04]  /*144e0*/  STL [R1+0xb94], R13 ;  /* 0x000b940d01007387 */ /* 0x0003e80000100800 */
[----:B------:R-:W-:Y:S04]  /*144f0*/  STL [R1+0xb70], R12 ;  /* 0x000b700c01007387 */ /* 0x000fe80000100800 */
[----:B------:R-:W-:Y:S01]  /*14500*/  STL [R1+0xb9c], R11 ;  /* 0x000b9c0b01007387 */ /* 0x000fe20000100800 */
[----:B----4-:R-:W-:Y:S02]  /*14510*/  IADD3.X R10, R10, c[0x0][0x16c], RZ, P5, !PT ;  /* 0x00005b000a0a7a10 */ /* 0x010fe40002ffe4ff */
[----:B------:R-:W-:-:S03]  /*14520*/  IADD3 R9, P5, R9, c[0x0][0x168], RZ ;  /* 0x00005a0009097a10 */ /* 0x000fc60007fbe0ff */
[----:B------:R-:W-:Y:S01]  /*14530*/  STL [R1+0xb78], R10 ;  /* 0x000b780a01007387 */ /* 0x000fe20000100800 */
[----:B------:R-:W-:-:S03]  /*14540*/  IADD3.X R8, R8, c[0x0][0x16c], RZ, P3, !PT ;  /* 0x00005b0008087a10 */ /* 0x000fc60001ffe4ff */
[----:B------:R-:W-:Y:S01]  /*14550*/  STL [R1+0xba4], R9 ;  /* 0x000ba40901007387 */ /* 0x000fe20000100800 */
[----:B------:R-:W-:-:S03]  /*14560*/  IADD3 R7, P3, R7, c[0x0][0x168], RZ ;  /* 0x00005a0007077a10 */ /* 0x000fc60007f7e0ff */
[----:B-1----:R-:W4:Y:S04]  /*14570*/  LDL.LU R35, [R1+0x1c0] ;  /* 0x0001c00001237983 */ /* 0x002f280000300800 */
[----:B------:R-:W-:Y:S04]  /*14580*/  STL [R1+0xb80], R8 ;  /* 0x000b800801007387 */ /* 0x000fe80000100800 */
[----:B--2---:R-:W2:Y:S04]  /*14590*/  LDL.LU R34, [R1+0x1c4] ;  /* 0x0001c40001227983 */ /* 0x004ea80000300800 */
[----:B------:R1:W-:Y:S04]  /*145a0*/  STL [R1+0xbac], R7 ;  /* 0x000bac0701007387 */ /* 0x0003e80000100800 */
[----:B------:R-:W2:Y:S04]  /*145b0*/  LDL.LU R33, [R1+0x1c8] ;  /* 0x0001c80001217983 */ /* 0x000ea80000300800 */
        /* <DEDUP_REMOVED lines=20> */
[----:B-1----:R-:W2:Y:S04]  /*14700*/  LDL.LU R7, [R1+0x228] ;  /* 0x0002280001077983 */ /* 0x002ea80000300800 */
[----:B------:R-:W2:Y:S04]  /*14710*/  LDL.LU R12, [R1+0x22c] ;  /* 0x00022c00010c7983 */ /* 0x000ea80000300800 */
[----:B------:R-:W2:Y:S01]  /*14720*/  LDL.LU R11, [R1+0x230] ;  /* 0x00023000010b7983 */ /* 0x000ea20000300800 */
[----:B---3--:R-:W-:-:S05]  /*14730*/  IADD3.X R6, R6, c[0x0][0x16c], RZ, P1, !PT ;  /* 0x00005b0006067a10 */ /* 0x008fca0000ffe4ff */
[----:B------:R1:W-:Y:S04]  /*14740*/  STL [R1+0xb88], R6 ;  /* 0x000b880601007387 */ /* 0x0003e80000100800 */
[----:B------:R-:W3:Y:S04]  /*14750*/  LDL.LU R10, [R1+0x234] ;  /* 0x00023400010a7983 */ /* 0x000ee80000300800 */
[----:B------:R-:W3:Y:S04]  /*14760*/  LDL.LU R9, [R1+0x238] ;  /* 0x0002380001097983 */ /* 0x000ee80000300800 */
[----:B------:R-:W3:Y:S04]  /*14770*/  LDL.LU R8, [R1+0x23c] ;  /* 0x00023c0001087983 */ /* 0x000ee80000300800 */
[----:B-1----:R-:W3:Y:S01]  /*14780*/  LDL.LU R6, [R1+0x240] ;  /* 0x0002400001067983 */ /* 0x002ee20000300800 */
[----:B----4-:R-:W-:-:S02]  /*14790*/  IADD3 R36, P1, R35, c[0x0][0x168], RZ ;  /* 0x00005a0023247a10 */ /* 0x010fc40007f3e0ff */
[----:B--2---:R-:W-:-:S03]  /*147a0*/  IADD3.X R35, R34, c[0x0][0x16c], RZ, P2, !PT ;  /* 0x00005b0022237a10 */ /* 0x004fc600017fe4ff */
        /* <DEDUP_REMOVED lines=51> */
[----:B---3--:R-:W-:Y:S02]  /*14ae0*/  IADD3 R10, P5, R10, c[0x0][0x168], RZ ;  /* 0x00005a000a0a7a10 */ /* 0x008fe40007fbe0ff */
[----:B------:R-:W-:-:S03]  /*14af0*/  IADD3.X R9, R9, c[0x0][0x16c], RZ, P3, !PT ;  /* 0x00005b0009097a10 */ /* 0x000fc60001ffe4ff */
[----:B------:R-:W-:Y:S01]  /*14b00*/  STL [R1+0xc1c], R10 ;  /* 0x000c1c0a01007387 */ /* 0x000fe20000100800 */
[----:B------:R-:W-:-:S03]  /*14b10*/  IADD3 R8, P3, R8, c[0x0][0x168], RZ ;  /* 0x00005a0008087a10 */ /* 0x000fc60007f7e0ff */
[----:B------:R-:W-:Y:S01]  /*14b20*/  STL [R1+0xbf8], R9 ;  /* 0x000bf80901007387 */ /* 0x000fe20000100800 */
[----:B------:R-:W-:-:S03]  /*14b30*/  IADD3.X R6, R6, c[0x0][0x16c], RZ, P1, !PT ;  /* 0x00005b0006067a10 */ /* 0x000fc60000ffe4ff */
[----:B-1----:R-:W3:Y:S04]  /*14b40*/  LDL.LU R35, [R1+0x248] ;  /* 0x0002480001237983 */ /* 0x002ee80000300800 */
        /* <DEDUP_REMOVED lines=27> */
[----:B----4-:R-:W-:-:S05]  /*14d00*/  IADD3 R7, P1, R7, c[0x0][0x168], RZ ;  /* 0x00005a0007077a10 */ /* 0x010fca0007f3e0ff */
[----:B------:R1:W-:Y:S04]  /*14d10*/  STL [R1+0xc2c], R7 ;  /* 0x000c2c0701007387 */ /* 0x0003e80000100800 */
[----:B------:R-:W4:Y:S04]  /*14d20*/  LDL.LU R10, [R1+0x2c0] ;  /* 0x0002c000010a7983 */ /* 0x000f280000300800 */
[----:B------:R-:W4:Y:S04]  /*14d30*/  LDL.LU R9, [R1+0x2c4] ;  /* 0x0002c40001097983 */ /* 0x000f280000300800 */
[----:B------:R-:W4:Y:S04]  /*14d40*/  LDL.LU R8, [R1+0x2c8] ;  /* 0x0002c80001087983 */ /* 0x000f280000300800 */
[----:B-1----:R-:W4:Y:S01]  /*14d50*/  LDL.LU R7, [R1+0x2cc] ;  /* 0x0002cc0001077983 */ /* 0x002f220000300800 */
[----:B---3--:R-:W-:-:S02]  /*14d60*/  IADD3.X R36, R35, c[0x0][0x16c], RZ, P2, !PT ;  /* 0x00005b0023247a10 */ /* 0x008fc400017fe4ff */
[----:B--2---:R-:W-:-:S03]  /*14d70*/  IADD3 R35, P2, R34, c[0x0][0x168], RZ ;  /* 0x00005a0022237a10 */ /* 0x004fc60007f5e0ff */
        /* <DEDUP_REMOVED lines=44> */
[----:B------:R-:W4:Y:S01]  /*15040*/  LDL.LU R6, [R1+0x2d0] ;  /* 0x0002d00001067983 */ /* 0x000f220000300800 */
[----:B------:R-:W-:-:S03]  /*15050*/  IADD3.X R12, R12, c[0x0][0x16c], RZ, P5, !PT ;  /* 0x00005b000c0c7a10 */ /* 0x000fc60002ffe4ff */
[----:B------:R1:W-:Y:S01]  /*15060*/  STL [R1+0xc60], R14 ;  /* 0x000c600e01007387 */ /* 0x0003e20000100800 */
[----:B------:R-:W-:-:S03]  /*15070*/  IADD3 R11, P5, R11, c[0x0][0x168], RZ ;  /* 0x00005a000b0b7a10 */ /* 0x000fc60007fbe0ff */
[----:B------:R1:W-:Y:S04]  /*15080*/  STL [R1+0xc8c], R13 ;  /* 0x000c8c0d01007387 */ /* 0x0003e80000100800 */
[----:B------:R1:W-:Y:S04]  /*15090*/  STL [R1+0xc68], R12 ;  /* 0x000c680c01007387 */ /* 0x0003e80000100800 */
[----:B------:R1:W-:Y:S01]  /*150a0*/  STL [R1+0xc94], R11 ;  /* 0x000c940b01007387 */ /* 0x0003e20000100800 */
[----:B----4-:R-:W-:Y:S02]  /*150b0*/  IADD3.X R10, R10, c[0x0][0x16c], RZ, P3, !PT ;  /* 0x00005b000a0a7a10 */ /* 0x010fe40001ffe4ff */
[----:B------:R-:W-:-:S03]  /*150c0*/  IADD3 R9, P3, R9, c[0x0][0x168], RZ ;  /* 0x00005a0009097a10 */ /* 0x000fc60007f7e0ff */
[----:B------:R4:W-:Y:S01]  /*150d0*/  STL [R1+0xc70], R10 ;  /* 0x000c700a01007387 */ /* 0x0009e20000100800 */
[----:B------:R-:W-:-:S03]  /*150e0*/  IADD3.X R8, R8, c[0x0][0x16c], RZ, P1, !PT ;  /* 0x00005b0008087a10 */ /* 0x000fc60000ffe4ff */
[----:B------:R2:W-:Y:S01]  /*150f0*/  STL [R1+0xc9c], R9 ;  /* 0x000c9c0901007387 */ /* 0x0005e20000100800 */
[----:B------:R-:W-:-:S03]  /*15100*/  IADD3 R7, P1, R7, c[0x0][0x168], RZ ;  /* 0x00005a0007077a10 */ /* 0x000fc60007f3e0ff */
[----:B-1----:R-:W3:Y:S04]  /*15110*/  LDL.LU R35, [R1+0x2d4] ;  /* 0x0002d40001237983 */ /* 0x002ee80000300800 */
[----:B------:R1:W-:Y:S04]  /*15120*/  STL [R1+0xc78], R8 ;  /* 0x000c780801007387 */ /* 0x0003e80000100800 */
        /* <DEDUP_REMOVED lines=25> */
[----:B----4-:R-:W4:Y:S01]  /*152c0*/  LDL.LU R10, [R1+0x37c] ;  /* 0x00037c00010a7983 */ /* 0x010f220000300800 */
[----:B------:R-:W-:-:S05]  /*152d0*/  IADD3.X R6, R6, c[0x0][0x16c], RZ, P2, !PT ;  /* 0x00005b0006067a10 */ /* 0x000fca00017fe4ff */
[----:B------:R1:W-:Y:S04]  /*152e0*/  STL [R1+0xc80], R6 ;  /* 0x000c800601007387 */ /* 0x0003e80000100800 */
[----:B------:R-:W4:Y:S04]  /*152f0*/  LDL.LU R9, [R1+0x378] ;  /* 0x0003780001097983 */ /* 0x000f280000300800 */
[----:B-1----:R-:W4:Y:S04]  /*15300*/  LDL.LU R8, [R1+0x370] ;  /* 0x0003700001087983 */ /* 0x002f280000300800 */
[----:B------:R-:W4:Y:S04]  /*15310*/  LDL.LU R7, [R1+0x374] ;  /* 0x0003740001077983 */ /* 0x000f280000300800 */
[----:B------:R-:W4:Y:S01]  /*15320*/  LDL.LU R6, [R1+0x368] ;  /* 0x0003680001067983 */ /* 0x000f220000300800 */
[----:B---3--:R-:W-:-:S02]  /*15330*/  IADD3 R36, P2, R35, c[0x0][0x168], RZ ;  /* 0x00005a0023247a10 */ /* 0x008fc40007f5e0ff */
[----:B--2---:R-:W-:-:S03]  /*15340*/  IADD3.X R35, R34, c[0x0][0x16c], RZ, P4, !PT ;  /* 0x00005b0022237a10 */ /* 0x004fc600027fe4ff */
[----:B------:R-:W-:Y:S01]  /*15350*/  STL [R1+0xcac], R36 ;  /* 0x000cac2401007387 */ /* 0x000fe20000100800 */
[----:B------:R-:W-:-:S03]  /*15360*/  IADD3 R34, P4, R33, c[0x0][0x168], RZ ;  /* 0x00005a0021227a10 */ /* 0x000fc60007f9e0ff */
[----:B------:R-:W-:Y:S01]  /*15370*/  STL [R1+0xc88], R35 ;  /* 0x000c882301007387 */ /* 0x000fe20000100800 */
[----:B------:R-:W-:-:S03]  /*15380*/  IADD3.X R33, R32, c[0x0][0x16c], RZ, P5, !PT ;  /* 0x00005b0020217a10 */ /* 0x000fc60002ffe4ff */
        /* <DEDUP_REMOVED lines=42> */
[----:B------:R-:W2:Y:S04]  /*15630*/  LDL.LU R2, [R1+0xddc] ;  /* 0x000ddc0001027983 */ /* 0x000ea80000300800 */
[----:B------:R1:W-:Y:S04]  /*15640*/  STL [R1+0xce0], R12 ;  /* 0x000ce00c01007387 */ /* 0x0003e80000100800 */
[----:B------:R-:W-:Y:S01]  /*15650*/  STL [R1+0xd0c], R13 ;  /* 0x000d0c0d01007387 */ /* 0x000fe20000100800 */
[----:B-1----:R-:W-:Y:S02]  /*15660*/  IADD3.X R12, R11, c[0x0][0x16c], RZ, P3, !PT ;  /* 0x00005b000b0c7a10 */ /* 0x002fe40001ffe4ff */
[----:B----4-:R-:W-:-:S03]  /*15670*/  IADD3 R11, P3, R10, c[0x0][0x168], RZ ;  /* 0x00005a000a0b7a10 */ /* 0x010fc60007f7e0ff */
[----:B------:R-:W-:Y:S01]  /*15680*/  STL [R1+0xce8], R12 ;  /* 0x000ce80c01007387 */ /* 0x000fe20000100800 */
[----:B------:R-:W-:-:S03]  /*15690*/  IADD3.X R10, R9, c[0x0][0x16c], RZ, P1, !PT ;  /* 0x00005b00090a7a10 */ /* 0x000fc60000ffe4ff */
[----:B------:R-:W-:Y:S01]  /*156a0*/  STL [R1+0xd14], R11 ;  /* 0x000d140b01007387 */ /* 0x000fe20000100800 */
[----:B------:R-:W-:-:S03]  /*156b0*/  IADD3.X R9, R8, c[0x0][0x16c], RZ, P2, !PT ;  /* 0x00005b0008097a10 */ /* 0x000fc600017fe4ff */
[----:B------:R-:W-:Y:S01]  /*156c0*/  STL [R1+0xcf0], R10 ;  /* 0x000cf00a01007387 */ /* 0x000fe20000100800 */
[----:B------:R-:W-:-:S03]  /*156d0*/  IADD3.X R8, R7, c[0x0][0x16c], RZ, P4, !PT ;  /* 0x00005b0007087a10 */ /* 0x000fc600027fe4ff */
[----:B------:R-:W-:Y:S01]  /*156e0*/  STL [R1+0xcf8], R9 ;  /* 0x000cf80901007387 */ /* 0x000fe20000100800 */
[----:B------:R-:W-:-:S03]  /*156f0*/  IADD3.X R7, R6, c[0x0][0x16c], RZ, P5, !PT ;  /* 0x00005b0006077a10 */ /* 0x000fc60002ffe4ff */
[----:B------:R-:W-:Y:S01]  /*15700*/  STL [R1+0xd00], R8 ;  /* 0x000d000801007387 */ /* 0x000fe20000100800 */
[----:B------:R-:W-:Y:S02]  /*15710*/  IADD3.X R5, R5, c[0x0][0x164], RZ, P0, !PT ;  /* 0x0000590005057a10 */ /* 0x000fe400007fe4ff */
[----:B--2---:R-:W-:Y:S02]  /*15720*/  IADD3.X R6, R2, c[0x0][0x16c], RZ, P3, !PT ;  /* 0x00005b0002067a10 */ /* 0x004fe40001ffe4ff */
[----:B------:R1:W5:Y:S04]  /*15730*/  LDL.LU R2, [R1+0xdd8] ;  /* 0x000dd80001027983 */ /* 0x0003680000300800 */
[----:B------:R-:W-:Y:S04]  /*15740*/  STL [R1+0xd08], R7 ;  /* 0x000d080701007387 */ /* 0x000fe80000100800 */
[----:B------:R2:W-:Y:S04]  /*15750*/  STL [R1+0xd10], R6 ;  /* 0x000d100601007387 */ /* 0x0005e80000100800 */
[----:B------:R-:W-:Y:S04]  /*15760*/  STL [R1+0x2a0], RZ ;  /* 0x0002a0ff01007387 */ /* 0x000fe80000100800 */
[----:B------:R3:W-:Y:S04]  /*15770*/  STL [R1+0x1d8], R5 ;  /* 0x0001d80501007387 */ /* 0x0007e80000100800 */
        /* <DEDUP_REMOVED lines=11> */
[----:B--2---:R-:W3:Y:S04]  /*15830*/  LDL R6, [R1+0xd18] ;  /* 0x000d180001067983 */ /* 0x004ee80000100800 */
        /* <DEDUP_REMOVED lines=108> */
[----:B---3--:R-:W-:-:S02]  /*15f00*/  LOP3.LUT R5, R6, 0x20, RZ, 0x3c, !PT ;  /* 0x0000002006057812 */ /* 0x008fc400078e3cff */
[----:B------:R-:W-:Y:S02]  /*15f10*/  IADD3 R5, R4, -0x2, RZ ;  /* 0xfffffffe04057810 */ /* 0x000fe40007ffe0ff */
[----:B------:R-:W-:Y:S02]  /*15f20*/  LOP3.LUT R4, R0, 0x40, RZ, 0x3c, !PT ;  /* 0x0000004000047812 */ /* 0x000fe400078e3cff */
[----:B------:R1:W5:Y:S04]  /*15f30*/  LDL.LU R0, [R1+0xdd4] ;  /* 0x000dd40001007983 */ /* 0x0003680000300800 */
[----:B------:R1:W-:Y:S01]  /*15f40*/  STL [R1+0xdc0], R4 ;  /* 0x000dc00401007387 */ /* 0x0003e20000100800 */
[C---:B------:R-:W-:Y:S02]  /*15f50*/  LOP3.LUT R7, R6.reuse, 0x40, RZ, 0x3c, !PT ;  /* 0x0000004006077812 */ /* 0x040fe400078e3cff */
[----:B------:R-:W-:-:S02]  /*15f60*/  LOP3.LUT R6, R6, 0x60, RZ, 0x3c, !PT ;  /* 0x0000006006067812 */ /* 0x000fc400078e3cff */
.L_x_1:
[----:B-1----:R-:W2:Y:S01]  /*15f70*/  LDL.LU R4, [R1+0x900] ;  /* 0x0009000001047983 */ /* 0x002ea20000300800 */
[----:B------:R-:W-:-:S04]  /*15f80*/  DEPBAR.LE SB0, 0x2 ;  /* 0x000080800000791a */ /* 0x000fc80000000000 */
[----:B------:R-:W3:Y:S04]  /*15f90*/  LDL R9, [R1+0xd1c] ;  /* 0x000d1c0001097983 */ /* 0x000ee80000100800 */
[----:B------:R-:W1:Y:S04]  /*15fa0*/  S2R R7, SR_TID.X ;  /* 0x0000000000077919 */ /* 0x000e680000002100 */
[----:B-----5:R4:W-:Y:S04]  /*15fb0*/  STL [R1+0x107c], R0 ;  /* 0x00107c0001007387 */ /* 0x0209e80000100800 */
[----:B------:R-:W-:Y:S04]  /*15fc0*/  STL [R1+0x1078], R2 ;  /* 0x0010780201007387 */ /* 0x000fe80000100800 */
[----:B------:R1:W-:Y:S02]  /*15fd0*/  STL [R1+0x1064], R3 ;  /* 0x0010640301007387 */ /* 0x0003e40000100800 */
[----:B-1----:R-:W-:-:S02]  /*15fe0*/  LOP3.LUT R6, R7, 0x1c, RZ, 0xc0, !PT ;  /* 0x0000001c07067812 */ /* 0x002fc400078ec0ff */
[C---:B------:R-:W-:Y:S02]  /*15ff0*/  LOP3.LUT R5, R7.reuse, 0x3, RZ, 0xc0, !PT ;  /* 0x0000000307057812 */ /* 0x040fe400078ec0ff */
[C---:B------:R-:W-:Y:S02]  /*16000*/  LOP3.LUT R10, R7.reuse, 0x1c, RZ, 0xc0, !PT ;  /* 0x0000001c070a7812 */ /* 0x040fe400078ec0ff */
[----:B------:R-:W-:Y:S01]  /*16010*/  LOP3.LUT R8, R7, 0x3, RZ, 0xc0, !PT ;  /* 0x0000000307087812 */ /* 0x000fe200078ec0ff */
[----:B------:R-:W-:-:S04]  /*16020*/  IMAD R5, R5, 0x220, R6 ;  /* 0x0000022005057824 */ /* 0x000fc800078e0206 */
[----:B------:R-:W-:Y:S01]  /*16030*/  IMAD R8, R8, 0x220, R10 ;  /* 0x0000022008087824 */ /* 0x000fe200078e020a */
[----:B------:R-:W-:Y:S01]  /*16040*/  LOP3.LUT R5, R5, 0x20, RZ, 0x3c, !PT ;  /* 0x0000002005057812 */ /* 0x000fe200078e3cff */
[----:B------:R-:W-:Y:S01]  /*16050*/  BAR.SYNC.DEFER_BLOCKING 0x0 ;  /* 0x0000000000007b1d */ /* 0x000fe20000010000 */
[----:B--2---:R-:W-:-:S04]  /*16060*/  IADD3 R4, R4, 0x1, RZ ;  /* 0x0000000104047810 */ /* 0x004fc80007ffe0ff */
[----:B------:R-:W-:-:S04]  /*16070*/  ISETP.GT.AND P0, PT, R4, 0x1, PT ;  /* 0x000000010400780c */ /* 0x000fc80003f04270 */
[----:B----4-:R-:W-:-:S05]  /*16080*/  SEL R0, R4, RZ, !P0 ;  /* 0x000000ff04007207 */ /* 0x010fca0004000000 */
[C---:B------:R-:W-:Y:S01]  /*16090*/  IMAD R12, R0.reuse, 0x4000, R8 ;  /* 0x00004000000c7824 */ /* 0x040fe200078e0208 */
[C---:B------:R-:W-:Y:S01]  /*160a0*/  LOP3.LUT R8, R7.reuse, 0x1c, RZ, 0xc0, !PT ;  /* 0x0000001c07087812 */ /* 0x040fe200078ec0ff */
[C---:B------:R-:W-:Y:S01]  /*160b0*/  IMAD R3, R0.reuse, 0x4000, R5 ;  /* 0x0000400000037824 */ /* 0x040fe200078e0205 */
[C---:B------:R-:W-:Y:S01]  /*160c0*/  LOP3.LUT R5, R7.reuse, 0x3, RZ, 0xc0, !PT ;  /* 0x0000000307057812 */ /* 0x040fe200078ec0ff */
[----:B------:R1:W-:Y:S01]  /*160d0*/  STL [R1+0x900], R0 ;  /* 0x0009000001007387 */ /* 0x0003e20000100800 */
[----:B------:R-:W-:Y:S01]  /*160e0*/  LOP3.LUT R7, R7, 0x3, RZ, 0xc0, !PT ;  /* 0x0000000307077812 */ /* 0x000fe200078ec0ff */
[----:B---3--:R-:W-:Y:S02]  /*160f0*/  IMAD R252, R0, 0x10000, R9 ;  /* 0x0001000000fc7824 */ /* 0x008fe400078e0209 */
[----:B------:R-:W-:Y:S01]  /*16100*/  STL [R1+0x8fc], R12 ;  /* 0x0008fc0c01007387 */ /* 0x000fe20000100800 */
[----:B------:R-:W-:Y:S02]  /*16110*/  IMAD R5, R5, 0x220, R6 ;  /* 0x0000022005057824 */ /* 0x000fe400078e0206 */
[----:B------:R-:W-:Y:S01]  /*16120*/  IMAD R7, R7, 0x220, R8 ;  /* 0x0000022007077824 */ /* 0x000fe200078e0208 */
[----:B------:R-:W-:Y:S02]  /*16130*/  STL [R1+0x8f0], R3 ;  /* 0x0008f00301007387 */ /* 0x000fe40000100800 */
[----:B------:R-:W-:-:S02]  /*16140*/  LOP3.LUT R5, R5, 0x60, RZ, 0x3c, !PT ;  /* 0x0000006005057812 */ /* 0x000fc400078e3cff */
[----:B------:R-:W2:Y:S01]  /*16150*/  LDL.LU.64 R8, [R1+0x400] ;  /* 0x0004000001087983 */ /* 0x000ea20000300a00 */
[----:B------:R-:W-:-:S03]  /*16160*/  LOP3.LUT R7, R7, 0x40, RZ, 0x3c, !PT ;  /* 0x0000004007077812 */ /* 0x000fc600078e3cff */
[----:B------:R-:W2:Y:S02]  /*16170*/  LDL.LU.64 R10, [R1+0x408] ;  /* 0x00040800010a7983 */ /* 0x000ea40000300a00 */
[C---:B------:R-:W-:Y:S02]  /*16180*/  IMAD R2, R0.reuse, 0x4000, R7 ;  /* 0x0000400000027824 */ /* 0x040fe400078e0207 */
[----:B-1----:R-:W-:Y:S01]  /*16190*/  IMAD R0, R0, 0x4000, R5 ;  /* 0x0000400000007824 */ /* 0x002fe200078e0205 */
[----:B------:R-:W-:Y:S04]  /*161a0*/  LDS R160, [R12+0x20000] ;  /* 0x020000000ca07984 */ /* 0x000fe80000000800 */
[----:B------:R-:W-:Y:S04]  /*161b0*/  STL [R1+0x8f4], R2 ;  /* 0x0008f40201007387 */ /* 0x000fe80000100800 */
[----:B------:R-:W3:Y:S04]  /*161c0*/  LDL.LU.64 R4, [R1+0x500] ;  /* 0x0005000001047983 */ /* 0x000ee80000300a00 */
[----:B------:R-:W-:Y:S04]  /*161d0*/  STL [R1+0x8f8], R0 ;  /* 0x0008f80001007387 */ /* 0x000fe80000100800 */
[----:B------:R-:W3:Y:S04]  /*161e0*/  LDL.LU.64 R6, [R1+0x508] ;  /* 0x0005080001067983 */ /* 0x000ee80000300a00 */
[----:B------:R-:W-:Y:S04]  /*161f0*/  LDS R162, [R12+0x20800] ;  /* 0x020800000ca27984 */ /* 0x000fe80000000800 */
[----:B------:R-:W-:Y:S04]  /*16200*/  LDS R161, [R3+0x20000] ;  /* 0x0200000003a17984 */ /* 0x000fe80000000800 */
[----:B------:R-:W-:Y:S04]  /*16210*/  LDS R163, [R3+0x20800] ;  /* 0x0208000003a37984 */ /* 0x000fe80000000800 */
[----:B------:R-:W-:Y:S04]  /*16220*/  LDSM.16.M88.4 R64, [R252] ;  /* 0x00000000fc40783b */ /* 0x000fe80000000200 */
[----:B------:R-:W-:Y:S04]  /*16230*/  LDS R156, [R2+0x20000] ;  /* 0x02000000029c7984 */ /* 0x000fe80000000800 */
[----:B------:R-:W-:Y:S04]  /*16240*/  LDS R158, [R2+0x20800] ;  /* 0x02080000029e7984 */ /* 0x000fe80000000800 */
[----:B------:R-:W-:Y:S04]  /*16250*/  LDS R157, [R0+0x20000] ;  /* 0x02000000009d7984 */ /* 0x000fe80000000800 */
[----:B------:R-:W-:Y:S04]  /*16260*/  LDS R159, [R0+0x20800] ;  /* 0x02080000009f7984 */ /* 0x000fe80000000800 */
[----:B------:R-:W-:Y:S04]  /*16270*/  LDSM.16.M88.4 R60, [R252+0x1000] ;  /* 0x00100000fc3c783b */ /* 0x000fe80000000200 */
[----:B------:R-:W-:Y:S04]  /*16280*/  LDS R148, [R12+0x20080] ;  /* 0x020080000c947984 */ /* 0x000fe80000000800 */
[----:B------:R-:W-:Y:S04]  /*16290*/  LDS R150, [R12+0x20880] ;  /* 0x020880000c967984 */ /* 0x000fe80000000800 */
[----:B------:R-:W-:Y:S04]  /*162a0*/  LDS R149, [R3+0x20080] ;  /* 0x0200800003957984 */ /* 0x000fe80000000800 */
[----:B------:R-:W1:Y:S04]  /*162b0*/  LDS R151, [R3+0x20880] ;  /* 0x0208800003977984 */ /* 0x000e680000000800 */
[----:B------:R-:W-:Y:S04]  /*162c0*/  LDS R140, [R2+0x20080] ;  /* 0x02008000028c7984 */ /* 0x000fe80000000800 */
[----:B------:R-:W-:Y:S04]  /*162d0*/  LDS R142, [R2+0x20880] ;  /* 0x02088000028e7984 */ /* 0x000fe80000000800 */
[----:B------:R-:W-:Y:S04]  /*162e0*/  LDS R141, [R0+0x20080] ;  /* 0x02008000008d7984 */ /* 0x000fe80000000800 */
[----:B------:R-:W4:Y:S04]  /*162f0*/  LDS R143, [R0+0x20880] ;  /* 0x02088000008f7984 */ /* 0x000f280000000800 */
[----:B------:R-:W-:Y:S04]  /*16300*/  LDS R184, [R12+0x20100] ;  /* 0x020100000cb87984 */ /* 0x000fe80000000800 */
[----:B------:R-:W-:Y:S04]  /*16310*/  LDS R186, [R12+0x20900] ;  /* 0x020900000cba7984 */ /* 0x000fe80000000800 */
[----:B------:R-:W-:Y:S04]  /*16320*/  LDS R228, [R12+0x20180] ;  /* 0x020180000ce47984 */ /* 0x000fe80000000800 */
[----:B------:R2:W-:Y:S04]  /*16330*/  LDS R230, [R12+0x20980] ;  /* 0x020980000ce67984 */ /* 0x0005e80000000800 */
[----:B------:R-:W-:Y:S04]  /*16340*/  LDS R185, [R3+0x20100] ;  /* 0x0201000003b97984 */ /* 0x000fe80000000800 */
[----:B------:R-:W2:Y:S01]  /*16350*/  LDS R187, [R3+0x20900] ;  /* 0x0209000003bb7984 */ /* 0x000ea20000000800 */
[-C--:B-1----:R-:W-:Y:S03]  /*16360*/  HMMA.1688.F32.TF32 R16, R148, R64.reuse, R244 ;  /* 0x000000409410723c */ /* 0x082fe600000810f4 */
[----:B------:R-:W-:Y:S04]  /*16370*/  STL [R1+0x13c8], R66 ;  /* 0x0013c84201007387 */ /* 0x000fe80000100800 */
[----:B------:R-:W-:Y:S04]  /*16380*/  STL [R1+0x13c4], R67 ;  /* 0x0013c44301007387 */ /* 0x000fe80000100800 */
[----:B------:R-:W-:Y:S04]  /*16390*/  STL [R1+0x13bc], R62 ;  /* 0x0013bc3e01007387 */ /* 0x000fe80000100800 */
[----:B------:R-:W-:Y:S04]  /*163a0*/  STL [R1+0x13b8], R63 ;  /* 0x0013b83f01007387 */ /* 0x000fe80000100800 */
[----:B------:R-:W-:Y:S04]  /*163b0*/  LDS R144, [R2+0x20100] ;  /* 0x0201000002907984 */ /* 0x000fe80000000800 */
[----:B------:R-:W-:Y:S04]  /*163c0*/  LDS R146, [R2+0x20900] ;  /* 0x0209000002927984 */ /* 0x000fe80000000800 */
[----:B------:R-:W-:Y:S04]  /*163d0*/  LDS R145, [R0+0x20100] ;  /* 0x0201000000917984 */ /* 0x000fe80000000800 */
[----:B------:R-:W1:Y:S04]  /*163e0*/  LDS R147, [R0+0x20900] ;  /* 0x0209000000937984 */ /* 0x000e680000000800 */
[----:B------:R-:W-:Y:S04]  /*163f0*/  LDS R229, [R3+0x20180] ;  /* 0x0201800003e57984 */ /* 0x000fe80000000800 */
[----:B------:R-:W-:Y:S04]  /*16400*/  LDS R231, [R3+0x20980] ;  /* 0x0209800003e77984 */ /* 0x000fe80000000800 */
[----:B------:R-:W-:Y:S04]  /*16410*/  LDS R236, [R2+0x20180] ;  /* 0x0201800002ec7984 */ /* 0x000fe80000000800 */
[----:B------:R-:W-:Y:S04]  /*16420*/  LDS R238, [R2+0x20980] ;  /* 0x0209800002ee7984 */ /* 0x000fe80000000800 */
[----:B------:R-:W-:Y:S04]  /*16430*/  LDS R237, [R0+0x20180] ;  /* 0x0201800000ed7984 */ /* 0x000fe80000000800 */
[----:B------:R-:W1:Y:S04]  /*16440*/  LDS R239, [R0+0x20980] ;  /* 0x0209800000ef7984 */ /* 0x000e680000000800 */
[----:B------:R-:W1:Y:S04]  /*16450*/  LDSM.16.M88.4 R56, [R252+0x2000] ;  /* 0x00200000fc38783b */ /* 0x000e680000000200 */
[----:B------:R-:W1:Y:S04]  /*16460*/  LDSM.16.M88.4 R52, [R252+0x3000] ;  /* 0x00300000fc34783b */ /* 0x000e680000000200 */
[----:B------:R-:W1:Y:S04]  /*16470*/  LDSM.16.M88.4 R48, [R252+0x4000] ;  /* 0x00400000fc30783b */ /* 0x000e680000000200 */
[----:B------:R-:W1:Y:S04]  /*16480*/  LDSM.16.M88.4 R44, [R252+0x5000] ;  /* 0x00500000fc2c783b */ /* 0x000e680000000200 */
[----:B------:R-:W1:Y:S04]  /*16490*/  LDSM.16.M88.4 R40, [R252+0x6000] ;  /* 0x00600000fc28783b */ /* 0x000e680000000200 */
[----:B------:R-:W1:Y:S04]  /*164a0*/  LDSM.16.M88.4 R32, [R252+0x8000] ;  /* 0x00800000fc20783b */ /* 0x000e680000000200 */
[----:B------:R-:W-:Y:S01]  /*164b0*/  LDSM.16.M88.4 R36, [R252+0x7000] ;  /* 0x00700000fc24783b */ /* 0x000fe20000000200 */
[-C--:B--2---:R-:W-:Y:S08]  /*164c0*/  HMMA.1688.F32.TF32 R12, R160, R64.reuse, R8 ;  /* 0x00000040a00c723c */ /* 0x084ff00000081008 */
[-C--:B------:R-:W-:Y:S11]  /*164d0*/  HMMA.1688.F32.TF32 R8, R156, R64.reuse, R176 ;  /* 0x000000409c08723c */ /* 0x080ff600000810b0 */
[----:B------:R-:W-:Y:S04]  /*164e0*/  @!UPT UIADD3 URZ, URZ, URZ, URZ ;  /* 0x0000003f3f3ff290 */ /* 0x000fe8000fffe03f */
[----:B------:R-:W-:Y:S04]  /*164f0*/  STL.64 [R1+0x3c0], R12 ;  /* 0x0003c00c01007387 */ /* 0x000fe80000100a00 */
[----:B------:R4:W-:Y:S02]  /*16500*/  STL.64 [R1+0x3c8], R14 ;  /* 0x0003c80e01007387 */ /* 0x0009e40000100a00 */
[-C--:B----4-:R-:W-:Y:S02]  /*16510*/  HMMA.1688.F32.TF32 R12, R140, R64.reuse, R212 ;  /* 0x000000408c0c723c */ /* 0x090fe400000810d4 */
[----:B------:R-:W-:Y:S04]  /*16520*/  STL.64 [R1+0x4e0], R8 ;  /* 0x0004e00801007387 */ /* 0x000fe80000100a00 */
[----:B------:R2:W-:Y:S04]  /*16530*/  STL.64 [R1+0x4e8], R10 ;  /* 0x0004e80a01007387 */ /* 0x0005e80000100a00 */
[----:B------:R4:W-:Y:S04]  /*16540*/  STL.64 [R1+0x350], R16 ;  /* 0x0003501001007387 */ /* 0x0009e80000100a00 */
[----:B------:R1:W-:Y:S01]  /*16550*/  STL.64 [R1+0x358], R18 ;  /* 0x0003581201007387 */ /* 0x0003e20000100a00 */
[-C--:B--2---:R-:W-:Y:S03]  /*16560*/  HMMA.1688.F32.TF32 R8, R184, R64.reuse, R240 ;  /* 0x00000040b808723c */ /* 0x084fe600000810f0 */
[----:B----4-:R-:W2:Y:S05]  /*16570*/  LDL.LU.64 R16, [R1+0x5c0] ;  /* 0x0005c00001107983 */ /* 0x010eaa0000300a00 */
[----:B------:R4:W-:Y:S04]  /*16580*/  STL.64 [R1+0x550], R12 ;  /* 0x0005500c01007387 */ /* 0x0009e80000100a00 */
[----:B------:R3:W-:Y:S04]  /*16590*/  STL.64 [R1+0x558], R14 ;  /* 0x0005580e01007387 */ /* 0x0007e80000100a00 */
[----:B-1----:R-:W2:Y:S07]  /*165a0*/  LDL.LU.64 R18, [R1+0x5c8] ;  /* 0x0005c80001127983 */ /* 0x002eae0000300a00 */
[----:B------:R-:W-:Y:S04]  /*165b0*/  STL.64 [R1+0x3d0], R8 ;  /* 0x0003d00801007387 */ /* 0x000fe80000100a00 */
[----:B------:R1:W-:Y:S04]  /*165c0*/  STL.64 [R1+0x3d8], R10 ;  /* 0x0003d80a01007387 */ /* 0x0003e80000100a00 */
[----:B----4-:R-:W4:Y:S04]  /*165d0*/  LDL.LU.64 R12, [R1] ;  /* 0x00000000010c7983 */ /* 0x010f280000300a00 */
[----:B---3--:R-:W4:Y:S01]  /*165e0*/  LDL.LU.64 R14, [R1+0x8] ;  /* 0x00000800010e7983 */ /* 0x008f220000300a00 */
[-C--:B-1----:R-:W-:Y:S08]  /*165f0*/  HMMA.1688.F32.TF32 R8, R144, R64.reuse, R196 ;  /* 0x000000409008723c */ /* 0x082ff000000810c4 */
[----:B------:R-:W-:Y:S11]  /*16600*/  HMMA.1688.F32.TF32 R20, R236, R64, R216 ;  /* 0x00000040ec14723c */ /* 0x000ff600000810d8 */
[----:B------:R-:W-:Y:S04]  /*16610*/  @!UPT UIADD3 URZ, URZ, URZ, URZ ;  /* 0x0000003f3f3ff290 */ /* 0x000fe8000fffe03f */
[----:B------:R-:W-:Y:S04]  /*16620*/  STL.64 [R1+0x5b0], R8 ;  /* 0x0005b00801007387 */ /* 0x000fe80000100a00 */
[----:B------:R1:W-:Y:S01]  /*16630*/  STL.64 [R1+0x5b8], R10 ;  /* 0x0005b80a01007387 */ /* 0x0003e20000100a00 */
[----:B------:R-:W-:Y:S08]  /*16640*/  HMMA.1688.F32.TF32 R4, R160, R60, R4 ;  /* 0x0000003ca004723c */ /* 0x000ff00000081004 */
[----:B-1----:R-:W-:Y:S11]  /*16650*/  HMMA.1688.F32.TF32 R8, R228, R64, R88 ;  /* 0x00000040e408723c */ /* 0x002ff60000081058 */
[----:B------:R-:W-:Y:S11]  /*16660*/  @!UPT UIADD3 URZ, URZ, URZ, URZ ;  /* 0x0000003f3f3ff290 */ /* 0x000ff6000fffe03f */
[----:B------:R-:W-:Y:S01]  /*16670*/  @!UPT UIADD3 URZ, URZ, URZ, URZ ;  /* 0x0000003f3f3ff290 */ /* 0x000fe2000fffe03f */
[----:B------:R1:W-:Y:S04]  /*16680*/  STL.64 [R1+0x400], R8 ;  /* 0x0004000801007387 */ /* 0x0003e80000100a00 */
[----:B------:R3:W-:Y:S04]  /*16690*/  STL.64 [R1+0x408], R10 ;  /* 0x0004080a01007387 */ /* 0x0007e80000100a00 */
[----:B-1----:R-:W4:Y:S04]  /*166a0*/  LDL.LU.64 R8, [R1+0x600] ;  /* 0x0006000001087983 */ /* 0x002f280000300a00 */
[----:B------:R-:W-:Y:S04]  /*166b0*/  STL.64 [R1+0x5f0], R20 ;  /* 0x0005f01401007387 */ /* 0x000fe80000100a00 */
[----:B------:R-:W-:Y:S04]  /*166c0*/  STL.64 [R1+0x5f8], R22 ;  /* 0x0005f81601007387 */ /* 0x000fe80000100a00 */
[----:B---3--:R-:W3:Y:S04]  /*166d0*/  LDL.LU.64 R10, [R1+0x608] ;  /* 0x00060800010a7983 */ /* 0x008ee80000300a00 */
[----:B------:R1:W-:Y:S04]  /*166e0*/  STL.64 [R1+0x260], R4 ;  /* 0x0002600401007387 */ /* 0x0003e80000100a00 */
[----:B------:R1:W-:Y:S04]  /*166f0*/  STL.64 [R1+0x268], R6 ;  /* 0x0002680601007387 */ /* 0x0003e80000100a00 */
[----:B-1----:R-:W3:Y:S04]  /*16700*/  LDL.LU.64 R4, [R1+0x10] ;  /* 0x0000100001047983 */ /* 0x002ee80000300a00 */
[----:B------:R-:W3:Y:S01]  /*16710*/  LDL.LU.64 R6, [R1+0x18] ;  /* 0x0000180001067983 */ /* 0x000ee20000300a00 */
[-C--:B------:R-:W-:Y:S08]  /*16720*/  HMMA.1688.F32.TF32 R20, R156, R60.reuse, R172 ;  /* 0x0000003c9c14723c */ /* 0x080ff000000810ac */
[-C--:B------:R-:W-:Y:S08]  /*16730*/  HMMA.1688.F32.TF32 R28, R148, R60.reuse, R248 ;  /* 0x0000003c941c723c */ /* 0x080ff000000810f8 */
[-C--:B------:R-:W-:Y:S07]  /*16740*/  HMMA.1688.F32.TF32 R24, R140, R60.reuse, R208 ;  /* 0x0000003c8c18723c */ /* 0x080fee00000810d0 */
[----:B------:R-:W-:Y:S04]  /*16750*/  STL.64 [R1+0x460], R20 ;  /* 0x0004601401007387 */ /* 0x000fe80000100a00 */
[----:B------:R1:W-:Y:S02]  /*16760*/  STL.64 [R1+0x468], R22 ;  /* 0x0004681601007387 */ /* 0x0003e40000100a00 */
[-C--:B-1----:R-:W-:Y:S02]  /*16770*/  HMMA.1688.F32.TF32 R20, R184, R60.reuse, R68 ;  /* 0x0000003cb814723c */ /* 0x082fe40000081044 */
[----:B------:R-:W-:Y:S04]  /*16780*/  STL.64 [R1+0x2d0], R28 ;  /* 0x0002d01c01007387 */ /* 0x000fe80000100a00 */
[----:B------:R1:W-:Y:S02]  /*16790*/  STL.64 [R1+0x2d8], R30 ;  /* 0x0002d81e01007387 */ /* 0x0003e40000100a00 */
[----:B-1----:R-:W-:Y:S11]  /*167a0*/  HMMA.1688.F32.TF32 R28, R144, R60, R192 ;  /* 0x0000003c901c723c */ /* 0x002ff600000810c0 */
[----:B------:R-:W-:Y:S04]  /*167b0*/  @!UPT UIADD3 URZ, URZ, URZ, URZ ;  /* 0x0000003f3f3ff290 */ /* 0x000fe8000fffe03f */
[----:B------:R-:W-:Y:S01]  /*167c0*/  STL.64 [R1+0x2e0], R20 ;  /* 0x0002e01401007387 */ /* 0x000fe20000100a00 */
[----:B------:R-:W-:-:S03]  /*167d0*/  IMAD.MOV.U32 R65, RZ, RZ, R23 ;  /* 0x000000ffff417224 */ /* 0x000fc600078e0017 */
[----:B------:R-:W-:Y:S04]  /*167e0*/  STL.64 [R1+0x530], R24 ;  /* 0x0005301801007387 */ /* 0x000fe80000100a00 */
[----:B------:R1:W-:Y:S04]  /*167f0*/  STL.64 [R1+0x538], R26 ;  /* 0x0005381a01007387 */ /* 0x0003e80000100a00 */
[----:B------:R1:W-:Y:S02]  /*16800*/  STL [R1+0x2e8], R22 ;  /* 0x0002e81601007387 */ /* 0x0003e40000100800 */
[-C--:B-1----:R-:W-:Y:S08]  /*16810*/  HMMA.1688.F32.TF32 R24, R228, R60.reuse, R152 ;  /* 0x0000003ce418723c */ /* 0x082ff00000081098 */
[----:B------:R-:W-:Y:S01]  /*16820*/  HMMA.1688.F32.TF32 R20, R236, R60, R220 ;  /* 0x0000003cec14723c */ /* 0x000fe200000810dc */
[----:B------:R-:W-:Y:S04]  /*16830*/  STL [R1+0x1338], R65 ;  /* 0x0013384101007387 */ /* 0x000fe80000100800 */
[----:B------:R-:W-:Y:S04]  /*16840*/  STL.64 [R1+0x590], R28 ;  /* 0x0005901c01007387 */ /* 0x000fe80000100a00 */
[----:B------:R-:W-:Y:S04]  /*16850*/  STL.64 [R1+0x598], R30 ;  /* 0x0005981e01007387 */ /* 0x000fe80000100a00 */
[----:B------:R-:W1:Y:S04]  /*16860*/  LDSM.16.M88.4 R28, [R252+0x9000] ;  /* 0x00900000fc1c783b */ /* 0x000e680000000200 */
[----:B------:R-:W-:Y:S04]  /*16870*/  STL.64 [R1+0x330], R24 ;  /* 0x0003301801007387 */ /* 0x000fe80000100a00 */
[----:B------:R1:W-:Y:S04]  /*16880*/  STL.64 [R1+0x338], R26 ;  /* 0x0003381a01007387 */ /* 0x0003e80000100a00 */
[----:B------:R-:W-:Y:S04]  /*16890*/  STL.64 [R1+0x5e0], R20 ;  /* 0x0005e01401007387 */ /* 0x000fe80000100a00 */
[----:B------:R4:W-:Y:S01]  /*168a0*/  STL.64 [R1+0x5e8], R22 ;  /* 0x0005e81601007387 */ /* 0x0009e20000100a00 */
[-C--:B-1----:R-:W-:Y:S08]  /*168b0*/  HMMA.1688.F32.TF32 R24, R156, R56.reuse, R168 ;  /* 0x000000389c18723c */ /* 0x082ff000000810a8 */
[-C--:B--2---:R-:W-:Y:S08]  /*168c0*/  HMMA.1688.F32.TF32 R16, R160, R56.reuse, R16 ;  /* 0x00000038a010723c */ /* 0x084ff00000081010 */
[-C--:B----4-:R-:W-:Y:S11]  /*168d0*/  HMMA.1688.F32.TF32 R20, R148, R56.reuse, R12 ;  /* 0x000000389414723c */ /* 0x090ff6000008100c */
[----:B------:R-:W-:Y:S04]  /*168e0*/  @!UPT UIADD3 URZ, URZ, URZ, URZ ;  /* 0x0000003f3f3ff290 */ /* 0x000fe8000fffe03f */
[----:B------:R-:W-:Y:S04]  /*168f0*/  STL.64 [R1+0x180], R16 ;  /* 0x0001801001007387 */ /* 0x000fe80000100a00 */
[----:B------:R1:W-:Y:S01]  /*16900*/  STL.64 [R1+0x188], R18 ;  /* 0x0001881201007387 */ /* 0x0003e20000100a00 */
[-C--:B------:R-:W-:Y:S08]  /*16910*/  HMMA.1688.F32.TF32 R12, R184, R56.reuse, R72 ;  /* 0x00000038b80c723c */ /* 0x080ff00000081048 */
[----:B-1----:R-:W-:Y:S01]  /*16920*/  HMMA.1688.F32.TF32 R16, R140, R56, R204 ;  /* 0x000000388c10723c */ /* 0x002fe200000810cc */
[----:B------:R-:W-:Y:S04]  /*16930*/  STL.64 [R1+0x3f0], R24 ;  /* 0x0003f01801007387 */ /* 0x000fe80000100a00 */
[----:B------:R-:W-:Y:S04]  /*16940*/  STL.64 [R1+0x3f8], R26 ;  /* 0x0003f81a01007387 */ /* 0x000fe80000100a00 */
[----:B------:R-:W-:Y:S04]  /*16950*/  STL.64 [R1+0x150], R20 ;  /* 0x0001501401007387 */ /* 0x000fe80000100a00 */
[----:B------:R1:W-:Y:S03]  /*16960*/  STL.64 [R1+0x158], R22 ;  /* 0x0001581601007387 */ /* 0x0003e60000100a00 */
[----:B------:R-:W-:-:S02]  /*16970*/  IMAD.MOV.U32 R65, RZ, RZ, R14 ;  /* 0x000000ffff417224 */ /* 0x000fc400078e000e */
[----:B------:R-:W-:Y:S01]  /*16980*/  IMAD.MOV.U32 R61, RZ, RZ, R15 ;  /* 0x000000ffff3d7224 */ /* 0x000fe200078e000f */
[----:B------:R-:W2:Y:S04]  /*16990*/  LDSM.16.M88.4 R24, [R252+0xa000] ;  /* 0x00a00000fc18783b */ /* 0x000ea80000000200 */
[----:B------:R-:W-:Y:S01]  /*169a0*/  STL.64 [R1+0x520], R16 ;  /* 0x0005201001007387 */ /* 0x000fe20000100a00 */
[-C--:B-1----:R-:W-:Y:S03]  /*169b0*/  HMMA.1688.F32.TF32 R20, R144, R56.reuse, R188 ;  /* 0x000000389014723c */ /* 0x082fe600000810bc */
[----:B------:R-:W-:Y:S04]  /*169c0*/  STL.64 [R1+0x528], R18 ;  /* 0x0005281201007387 */ /* 0x000fe80000100a00 */
[----:B------:R1:W-:Y:S02]  /*169d0*/  STL.64 [R1+0x1a0], R12 ;  /* 0x0001a00c01007387 */ /* 0x0003e40000100a00 */
[-C--:B-1----:R-:W-:Y:S02]  /*169e0*/  HMMA.1688.F32.TF32 R12, R228, R56.reuse, R80 ;  /* 0x00000038e40c723c */ /* 0x082fe40000081050 */
[----:B------:R-:W-:Y:S04]  /*169f0*/  STL [R1+0x1340], R61 ;  /* 0x0013403d01007387 */ /* 0x000fe80000100800 */
[----:B------:R-:W-:Y:S08]  /*16a00*/  STL [R1+0x133c], R65 ;  /* 0x00133c4101007387 */ /* 0x000ff00000100800 */
[----:B------:R-:W-:Y:S01]  /*16a10*/  STL.64 [R1+0x570], R20 ;  /* 0x0005701401007387 */ /* 0x000fe20000100a00 */
[----:B------:R-:W-:Y:S03]  /*16a20*/  HMMA.1688.F32.TF32 R16, R236, R56, R224 ;  /* 0x00000038ec10723c */ /* 0x000fe600000810e0 */
[----:B------:R-:W-:Y:S04]  /*16a30*/  STL.64 [R1+0x578], R22 ;  /* 0x0005781601007387 */ /* 0x000fe80000100a00 */
[----:B------:R-:W-:Y:S04]  /*16a40*/  STL.64 [R1+0x13b0], R58 ;  /* 0x0013b03a01007387 */ /* 0x000fe80000100a00 */
[----:B------:R-:W1:Y:S04]  /*16a50*/  LDSM.16.M88.4 R20, [R252+0xb000] ;  /* 0x00b00000fc14783b */ /* 0x000e680000000200 */
[----:B------:R-:W-:Y:S04]  /*16a60*/  STL.64 [R1+0x2c0], R12 ;  /* 0x0002c00c01007387 */ /* 0x000fe80000100a00 */
[----:B------:R3:W-:Y:S02]  /*16a70*/  STL.64 [R1+0x2c8], R14 ;  /* 0x0002c80e01007387 */ /* 0x0007e40000100a00 */
[-C--:B---3--:R-:W-:Y:S08]  /*16a80*/  HMMA.1688.F32.TF32 R12, R160, R52.reuse, R8 ;  /* 0x00000034a00c723c */ /* 0x088ff00000081008 */
[-C--:B------:R-:W-:Y:S08]  /*16a90*/  HMMA.1688.F32.TF32 R4, R148, R52.reuse, R4 ;  /* 0x000000349404723c */ /* 0x080ff00000081004 */
[----:B------:R-:W-:Y:S01]  /*16aa0*/  HMMA.1688.F32.TF32 R8, R156, R52, R164 ;  /* 0x000000349c08723c */ /* 0x000fe200000810a4 */
[----:B------:R-:W-:Y:S04]  /*16ab0*/  STL.64 [R1+0x5d0], R16 ;  /* 0x0005d01001007387 */ /* 0x000fe80000100a00 */
[----:B------:R-:W-:Y:S04]  /*16ac0*/  STL.64 [R1+0x5d8], R18 ;  /* 0x0005d81201007387 */ /* 0x000fe80000100a00 */
[----:B------:R-:W-:Y:S04]  /*16ad0*/  STL.64 [R1+0xc0], R12 ;  /* 0x0000c00c01007387 */ /* 0x000fe80000100a00 */
[----:B------:R-:W-:Y:S03]  /*16ae0*/  STL.64 [R1+0xc8], R14 ;  /* 0x0000c80e01007387 */ /* 0x000fe60000100a00 */
[----:B------:R-:W-:Y:S01]  /*16af0*/  IMAD.MOV.U32 R65, RZ, RZ, R7 ;  /* 0x000000ffff417224 */ /* 0x000fe200078e0007 */
[----:B------:R-:W3:Y:S01]  /*16b00*/  LDSM.16.M88.4 R16, [R252+0xc000] ;  /* 0x00c00000fc10783b */ /* 0x000ee20000000200 */
[----:B------:R-:W-:-:S05]  /*16b10*/  IMAD.MOV.U32 R61, RZ, RZ, R6 ;  /* 0x000000ffff3d7224 */ /* 0x000fca00078e0006 */
[----:B------:R-:W-:Y:S04]  /*16b20*/  STL.64 [R1+0x320], R8 ;  /* 0x0003200801007387 */ /* 0x000fe80000100a00 */
[----:B------:R-:W-:Y:S04]  /*16b30*/  STL.64 [R1+0x328], R10 ;  /* 0x0003280a01007387 */ /* 0x000fe80000100a00 */
[----:B------:R4:W-:Y:S04]  /*16b40*/  STL.64 [R1+0xa0], R4 ;  /* 0x0000a00401007387 */ /* 0x0009e80000100a00 */
[----:B------:R1:W-:Y:S04]  /*16b50*/  STL [R1+0x13cc], R65 ;  /* 0x0013cc4101007387 */ /* 0x0003e80000100800 */
[----:B------:R-:W-:Y:S01]  /*16b60*/  STL [R1+0x13c0], R61 ;  /* 0x0013c03d01007387 */ /* 0x000fe20000100800 */
[-C--:B----4-:R-:W-:Y:S03]  /*16b70*/  HMMA.1688.F32.TF32 R4, R140, R52.reuse, R200 ;  /* 0x000000348c04723c */ /* 0x090fe600000810c8 */
[----:B-1----:R-:W4:Y:S04]  /*16b80*/  LDL.LU.64 R64, [R1+0x30] ;  /* 0x0000300001407983 */ /* 0x002f280000300a00 */
[----:B------:R-:W4:Y:S01]  /*16b90*/  LDL.LU.64 R66, [R1+0x38] ;  /* 0x0000380001427983 */ /* 0x000f220000300a00 */
[-C--:B------:R-:W-:Y:S08]  /*16ba0*/  HMMA.1688.F32.TF32 R12, R144, R52.reuse, R180 ;  /* 0x00000034900c723c */ /* 0x080ff000000810b4 */
[-C--:B------:R-:W-:Y:S07]  /*16bb0*/  HMMA.1688.F32.TF32 R8, R228, R52.reuse, R84 ;  /* 0x00000034e408723c */ /* 0x080fee0000081054 */
[----:B------:R-:W-:Y:S04]  /*16bc0*/  STL.64 [R1+0x500], R4 ;  /* 0x0005000401007387 */ /* 0x000fe80000100a00 */
[----:B------:R1:W-:Y:S04]  /*16bd0*/  STL.64 [R1+0x508], R6 ;  /* 0x0005080601007387 */ /* 0x0003e80000100a00 */
[----:B------:R-:W2:Y:S04]  /*16be0*/  LDL.LU.64 R56, [R1+0x20] ;  /* 0x0000200001387983 */ /* 0x000ea80000300a00 */
[----:B------:R-:W2:Y:S01]  /*16bf0*/  LDL.LU.64 R58, [R1+0x28] ;  /* 0x00002800013a7983 */ /* 0x000ea20000300a00 */
[-C--:B-1----:R-:W-:Y:S11]  /*16c00*/  HMMA.1688.F32.TF32 R4, R184, R52.reuse, R76 ;  /* 0x00000034b804723c */ /* 0x082ff6000008104c */
[----:B------:R-:W-:Y:S11]  /*16c10*/  @!UPT UIADD3 URZ, URZ, URZ, URZ ;  /* 0x0000003f3f3ff290 */ /* 0x000ff6000fffe03f */
[----:B------:R-:W-:Y:S01]  /*16c20*/  @!UPT UIADD3 URZ, URZ, URZ, URZ ;  /* 0x0000003f3f3ff290 */ /* 0x000fe2000fffe03f */
[----:B------:R-:W-:Y:S04]  /*16c30*/  STL.64 [R1+0xd0], R4 ;  /* 0x0000d00401007387 */ /* 0x000fe80000100a00 */
[----:B------:R1:W-:Y:S04]  /*16c40*/  STL.64 [R1+0xd8], R6 ;  /* 0x0000d80601007387 */ /* 0x0003e80000100a00 */
[----:B------:R-:W-:Y:S04]  /*16c50*/  STL.64 [R1+0x540], R12 ;  /* 0x0005400c01007387 */ /* 0x000fe80000100a00 */
[----:B------:R-:W-:Y:S04]  /*16c60*/  STL.64 [R1+0x548], R14 ;  /* 0x0005480e01007387 */ /* 0x000fe80000100a00 */
[----:B------:R-:W3:Y:S04]  /*16c70*/  LDL.LU.64 R60, [R1+0x6a0] ;  /* 0x0006a000013c7983 */ /* 0x000ee80000300a00 */
[----:B------:R-:W-:Y:S04]  /*16c80*/  STL.64 [R1+0xe0], R8 ;  /* 0x0000e00801007387 */ /* 0x000fe80000100a00 */
[----:B------:R-:W-:Y:S04]  /*16c90*/  STL.64 [R1+0xe8], R10 ;  /* 0x0000e80a01007387 */ /* 0x000fe80000100a00 */
[----:B------:R-:W3:Y:S01]  /*16ca0*/  LDL.LU.64 R62, [R1+0x6a8] ;  /* 0x0006a800013e7983 */ /* 0x000ee20000300a00 */
[----:B-1----:R-:W-:Y:S03]  /*16cb0*/  HMMA.1688.F32.TF32 R4, R236, R52, R232 ;  /* 0x00000034ec04723c */ /* 0x002fe600000810e8 */
[----:B------:R-:W1:Y:S04]  /*16cc0*/  LDSM.16.M88.4 R12, [R252+0xd000] ;  /* 0x00d00000fc0c783b */ /* 0x000e680000000200 */
[----:B------:R-:W1:Y:S11]  /*16cd0*/  LDSM.16.M88.4 R8, [R252+0xe000] ;  /* 0x00e00000fc08783b */ /* 0x000e760000000200 */
[----:B------:R-:W-:Y:S05]  /*16ce0*/  @!UPT UIADD3 URZ, URZ, URZ, URZ ;  /* 0x0000003f3f3ff290 */ /* 0x000fea000fffe03f */
[----:B------:R-:W-:Y:S04]  /*16cf0*/  STL.64 [R1+0x5a0], R4 ;  /* 0x0005a00401007387 */ /* 0x000fe80000100a00 */
[----:B------:R-:W-:Y:S04]  /*16d00*/  STL.64 [R1+0x5a8], R6 ;  /* 0x0005a80601007387 */ /* 0x000fe80000100a00 */
[----:B------:R-:W3:Y:S04]  /*16d10*/  LDL.LU.64 R152, [R1+0x690] ;  /* 0x0006900001987983 */ /* 0x000ee80000300a00 */
[----:B------:R-:W3:Y:S04]  /*16d20*/  LDL.LU.64 R154, [R1+0x698] ;  /* 0x00069800019a7983 */ /* 0x000ee80000300a00 */
[----:B------:R-:W3:Y:S04]  /*16d30*/  LDL.LU.64 R88, [R1+0x680] ;  /* 0x0006800001587983 */ /* 0x000ee80000300a00 */
[----:B------:R-:W3:Y:S04]  /*16d40*/  LDL.LU.64 R90, [R1+0x688] ;  /* 0x00068800015a7983 */ /* 0x000ee80000300a00 */
[----:B------:R4:W-:Y:S04]  /*16d50*/  STL.64 [R1+0x13a8], R54 ;  /* 0x0013a83601007387 */ /* 0x0009e80000100a00 */
[----:B------:R-:W-:Y:S04]  /*16d60*/  STL [R1+0x13d4], R50 ;  /* 0x0013d43201007387 */ /* 0x000fe80000100800 */
[----:B------:R-:W-:Y:S04]  /*16d70*/  STL [R1+0x13d0], R51 ;  /* 0x0013d03301007387 */ /* 0x000fe80000100800 */
[----:B------:R-:W-:Y:S04]  /*16d80*/  STL [R1+0x13dc], R46 ;  /* 0x0013dc2e01007387 */ /* 0x000fe80000100800 */
[----:B------:R-:W-:Y:S04]  /*16d90*/  STL [R1+0x13d8], R47 ;  /* 0x0013d82f01007387 */ /* 0x000fe80000100800 */
[----:B------:R-:W-:Y:S04]  /*16da0*/  STL [R1+0x13e0], R43 ;  /* 0x0013e02b01007387 */ /* 0x000fe80000100800 */
[----:B------:R-:W3:Y:S04]  /*16db0*/  LDL.LU.64 R84, [R1+0x670] ;  /* 0x0006700001547983 */ /* 0x000ee80000300a00 */
[----:B------:R-:W3:Y:S04]  /*16dc0*/  LDL.LU.64 R86, [R1+0x678] ;  /* 0x0006780001567983 */ /* 0x000ee80000300a00 */
[----:B------:R-:W1:Y:S01]  /*16dd0*/  LDSM.16.M88.4 R4, [R252+0xf000] ;  /* 0x00f00000fc04783b */ /* 0x000e620000000200 */
[C---:B----4-:R-:W-:Y:S11]  /*16de0*/  HMMA.1688.F32.TF32 R52, R160.reuse, R48, R64 ;  /* 0x00000030a034723c */ /* 0x050ff60000081040 */
[----:B------:R-:W-:Y:S11]  /*16df0*/  @!UPT UIADD3 URZ, URZ, URZ, URZ ;  /* 0x0000003f3f3ff290 */ /* 0x000ff6000fffe03f */
[----:B------:R-:W-:Y:S01]  /*16e00*/  @!UPT UIADD3 URZ, URZ, URZ, URZ ;  /* 0x0000003f3f3ff290 */ /* 0x000fe2000fffe03f */
[----:B------:R-:W-:Y:S04]  /*16e10*/  STL.64 [R1+0x30], R52 ;  /* 0x0000303401007387 */ /* 0x000fe80000100a00 */
[----:B------:R2:W-:Y:S04]  /*16e20*/  STL.64 [R1+0x38], R54 ;  /* 0x0000383601007387 */ /* 0x0005e80000100a00 */
[----:B------:R-:W4:Y:S04]  /*16e30*/  LDL.LU.64 R80, [R1+0x660] ;  /* 0x0006600001507983 */ /* 0x000f280000300a00 */
[----:B------:R-:W4:Y:S01]  /*16e40*/  LDL.LU.64 R82, [R1+0x668] ;  /* 0x0006680001527983 */ /* 0x000f220000300a00 */
[----:B--2---:R-:W-:Y:S03]  /*16e50*/  HMMA.1688.F32.TF32 R52, R160, R44, R56 ;  /* 0x0000002ca034723c */ /* 0x004fe60000081038 */
[----:B------:R-:W2:Y:S04]  /*16e60*/  LDL.LU.64 R72, [R1+0x650] ;  /* 0x0006500001487983 */ /* 0x000ea80000300a00 */
[----:B------:R-:W2:Y:S04]  /*16e70*/  LDL.LU.64 R74, [R1+0x658] ;  /* 0x00065800014a7983 */ /* 0x000ea80000300a00 */
[----:B------:R-:W2:Y:S04]  /*16e80*/  LDL.LU.64 R76, [R1+0x640] ;  /* 0x00064000014c7983 */ /* 0x000ea80000300a00 */
[----:B------:R-:W2:Y:S04]  /*16e90*/  LDL.LU.64 R78, [R1+0x648] ;  /* 0x00064800014e7983 */ /* 0x000ea80000300a00 */
[----:B------:R-:W1:Y:S04]  /*16ea0*/  LDL.LU.64 R68, [R1+0x630] ;  /* 0x0006300001447983 */ /* 0x000e680000300a00 */
[----:B------:R-:W1:Y:S01]  /*16eb0*/  LDL.LU.64 R70, [R1+0x638] ;  /* 0x0006380001467983 */ /* 0x000e620000300a00 */
[----:B------:R-:W-:-:S03]  /*16ec0*/  IMAD.MOV.U32 R51, RZ, RZ, R52 ;  /* 0x000000ffff337224 */ /* 0x000fc600078e0034 */
[----:B------:R-:W2:Y:S01]  /*16ed0*/  LDL.LU.64 R56, [R1+0x620] ;  /* 0x0006200001387983 */ /* 0x000ea20000300a00 */
[----:B------:R-:W-:Y:S02]  /*16ee0*/  IMAD.MOV.U32 R65, RZ, RZ, R53 ;  /* 0x000000ffff417224 */ /* 0x000fe400078e0035 */
[----:B------:R-:W-:Y:S01]  /*16ef0*/  IMAD.MOV.U32 R66, RZ, RZ, R54 ;  /* 0x000000ffff427224 */ /* 0x000fe200078e0036 */
[----:B------:R-:W2:Y:S01]  /*16f00*/  LDL.LU.64 R58, [R1+0x628] ;  /* 0x00062800013a7983 */ /* 0x000ea20000300a00 */
[----:B------:R-:W-:Y:S02]  /*16f10*/  IMAD.MOV.U32 R67, RZ, RZ, R55 ;  /* 0x000000ffff437224 */ /* 0x000fe400078e0037 */
[----:B---3--:R-:W-:Y:S11]  /*16f20*/  HMMA.1688.F32.TF32 R52, R160, R40, R60 ;  /* 0x00000028a034723c */ /* 0x008ff6000008103c */
[----:B------:R-:W-:Y:S11]  /*16f30*/  @!UPT UIADD3 URZ, URZ, URZ, URZ ;  /* 0x0000003f3f3ff290 */ /* 0x000ff6000fffe03f */
[----:B------:R-:W-:Y:S02]  /*16f40*/  @!UPT UIADD3 URZ, URZ, URZ, URZ ;  /* 0x0000003f3f3ff290 */ /* 0x000fe4000fffe03f */
[----:B------:R-:W-:Y:S02]  /*16f50*/  IMAD.MOV.U32 R61, RZ, RZ, R52 ;  /* 0x000000ffff3d7224 */ /* 0x000fe400078e0034 */
[----:B------:R-:W-:Y:S02]  /*16f60*/  IMAD.MOV.U32 R62, RZ, RZ, R53 ;  /* 0x000000ffff3e7224 */ /* 0x000fe400078e0035 */
[----:B------:R-:W-:Y:S01]  /*16f70*/  IMAD.MOV.U32 R63, RZ, RZ, R54 ;  /* 0x000000ffff3f7224 */ /* 0x000fe200078e0036 */
[----:B------:R-:W3:Y:S01]  /*16f80*/  LDL.LU.64 R52, [R1+0x610] ;  /* 0x0006100001347983 */ /* 0x000ee20000300a00 */
[----:B------:R-:W-:-:S03]  /*16f90*/  IMAD.MOV.U32 R3, RZ, RZ, R55 ;  /* 0x000000ffff037224 */ /* 0x000fc600078e0037 */
[----:B------:R-:W3:Y:S01]  /*16fa0*/  LDL.LU.64 R54, [R1+0x618] ;  /* 0x0006180001367983 */ /* 0x000ee20000300a00 */
[C---:B------:R-:W-:Y:S08]  /*16fb0*/  HMMA.1688.F32.TF32 R248, R160.reuse, R32, R88 ;  /* 0x00000020a0f8723c */ /* 0x040ff00000081058 */
[C---:B------:R-:W-:Y:S11]  /*16fc0*/  HMMA.1688.F32.TF32 R244, R160.reuse, R28, R84 ;  /* 0x0000001ca0f4723c */ /* 0x040ff60000081054 */
[----:B------:R-:W-:Y:S04]  /*16fd0*/  @!UPT UIADD3 URZ, URZ, URZ, URZ ;  /* 0x0000003f3f3ff290 */ /* 0x000fe8000fffe03f */
[----:B------:R-:W-:Y:S04]  /*16fe0*/  STL.64 [R1+0x1350], R250 ;  /* 0x001350fa01007387 */ /* 0x000fe80000100a00 */
[----:B------:R-:W-:Y:S04]  /*16ff0*/  STL.64 [R1+0x1348], R248 ;  /* 0x001348f801007387 */ /* 0x000fe80000100a00 */
[----:B------:R-:W-:Y:S04]  /*17000*/  STL.64 [R1+0x1360], R246 ;  /* 0x001360f601007387 */ /* 0x000fe80000100a00 */
[----:B------:R-:W-:Y:S01]  /*17010*/  STL.64 [R1+0x1358], R244 ;  /* 0x001358f401007387 */ /* 0x000fe20000100a00 */
[C---:B------:R-:W-:Y:S11]  /*17020*/  HMMA.1688.F32.TF32 R152, R160.reuse, R36, R152 ;  /* 0x00000024a098723c */ /* 0x040ff60000081098 */
[----:B------:R-:W-:Y:S11]  /*17030*/  @!UPT UIADD3 URZ, URZ, URZ, URZ ;  /* 0x0000003f3f3ff290 */ /* 0x000ff6000fffe03f */
[----:B------:R-:W-:Y:S02]  /*17040*/  @!UPT UIADD3 URZ, URZ, URZ, URZ ;  /* 0x0000003f3f3ff290 */ /* 0x000fe4000fffe03f */
[----:B------:R-:W-:Y:S02]  /*17050*/  IMAD.MOV.U32 R43, RZ, RZ, R152 ;  /* 0x000000ffff2b7224 */ /* 0x000fe400078e0098 */
[----:B------:R-:W-:Y:S02]  /*17060*/  IMAD.MOV.U32 R46, RZ, RZ, R153 ;  /* 0x000000ffff2e7224 */ /* 0x000fe400078e0099 */
[----:B------:R-:W-:Y:S02]  /*17070*/  IMAD.MOV.U32 R47, RZ, RZ, R154 ;  /* 0x000000ffff2f7224 */ /* 0x000fe400078e009a */
[----:B------:R-:W-:Y:S01]  /*17080*/  IMAD.MOV.U32 R50, RZ, RZ, R155 ;  /* 0x000000ffff327224 */ /* 0x000fe200078e009b */
[C---:B----4-:R-:W-:Y:S08]  /*17090*/  HMMA.1688.F32.TF32 R240, R160.reuse, R24, R80 ;  /* 0x00000018a0f0723c */ /* 0x050ff00000081050 */
[C---:B--2---:R-:W-:Y:S08]  /*170a0*/  HMMA.1688.F32.TF32 R72, R160.reuse, R20, R72 ;  /* 0x00000014a048723c */ /* 0x044ff00000081048 */
[C---:B------:R-:W-:Y:S08]  /*170b0*/  HMMA.1688.F32.TF32 R76, R160.reuse, R16, R76 ;  /* 0x00000010a04c723c */ /* 0x040ff0000008104c */
[C---:B-1----:R-:W-:Y:S08]  /*170c0*/  HMMA.1688.F32.TF32 R80, R160.reuse, R12, R68 ;  /* 0x0000000ca050723c */ /* 0x042ff00000081044 */
[----:B------:R-:W-:Y:S08]  /*170d0*/  HMMA.1688.F32.TF32 R84, R160, R8, R56 ;  /* 0x00000008a054723c */ /* 0x000ff00000081038 */
[----:B------:R-:W-:Y:S01]  /*170e0*/  HMMA.1688.F32.TF32 R56, R156, R48, R92 ;  /* 0x000000309c38723c */ /* 0x000fe2000008105c */
[----:B------:R-:W-:Y:S04]  /*170f0*/  STL.64 [R1+0x1370], R242 ;  /* 0x001370f201007387 */ /* 0x000fe80000100a00 */
[----:B------:R-:W-:Y:S04]  /*17100*/  STL.64 [R1+0x1368], R240 ;  /* 0x001368f001007387 */ /* 0x000fe80000100a00 */
[----:B------:R-:W-:Y:S04]  /*17110*/  STL.64 [R1+0x1380], R74 ;  /* 0x0013804a01007387 */ /* 0x000fe80000100a00 */
[----:B------:R-:W-:Y:S04]  /*17120*/  STL.64 [R1+0x1378], R72 ;  /* 0x0013784801007387 */ /* 0x000fe80000100a00 */
[----:B------:R-:W-:Y:S04]  /*17130*/  STL.64 [R1+0x1390], R78 ;  /* 0x0013904e01007387 */ /* 0x000fe80000100a00 */
[----:B------:R-:W-:Y:S01]  /*17140*/  STL.64 [R1+0x1388], R76 ;  /* 0x0013884c01007387 */ /* 0x000fe20000100a00 */
[----:B---3--:R-:W-:Y:S08]  /*17150*/  HMMA.1688.F32.TF32 R88, R160, R4, R52 ;  /* 0x00000004a058723c */ /* 0x008ff00000081034 */
[C---:B------:R-:W-:Y:S01]  /*17160*/  HMMA.1688.F32.TF32 R52, R156.reuse, R44, R136 ;  /* 0x0000002c9c34723c */ /* 0x040fe20000081088 */
[----:B------:R-:W-:Y:S04]  /*17170*/  STL.64 [R1+0x13a0], R82 ;  /* 0x0013a05201007387 */ /* 0x000fe80000100a00 */
[----:B------:R-:W-:Y:S04]  /*17180*/  STL.64 [R1+0x1398], R80 ;  /* 0x0013985001007387 */ /* 0x000fe80000100a00 */
[----:B------:R-:W-:Y:S01]  /*17190*/  STL.64 [R1+0x13f0], R86 ;  /* 0x0013f05601007387 */ /* 0x000fe20000100a00 */
[C---:B------:R-:W-:Y:S03]  /*171a0*/  HMMA.1688.F32.TF32 R68, R156.reuse, R40, R96 ;  /* 0x000000289c44723c */ /* 0x040fe60000081060 */
[----:B------:R-:W-:Y:S04]  /*171b0*/  STL.64 [R1+0x13e8], R84 ;  /* 0x0013e85401007387 */ /* 0x000fe80000100a00 */
[----:B------:R-:W-:Y:S04]  /*171c0*/  STL.64 [R1+0x1400], R90 ;  /* 0x0014005a01007387 */ /* 0x000fe80000100a00 */
[----:B------:R-:W-:Y:S04]  /*171d0*/  STL.64 [R1+0x13f8], R88 ;  /* 0x0013f85801007387 */ /* 0x000fe80000100a00 */
[----:B------:R-:W-:Y:S04]  /*171e0*/  STL.64 [R1+0x200], R56 ;  /* 0x0002003801007387 */ /* 0x000fe80000100a00 */
[----:B------:R1:W-:Y:S04]  /*171f0*/  STL.64 [R1+0x208], R58 ;  /* 0x0002083a01007387 */ /* 0x0003e80000100a00 */
[----:B------:R-:W-:Y:S04]  /*17200*/  STL.64 [R1+0x1e0], R52 ;  /* 0x0001e03401007387 */ /* 0x000fe80000100a00 */
[----:B------:R2:W-:Y:S01]  /*17210*/  STL.64 [R1+0x1e8], R54 ;  /* 0x0001e83601007387 */ /* 0x0005e20000100a00 */
[C---:B-1----:R-:W-:Y:S08]  /*17220*/  HMMA.1688.F32.TF32 R56, R156.reuse, R36, R100 ;  /* 0x000000249c38723c */ /* 0x042ff00000081064 */
[C---:B--2---:R-:W-:Y:S01]  /*17230*/  HMMA.1688.F32.TF32 R52, R156.reuse, R32, R104 ;  /* 0x000000209c34723c */ /* 0x044fe20000081068 */
[----:B------:R-:W-:Y:S04]  /*17240*/  STL.64 [R1+0x1c0], R68 ;  /* 0x0001c04401007387 */ /* 0x000fe80000100a00 */
[----:B------:R1:W-:Y:S10]  /*17250*/  STL.64 [R1+0x1c8], R70 ;  /* 0x0001c84601007387 */ /* 0x0003f40000100a00 */
[----:B------:R-:W-:Y:S01]  /*17260*/  STL.64 [R1+0x1b0], R56 ;  /* 0x0001b03801007387 */ /* 0x000fe20000100a00 */
[C---:B-1----:R-:W-:Y:S03]  /*17270*/  HMMA.1688.F32.TF32 R68, R156.reuse, R28, R108 ;  /* 0x0000001c9c44723c */ /* 0x042fe6000008106c */
[----:B------:R1:W-:Y:S04]  /*17280*/  STL.64 [R1+0x1b8], R58 ;  /* 0x0001b83a01007387 */ /* 0x0003e80000100a00 */
[----:B------:R-:W-:Y:S04]  /*17290*/  STL.64 [R1+0x170], R52 ;  /* 0x0001703401007387 */ /* 0x000fe80000100a00 */
[----:B------:R2:W-:Y:S01]  /*172a0*/  STL.64 [R1+0x178], R54 ;  /* 0x0001783601007387 */ /* 0x0005e20000100a00 */
[C---:B-1----:R-:W-:Y:S08]  /*172b0*/  HMMA.1688.F32.TF32 R56, R156.reuse, R24, R112 ;  /* 0x000000189c38723c */ /* 0x042ff00000081070 */
[C---:B--2---:R-:W-:Y:S03]  /*172c0*/  HMMA.1688.F32.TF32 R52, R156.reuse, R20, R132 ;  /* 0x000000149c34723c */ /* 0x044fe60000081084 */
[----:B------:R1:W-:Y:S04]  /*172d0*/  STL.64 [R1+0x160], R68 ;  /* 0x0001604401007387 */ /* 0x0003e80000100a00 */
[----:B------:R2:W-:Y:S04]  /*172e0*/  STL.64 [R1+0x168], R70 ;  /* 0x0001684601007387 */ /* 0x0005e80000100a00 */
[----:B-1----:R-:W3:Y:S04]  /*172f0*/  LDL.LU.64 R68, [R1+0x760] ;  /* 0x0007600001447983 */ /* 0x002ee80000300a00 */
[----:B------:R1:W-:Y:S04]  /*17300*/  STL.64 [R1+0x140], R56 ;  /* 0x0001403801007387 */ /* 0x0003e80000100a00 */
[----:B------:R4:W-:Y:S04]  /*17310*/  STL.64 [R1+0x148], R58 ;  /* 0x0001483a01007387 */ /* 0x0009e80000100a00 */
[----:B--2---:R-:W3:Y:S04]  /*17320*/  LDL.LU.64 R70, [R1+0x768] ;  /* 0x0007680001467983 */ /* 0x004ee80000300a00 */
[----:B------:R2:W-:Y:S04]  /*17330*/  STL.64 [R1+0x130], R52 ;  /* 0x0001303401007387 */ /* 0x0005e80000100a00 */
[----:B------:R1:W-:Y:S04]  /*17340*/  STL.64 [R1+0x138], R54 ;  /* 0x0001383601007387 */ /* 0x0003e80000100a00 */
[----:B------:R-:W3:Y:S04]  /*17350*/  LDL.LU.64 R92, [R1+0x750] ;  /* 0x00075000015c7983 */ /* 0x000ee80000300a00 */
        /* <DEDUP_REMOVED lines=25> */
[----:B-1----:R-:W3:Y:S04]  /*174f0*/  LDL.LU.64 R56, [R1+0x310] ;  /* 0x0003100001387983 */ /* 0x002ee80000300a00 */
[----:B----4-:R-:W4:Y:S04]  /*17500*/  LDL.LU.64 R58, [R1+0x318] ;  /* 0x00031800013a7983 */ /* 0x010f280000300a00 */
[----:B--2---:R-:W2:Y:S04]  /*17510*/  LDL.LU.64 R52, [R1+0x340] ;  /* 0x0003400001347983 */ /* 0x004ea80000300a00 */
[----:B------:R-:W2:Y:S01]  /*17520*/  LDL.LU.64 R54, [R1+0x348] ;  /* 0x0003480001367983 */ /* 0x000ea20000300a00 */
[C---:B------:R-:W-:Y:S11]  /*17530*/  HMMA.1688.F32.TF32 R76, R156.reuse, R16, R120 ;  /* 0x000000109c4c723c */ /* 0x040ff60000081078 */
[----:B------:R-:W-:Y:S11]  /*17540*/  @!UPT UIADD3 URZ, URZ, URZ, URZ ;  /* 0x0000003f3f3ff290 */ /* 0x000ff6000fffe03f */
[----:B------:R-:W-:Y:S01]  /*17550*/  @!UPT UIADD3 URZ, URZ, URZ, URZ ;  /* 0x0000003f3f3ff290 */ /* 0x000fe2000fffe03f */
[----:B------:R-:W-:Y:S04]  /*17560*/  STL.64 [R1+0x120], R76 ;  /* 0x0001204c01007387 */ /* 0x000fe80000100a00 */
[----:B------:R1:W-:Y:S01]  /*17570*/  STL.64 [R1+0x128], R78 ;  /* 0x0001284e01007387 */ /* 0x0003e20000100a00 */
[C---:B------:R-:W-:Y:S03]  /*17580*/  HMMA.1688.F32.TF32 R80, R156.reuse, R8, R128 ;  /* 0x000000089c50723c */ /* 0x040fe60000081080 */
[----:B------:R-:W2:Y:S04]  /*17590*/  LDL.LU.64 R88, [R1+0x390] ;  /* 0x0003900001587983 */ /* 0x000ea80000300a00 */
[----:B------:R-:W2:Y:S01]  /*175a0*/  LDL.LU.64 R90, [R1+0x398] ;  /* 0x00039800015a7983 */ /* 0x000ea20000300a00 */
[C---:B-1----:R-:W-:Y:S11]  /*175b0*/  HMMA.1688.F32.TF32 R76, R156.reuse, R12, R124 ;  /* 0x0000000c9c4c723c */ /* 0x042ff6000008107c */
[----:B------:R-:W-:Y:S11]  /*175c0*/  @!UPT UIADD3 URZ, URZ, URZ, URZ ;  /* 0x0000003f3f3ff290 */ /* 0x000ff6000fffe03f */
[----:B------:R-:W-:Y:S01]  /*175d0*/  @!UPT UIADD3 URZ, URZ, URZ, URZ ;  /* 0x0000003f3f3ff290 */ /* 0x000fe2000fffe03f */
[----:B------:R-:W-:Y:S04]  /*175e0*/  STL.64 [R1+0x110], R76 ;  /* 0x0001104c01007387 */ /* 0x000fe80000100a00 */
[----:B------:R1:W-:Y:S04]  /*175f0*/  STL.64 [R1+0x118], R78 ;  /* 0x0001184e01007387 */ /* 0x0003e80000100a00 */
[----:B------:R-:W2:Y:S01]  /*17600*/  LDL.LU.64 R84, [R1+0xb0] ;  /* 0x0000b00001547983 */ /* 0x000ea20000300a00 */
[----:B-1----:R-:W-:Y:S03]  /*17610*/  HMMA.1688.F32.TF32 R76, R156, R4, R116 ;  /* 0x000000049c4c723c */ /* 0x002fe60000081074 */
[----:B------:R1:W-:Y:S04]  /*17620*/  STL.64 [R1+0x100], R80 ;  /* 0x0001005001007387 */ /* 0x0003e80000100a00 */
[----:B------:R1:W-:Y:S04]  /*17630*/  STL.64 [R1+0x108], R82 ;  /* 0x0001085201007387 */ /* 0x0003e80000100a00 */
[----:B------:R-:W2:Y:S11]  /*17640*/  LDL.LU.64 R86, [R1+0xb8] ;  /* 0x0000b80001567983 */ /* 0x000eb60000300a00 */
[----:B------:R-:W-:Y:S01]  /*17650*/  @!UPT UIADD3 URZ, URZ, URZ, URZ ;  /* 0x0000003f3f3ff290 */ /* 0x000fe2000fffe03f */
[----:B------:R1:W-:Y:S04]  /*17660*/  STL.64 [R1+0xf0], R76 ;  /* 0x0000f04c01007387 */ /* 0x0003e80000100a00 */
[----:B------:R1:W-:Y:S04]  /*17670*/  STL.64 [R1+0xf8], R78 ;  /* 0x0000f84e01007387 */ /* 0x0003e80000100a00 */
[----:B-1----:R-:W2:Y:S04]  /*17680*/  LDL.LU.64 R80, [R1+0x90] ;  /* 0x0000900001507983 */ /* 0x002ea80000300a00 */
[----:B------:R-:W2:Y:S04]  /*17690*/  LDL.LU.64 R82, [R1+0x98] ;  /* 0x0000980001527983 */ /* 0x000ea80000300a00 */
[----:B------:R-:W2:Y:S04]  /*176a0*/  LDL.LU.64 R76, [R1+0x80] ;  /* 0x00008000014c7983 */ /* 0x000ea80000300a00 */
[----:B------:R-:W2:Y:S01]  /*176b0*/  LDL.LU.64 R78, [R1+0x88] ;  /* 0x00008800014e7983 */ /* 0x000ea20000300a00 */
[C---:B---3--:R-:W-:Y:S08]  /*176c0*/  HMMA.1688.F32.TF32 R68, R148.reuse, R48, R68 ;  /* 0x000000309444723c */ /* 0x048ff00000081044 */
[C---:B------:R-:W-:Y:S08]  /*176d0*/  HMMA.1688.F32.TF32 R92, R148.reuse, R44, R92 ;  /* 0x0000002c945c723c */ /* 0x040ff0000008105c */
[C---:B------:R-:W-:Y:S01]  /*176e0*/  HMMA.1688.F32.TF32 R100, R148.reuse, R40, R72 ;  /* 0x000000289464723c */ /* 0x040fe20000081048 */
[----:B------:R-:W3:Y:S04]  /*176f0*/  LDL.LU.64 R72, [R1+0x70] ;  /* 0x0000700001487983 */ /* 0x000ee80000300a00 */
[----:B------:R-:W3:Y:S03]  /*17700*/  LDL.LU.64 R74, [R1+0x78] ;  /* 0x00007800014a7983 */ /* 0x000ee60000300a00 */
[C---:B------:R-:W-:Y:S08]  /*17710*/  HMMA.1688.F32.TF32 R104, R148.reuse, R36, R104 ;  /* 0x000000249468723c */ /* 0x040ff00000081068 */
[C---:B------:R-:W-:Y:S08]  /*17720*/  HMMA.1688.F32.TF32 R108, R148.reuse, R32, R108 ;  /* 0x00000020946c723c */ /* 0x040ff0000008106c */
[C---:B------:R-:W-:Y:S08]  /*17730*/  HMMA.1688.F32.TF32 R112, R148.reuse, R28, R112 ;  /* 0x0000001c9470723c */ /* 0x040ff00000081070 */
[C---:B------:R-:W-:Y:S08]  /*17740*/  HMMA.1688.F32.TF32 R116, R148.reuse, R24, R176 ;  /* 0x000000189474723c */ /* 0x040ff000000810b0 */
[C---:B------:R-:W-:Y:S08]  /*17750*/  HMMA.1688.F32.TF32 R120, R148.reuse, R20, R172 ;  /* 0x000000149478723c */ /* 0x040ff000000810ac */
[C---:B------:R-:W-:Y:S08]  /*17760*/  HMMA.1688.F32.TF32 R124, R148.reuse, R16, R168 ;  /* 0x00000010947c723c */ /* 0x040ff000000810a8 */
[C---:B------:R-:W-:Y:S08]  /*17770*/  HMMA.1688.F32.TF32 R128, R148.reuse, R12, R164 ;  /* 0x0000000c9480723c */ /* 0x040ff000000810a4 */
[C---:B------:R-:W-:Y:S08]  /*17780*/  HMMA.1688.F32.TF32 R132, R148.reuse, R8, R160 ;  /* 0x000000089484723c */ /* 0x040ff000000810a0 */
[----:B------:R-:W-:Y:S08]  /*17790*/  HMMA.1688.F32.TF32 R136, R148, R4, R136 ;  /* 0x000000049488723c */ /* 0x000ff00000081088 */
[C---:B------:R-:W-:Y:S08]  /*177a0*/  HMMA.1688.F32.TF32 R152, R140.reuse, R48, R152 ;  /* 0x000000308c98723c */ /* 0x040ff00000081098 */
[C---:B------:R-:W-:Y:S08]  /*177b0*/  HMMA.1688.F32.TF32 R148, R140.reuse, R44, R96 ;  /* 0x0000002c8c94723c */ /* 0x040ff00000081060 */
[C---:B----4-:R-:W-:Y:S07]  /*177c0*/  HMMA.1688.F32.TF32 R96, R140.reuse, R40, R56 ;  /* 0x000000288c60723c */ /* 0x050fee0000081038 */
[----:B------:R-:W-:Y:S04]  /*177d0*/  STL.64 [R1+0x2f0], R152 ;  /* 0x0002f09801007387 */ /* 0x000fe80000100a00 */
[----:B------:R-:W-:Y:S04]  /*177e0*/  STL.64 [R1+0x2f8], R154 ;  /* 0x0002f89a01007387 */ /* 0x000fe80000100a00 */
[----:B------:R-:W4:Y:S04]  /*177f0*/  LDL.LU.64 R56, [R1+0x60] ;  /* 0x0000600001387983 */ /* 0x000f280000300a00 */
[----:B------:R-:W-:Y:S04]  /*17800*/  STL.64 [R1+0x300], R148 ;  /* 0x0003009401007387 */ /* 0x000fe80000100a00 */
[----:B------:R-:W-:Y:S04]  /*17810*/  STL.64 [R1+0x308], R150 ;  /* 0x0003089601007387 */ /* 0x000fe80000100a00 */
[----:B------:R-:W4:Y:S04]  /*17820*/  LDL.LU.64 R58, [R1+0x68] ;  /* 0x00006800013a7983 */ /* 0x000f280000300a00 */
[----:B------:R-:W-:Y:S04]  /*17830*/  STL.64 [R1+0x310], R96 ;  /* 0x0003106001007387 */ /* 0x000fe80000100a00 */
[----:B------:R2:W-:Y:S02]  /*17840*/  STL.64 [R1+0x318], R98 ;  /* 0x0003186201007387 */ /* 0x0005e40000100a00 */
[C---:B--2---:R-:W-:Y:S02]  /*17850*/  HMMA.1688.F32.TF32 R96, R140.reuse, R36, R52 ;  /* 0x000000248c60723c */ /* 0x044fe40000081034 */
[----:B------:R-:W2:Y:S04]  /*17860*/  LDL.LU.64 R52, [R1+0x50] ;  /* 0x0000500001347983 */ /* 0x000ea80000300a00 */
[----:B------:R-:W2:Y:S11]  /*17870*/  LDL.LU.64 R54, [R1+0x58] ;  /* 0x0000580001367983 */ /* 0x000eb60000300a00 */
[----:B------:R-:W-:Y:S06]  /*17880*/  @!UPT UIADD3 URZ, URZ, URZ, URZ ;  /* 0x0000003f3f3ff290 */ /* 0x000fec000fffe03f */
[----:B------:R-:W-:Y:S04]  /*17890*/  STL.64 [R1+0x340], R96 ;  /* 0x0003406001007387 */ /* 0x000fe80000100a00 */
[----:B------:R1:W-:Y:S02]  /*178a0*/  STL.64 [R1+0x348], R98 ;  /* 0x0003486201007387 */ /* 0x0003e40000100a00 */
[C---:B-1----:R-:W-:Y:S02]  /*178b0*/  HMMA.1688.F32.TF32 R96, R140.reuse, R32, R88 ;  /* 0x000000208c60723c */ /* 0x042fe40000081058 */
[----:B------:R-:W2:Y:S04]  /*178c0*/  LDL.LU.64 R88, [R1+0x40] ;  /* 0x0000400001587983 */ /* 0x000ea80000300a00 */
[----:B------:R-:W2:Y:S02]  /*178d0*/  LDL.LU.64 R90, [R1+0x48] ;  /* 0x00004800015a7983 */ /* 0x000ea40000300a00 */
[C---:B------:R-:W-:Y:S08]  /*178e0*/  HMMA.1688.F32.TF32 R84, R140.reuse, R28, R84 ;  /* 0x0000001c8c54723c */ /* 0x040ff00000081054 */
[C---:B------:R-:W-:Y:S08]  /*178f0*/  HMMA.1688.F32.TF32 R80, R140.reuse, R24, R80 ;  /* 0x000000188c50723c */ /* 0x040ff00000081050 */
[C---:B------:R-:W-:Y:S01]  /*17900*/  HMMA.1688.F32.TF32 R76, R140.reuse, R20, R76 ;  /* 0x000000148c4c723c */ /* 0x040fe2000008104c */
[----:B------:R-:W-:Y:S04]  /*17910*/  STL.64 [R1+0x3b0], R96 ;  /* 0x0003b06001007387 */ /* 0x000fe80000100a00 */
[----:B------:R-:W-:Y:S04]  /*17920*/  STL.64 [R1+0x3b8], R98 ;  /* 0x0003b86201007387 */ /* 0x000fe80000100a00 */
[----:B------:R1:W-:Y:S04]  /*17930*/  STL.64 [R1+0x3a0], R84 ;  /* 0x0003a05401007387 */ /* 0x0003e80000100a00 */
[----:B------:R1:W-:Y:S04]  /*17940*/  STL.64 [R1+0x3a8], R86 ;  /* 0x0003a85601007387 */ /* 0x0003e80000100a00 */
[----:B-1----:R-:W2:Y:S04]  /*17950*/  LDL.LU.64 R84, [R1+0x820] ;  /* 0x0008200001547983 */ /* 0x002ea80000300a00 */
[----:B------:R1:W-:Y:S04]  /*17960*/  STL.64 [R1+0x390], R80 ;  /* 0x0003905001007387 */ /* 0x0003e80000100a00 */
[----:B------:R1:W-:Y:S04]  /*17970*/  STL.64 [R1+0x398], R82 ;  /* 0x0003985201007387 */ /* 0x0003e80000100a00 */
[----:B------:R-:W2:Y:S04]  /*17980*/  LDL.LU.64 R86, [R1+0x828] ;  /* 0x0008280001567983 */ /* 0x000ea80000300a00 */
[----:B------:R3:W-:Y:S04]  /*17990*/  STL.64 [R1+0x380], R76 ;  /* 0x0003804c01007387 */ /* 0x0007e80000100a00 */
[----:B------:R3:W-:Y:S04]  /*179a0*/  STL.64 [R1+0x388], R78 ;  /* 0x0003884e01007387 */ /* 0x0007e80000100a00 */
[----:B-1----:R-:W2:Y:S04]  /*179b0*/  LDL.LU.64 R80, [R1+0x810] ;  /* 0x0008100001507983 */ /* 0x002ea80000300a00 */
[----:B------:R-:W2:Y:S01]  /*179c0*/  LDL.LU.64 R82, [R1+0x818] ;  /* 0x0008180001527983 */ /* 0x000ea20000300a00 */
[C---:B---3--:R-:W-:Y:S11]  /*179d0*/  HMMA.1688.F32.TF32 R72, R140.reuse, R16, R72 ;  /* 0x000000108c48723c */ /* 0x048ff60000081048 */
[----:B------:R-:W-:Y:S11]  /*179e0*/  @!UPT UIADD3 URZ, URZ, URZ, URZ ;  /* 0x0000003f3f3ff290 */ /* 0x000ff6000fffe03f */
[----:B------:R-:W-:Y:S01]  /*179f0*/  @!UPT UIADD3 URZ, URZ, URZ, URZ ;  /* 0x0000003f3f3ff290 */ /* 0x000fe2000fffe03f */
[----:B------:R1:W-:Y:S04]  /*17a00*/  STL.64 [R1+0x370], R72 ;  /* 0x0003704801007387 */ /* 0x0003e80000100a00 */
[----:B------:R3:W-:Y:S04]  /*17a10*/  STL.64 [R1+0x378], R74 ;  /* 0x0003784a01007387 */ /* 0x0007e80000100a00 */
[----:B------:R-:W2:Y:S04]  /*17a20*/  LDL.LU.64 R76, [R1+0x800] ;  /* 0x00080000014c7983 */ /* 0x000ea80000300a00 */
[----:B------:R-:W2:Y:S04]  /*17a30*/  LDL.LU.64 R78, [R1+0x808] ;  /* 0x00080800014e7983 */ /* 0x000ea80000300a00 */
[----:B-1----:R-:W2:Y:S04]  /*17a40*/  LDL.LU.64 R72, [R1+0x7f0] ;  /* 0x0007f00001487983 */ /* 0x002ea80000300a00 */
[----:B---3--:R-:W3:Y:S01]  /*17a50*/  LDL.LU.64 R74, [R1+0x7f8] ;  /* 0x0007f800014a7983 */ /* 0x008ee20000300a00 */
[C---:B----4-:R-:W-:Y:S08]  /*17a60*/  HMMA.1688.F32.TF32 R56, R140.reuse, R12, R56 ;  /* 0x0000000c8c38723c */ /* 0x050ff00000081038 */
[C---:B--2---:R-:W-:Y:S11]  /*17a70*/  HMMA.1688.F32.TF32 R52, R140.reuse, R8, R52 ;  /* 0x000000088c34723c */ /* 0x044ff60000081034 */
[----:B------:R-:W-:Y:S04]  /*17a80*/  @!UPT UIADD3 URZ, URZ, URZ, URZ ;  /* 0x0000003f3f3ff290 */ /* 0x000fe8000fffe03f */
[----:B------:R1:W-:Y:S04]  /*17a90*/  STL.64 [R1+0x360], R56 ;  /* 0x0003603801007387 */ /* 0x0003e80000100a00 */
[----:B------:R2:W-:Y:S04]  /*17aa0*/  STL.64 [R1+0x368], R58 ;  /* 0x0003683a01007387 */ /* 0x0005e80000100a00 */
[----:B-1----:R-:W4:Y:S04]  /*17ab0*/  LDL.LU.64 R56, [R1+0x7e0] ;  /* 0x0007e00001387983 */ /* 0x002f280000300a00 */
[----:B--2---:R-:W4:Y:S04]  /*17ac0*/  LDL.LU.64 R58, [R1+0x7e8] ;  /* 0x0007e800013a7983 */ /* 0x004f280000300a00 */
[----:B------:R1:W-:Y:S04]  /*17ad0*/  STL.64 [R1+0xb0], R52 ;  /* 0x0000b03401007387 */ /* 0x0003e80000100a00 */
[----:B------:R2:W-:Y:S04]  /*17ae0*/  STL.64 [R1+0xb8], R54 ;  /* 0x0000b83601007387 */ /* 0x0005e80000100a00 */
[----:B-1----:R-:W4:Y:S04]  /*17af0*/  LDL.LU.64 R52, [R1+0x7d0] ;  /* 0x0007d00001347983 */ /* 0x002f280000300a00 */
[----:B--2---:R-:W2:Y:S01]  /*17b00*/  LDL.LU.64 R54, [R1+0x7d8] ;  /* 0x0007d80001367983 */ /* 0x004ea20000300a00 */
[----:B------:R-:W-:Y:S03]  /*17b10*/  HMMA.1688.F32.TF32 R88, R140, R4, R88 ;  /* 0x000000048c58723c */ /* 0x000fe60000081058 */
[----:B------:R-:W2:Y:S04]  /*17b20*/  LDL.LU.64 R164, [R1+0x7c0] ;  /* 0x0007c00001a47983 */ /* 0x000ea80000300a00 */
[----:B------:R-:W2:Y:S11]  /*17b30*/  LDL.LU.64 R166, [R1+0x7c8] ;  /* 0x0007c80001a67983 */ /* 0x000eb60000300a00 */
[----:B------:R-:W-:Y:S05]  /*17b40*/  @!UPT UIADD3 URZ, URZ, URZ, URZ ;  /* 0x0000003f3f3ff290 */ /* 0x000fea000fffe03f */
[----:B------:R1:W-:Y:S04]  /*17b50*/  STL.64 [R1+0x90], R88 ;  /* 0x0000905801007387 */ /* 0x0003e80000100a00 */
[----:B------:R1:W-:Y:S04]  /*17b60*/  STL.64 [R1+0x98], R90 ;  /* 0x0000985a01007387 */ /* 0x0003e80000100a00 */
[----:B------:R-:W2:Y:S04]  /*17b70*/  LDL.LU.64 R168, [R1+0x7b0] ;  /* 0x0007b00001a87983 */ /* 0x000ea80000300a00 */
        /* <DEDUP_REMOVED lines=10> */
[----:B------:R-:W2:Y:S01]  /*17c20*/  LDL.LU.64 R194, [R1+0x588] ;  /* 0x0005880001c27983 */ /* 0x000ea20000300a00 */
[C---:B------:R-:W-:Y:S03]  /*17c30*/  HMMA.1688.F32.TF32 R96, R184.reuse, R48, R84 ;  /* 0x00000030b860723c */ /* 0x040fe60000081054 */
[----:B------:R-:W2:Y:S04]  /*17c40*/  LDL.LU.64 R188, [R1+0x410] ;  /* 0x0004100001bc7983 */ /* 0x000ea80000300a00 */
[----:B------:R-:W2:Y:S04]  /*17c50*/  LDL.LU.64 R190, [R1+0x418] ;  /* 0x0004180001be7983 */ /* 0x000ea80000300a00 */
[----:B-1----:R-:W2:Y:S01]  /*17c60*/  LDL.LU.64 R88, [R1+0x510] ;  /* 0x0005100001587983 */ /* 0x002ea20000300a00 */
[C---:B------:R-:W-:Y:S03]  /*17c70*/  HMMA.1688.F32.TF32 R140, R184.reuse, R44, R80 ;  /* 0x0000002cb88c723c */ /* 0x040fe60000081050 */
[----:B------:R-:W2:Y:S04]  /*17c80*/  LDL.LU.64 R90, [R1+0x518] ;  /* 0x00051800015a7983 */ /* 0x000ea80000300a00 */
[----:B------:R-:W2:Y:S04]  /*17c90*/  LDL.LU.64 R84, [R1+0x430] ;  /* 0x0004300001547983 */ /* 0x000ea80000300a00 */
[----:B------:R-:W2:Y:S04]  /*17ca0*/  LDL.LU.64 R86, [R1+0x438] ;  /* 0x0004380001567983 */ /* 0x000ea80000300a00 */
[----:B------:R-:W2:Y:S04]  /*17cb0*/  LDL.LU.64 R80, [R1+0x4f0] ;  /* 0x0004f00001507983 */ /* 0x000ea80000300a00 */
[----:B------:R-:W2:Y:S01]  /*17cc0*/  LDL.LU.64 R82, [R1+0x4f8] ;  /* 0x0004f80001527983 */ /* 0x000ea20000300a00 */
[C---:B------:R-:W-:Y:S03]  /*17cd0*/  HMMA.1688.F32.TF32 R148, R184.reuse, R40, R76 ;  /* 0x00000028b894723c */ /* 0x040fe6000008104c */
[----:B------:R-:W2:Y:S04]  /*17ce0*/  LDL.LU.64 R76, [R1+0x4d0] ;  /* 0x0004d000014c7983 */ /* 0x000ea80000300a00 */
[----:B------:R-:W2:Y:S01]  /*17cf0*/  LDL.LU.64 R78, [R1+0x4d8] ;  /* 0x0004d800014e7983 */ /* 0x000ea20000300a00 */
[C---:B---3--:R-:W-:Y:S03]  /*17d00*/  HMMA.1688.F32.TF32 R152, R184.reuse, R36, R72 ;  /* 0x00000024b898723c */ /* 0x048fe60000081048 */
[----:B------:R-:W3:Y:S04]  /*17d10*/  LDL.LU.64 R72, [R1+0x470] ;  /* 0x0004700001487983 */ /* 0x000ee80000300a00 */
[----:B------:R-:W3:Y:S01]  /*17d20*/  LDL.LU.64 R74, [R1+0x478] ;  /* 0x00047800014a7983 */ /* 0x000ee20000300a00 */
[C---:B----4-:R-:W-:Y:S03]  /*17d30*/  HMMA.1688.F32.TF32 R156, R184.reuse, R32, R56 ;  /* 0x00000020b89c723c */ /* 0x050fe60000081038 */
[----:B------:R-:W4:Y:S04]  /*17d40*/  LDL.LU.64 R56, [R1+0x480] ;  /* 0x0004800001387983 */ /* 0x000f280000300a00 */
[----:B------:R-:W4:Y:S01]  /*17d50*/  LDL.LU.64 R58, [R1+0x488] ;  /* 0x00048800013a7983 */ /* 0x000f220000300a00 */
[C---:B--2---:R-:W-:Y:S03]  /*17d60*/  HMMA.1688.F32.TF32 R160, R184.reuse, R28, R52 ;  /* 0x0000001cb8a0723c */ /* 0x044fe60000081034 */
[----:B------:R-:W2:Y:S04]  /*17d70*/  LDL.LU.64 R52, [R1+0x490] ;  /* 0x0004900001347983 */ /* 0x000ea80000300a00 */
[----:B------:R-:W2:Y:S04]  /*17d80*/  LDL.LU.64 R54, [R1+0x498] ;  /* 0x0004980001367983 */ /* 0x000ea80000300a00 */
[----:B------:R-:W2:Y:S04]  /*17d90*/  LDL R60, [R1+0x8fc] ;  /* 0x0008fc00013c7983 */ /* 0x000ea80000100800 */
[----:B------:R-:W2:Y:S01]  /*17da0*/  LDL R64, [R1+0x8f0] ;  /* 0x0008f00001407983 */ /* 0x000ea20000100800 */
[----:B------:R-:W-:Y:S08]  /*17db0*/  HMMA.1688.F32.TF32 R164, R184, R24, R164 ;  /* 0x00000018b8a4723c */ /* 0x000ff000000810a4 */
[C---:B------:R-:W-:Y:S08]  /*17dc0*/  HMMA.1688.F32.TF32 R192, R144.reuse, R48, R192 ;  /* 0x0000003090c0723c */ /* 0x040ff000000810c0 */
[C---:B------:R-:W-:Y:S08]  /*17dd0*/  HMMA.1688.F32.TF32 R188, R144.reuse, R44, R188 ;  /* 0x0000002c90bc723c */ /* 0x040ff000000810bc */
[C---:B------:R-:W-:Y:S08]  /*17de0*/  HMMA.1688.F32.TF32 R88, R144.reuse, R40, R88 ;  /* 0x000000289058723c */ /* 0x040ff00000081058 */
[C---:B------:R-:W-:Y:S08]  /*17df0*/  HMMA.1688.F32.TF32 R84, R144.reuse, R36, R84 ;  /* 0x000000249054723c */ /* 0x040ff00000081054 */
[C---:B------:R-:W-:Y:S01]  /*17e00*/  HMMA.1688.F32.TF32 R80, R144.reuse, R32, R80 ;  /* 0x000000209050723c */ /* 0x040fe20000081050 */
[----:B------:R-:W-:Y:S04]  /*17e10*/  STL.64 [R1+0x3e0], R192 ;  /* 0x0003e0c001007387 */ /* 0x000fe80000100a00 */
[----:B------:R-:W-:Y:S04]  /*17e20*/  STL.64 [R1+0x3e8], R194 ;  /* 0x0003e8c201007387 */ /* 0x000fe80000100a00 */
[----:B------:R1:W-:Y:S04]  /*17e30*/  STL.64 [R1+0x410], R188 ;  /* 0x000410bc01007387 */ /* 0x0003e80000100a00 */
[----:B------:R1:W-:Y:S04]  /*17e40*/  STL.64 [R1+0x418], R190 ;  /* 0x000418be01007387 */ /* 0x0003e80000100a00 */
[----:B------:R1:W-:Y:S04]  /*17e50*/  STL.64 [R1+0x420], R88 ;  /* 0x0004205801007387 */ /* 0x0003e80000100a00 */
[----:B------:R1:W-:Y:S04]  /*17e60*/  STL.64 [R1+0x428], R90 ;  /* 0x0004285a01007387 */ /* 0x0003e80000100a00 */
[----:B------:R1:W-:Y:S04]  /*17e70*/  STL.64 [R1+0x430], R84 ;  /* 0x0004305401007387 */ /* 0x0003e80000100a00 */
[----:B------:R1:W-:Y:S01]  /*17e80*/  STL.64 [R1+0x438], R86 ;  /* 0x0004385601007387 */ /* 0x0003e20000100a00 */
[C---:B------:R-:W-:Y:S08]  /*17e90*/  HMMA.1688.F32.TF32 R76, R144.reuse, R28, R76 ;  /* 0x0000001c904c723c */ /* 0x040ff0000008104c */
[----:B---3--:R-:W-:Y:S01]  /*17ea0*/  HMMA.1688.F32.TF32 R72, R144, R24, R72 ;  /* 0x000000189048723c */ /* 0x008fe20000081048 */
[----:B------:R2:W-:Y:S04]  /*17eb0*/  STL.64 [R1+0x440], R80 ;  /* 0x0004405001007387 */ /* 0x0005e80000100a00 */
[----:B------:R1:W-:Y:S10]  /*17ec0*/  STL.64 [R1+0x448], R82 ;  /* 0x0004485201007387 */ /* 0x0003f40000100a00 */
[----:B------:R1:W-:Y:S04]  /*17ed0*/  STL.64 [R1+0x450], R76 ;  /* 0x0004504c01007387 */ /* 0x0003e80000100a00 */
[----:B------:R1:W-:Y:S04]  /*17ee0*/  STL.64 [R1+0x458], R78 ;  /* 0x0004584e01007387 */ /* 0x0003e80000100a00 */
[----:B------:R1:W-:Y:S04]  /*17ef0*/  STL.64 [R1+0x470], R72 ;  /* 0x0004704801007387 */ /* 0x0003e80000100a00 */
[----:B------:R1:W-:Y:S04]  /*17f00*/  STL.64 [R1+0x478], R74 ;  /* 0x0004784a01007387 */ /* 0x0003e80000100a00 */
[----:B------:R-:W2:Y:S01]  /*17f10*/  LDL.LU.64 R224, [R1+0x4b0] ;  /* 0x0004b00001e07983 */ /* 0x000ea20000300a00 */
[C---:B------:R-:W-:Y:S08]  /*17f20*/  HMMA.1688.F32.TF32 R168, R184.reuse, R20, R168 ;  /* 0x00000014b8a8723c */ /* 0x040ff000000810a8 */
[C---:B------:R-:W-:Y:S08]  /*17f30*/  HMMA.1688.F32.TF32 R172, R184.reuse, R16, R172 ;  /* 0x00000010b8ac723c */ /* 0x040ff000000810ac */
[C---:B------:R-:W-:Y:S08]  /*17f40*/  HMMA.1688.F32.TF32 R176, R184.reuse, R12, R176 ;  /* 0x0000000cb8b0723c */ /* 0x040ff000000810b0 */
[C---:B------:R-:W-:Y:S08]  /*17f50*/  HMMA.1688.F32.TF32 R180, R184.reuse, R8, R180 ;  /* 0x00000008b8b4723c */ /* 0x040ff000000810b4 */
[----:B------:R-:W-:Y:S08]  /*17f60*/  HMMA.1688.F32.TF32 R184, R184, R4, R196 ;  /* 0x00000004b8b8723c */ /* 0x000ff000000810c4 */
[C---:B----4-:R-:W-:Y:S08]  /*17f70*/  HMMA.1688.F32.TF32 R56, R144.reuse, R20, R56 ;  /* 0x000000149038723c */ /* 0x050ff00000081038 */
[C---:B--2---:R-:W-:Y:S11]  /*17f80*/  HMMA.1688.F32.TF32 R52, R144.reuse, R16, R52 ;  /* 0x000000109034723c */ /* 0x044ff60000081034 */
[----:B------:R-:W-:Y:S04]  /*17f90*/  @!UPT UIADD3 URZ, URZ, URZ, URZ ;  /* 0x0000003f3f3ff290 */ /* 0x000fe8000fffe03f */
[----:B------:R2:W-:Y:S04]  /*17fa0*/  STL.64 [R1+0x480], R56 ;  /* 0x0004803801007387 */ /* 0x0005e80000100a00 */
[----:B------:R4:W-:Y:S04]  /*17fb0*/  STL.64 [R1+0x488], R58 ;  /* 0x0004883a01007387 */ /* 0x0009e80000100a00 */
[----:B------:R-:W3:Y:S04]  /*17fc0*/  LDL.LU.64 R226, [R1+0x4b8] ;  /* 0x0004b80001e27983 */ /* 0x000ee80000300a00 */
[----:B------:R-:W-:Y:S04]  /*17fd0*/  LDS R232, [R60+0x21000] ;  /* 0x021000003ce87984 */ /* 0x000fe80000000800 */
[----:B------:R-:W-:Y:S04]  /*17fe0*/  LDS R234, [R60+0x21800] ;  /* 0x021800003cea7984 */ /* 0x000fe80000000800 */
[----:B------:R-:W-:Y:S04]  /*17ff0*/  LDS R233, [R64+0x21000] ;  /* 0x0210000040e97984 */ /* 0x000fe80000000800 */
        /* <DEDUP_REMOVED lines=8> */
[----:B-1----:R-:W3:Y:S04]  /*18080*/  LDL.LU.64 R188, [R1+0x8d0] ;  /* 0x0008d00001bc7983 */ /* 0x002ee80000300a00 */
        /* <DEDUP_REMOVED lines=15> */
[----:B--2---:R-:W2:Y:S04]  /*18180*/  LDL.LU.64 R80, [R1+0x850] ;  /* 0x0008500001507983 */ /* 0x004ea80000300a00 */
[----:B------:R-:W2:Y:S04]  /*18190*/  LDL.LU.64 R82, [R1+0x858] ;  /* 0x0008580001527983 */ /* 0x000ea80000300a00 */
[----:B------:R-:W2:Y:S04]  /*181a0*/  LDL.LU.64 R76, [R1+0x840] ;  /* 0x00084000014c7983 */ /* 0x000ea80000300a00 */
[----:B------:R-:W2:Y:S04]  /*181b0*/  LDL.LU.64 R78, [R1+0x848] ;  /* 0x00084800014e7983 */ /* 0x000ea80000300a00 */
[----:B------:R-:W2:Y:S04]  /*181c0*/  LDL.LU.64 R72, [R1+0x830] ;  /* 0x0008300001487983 */ /* 0x000ea80000300a00 */
[----:B------:R-:W2:Y:S04]  /*181d0*/  LDL.LU.64 R74, [R1+0x838] ;  /* 0x00083800014a7983 */ /* 0x000ea80000300a00 */
[----:B------:R-:W2:Y:S04]  /*181e0*/  LDL.LU.64 R56, [R1+0x2b0] ;  /* 0x0002b00001387983 */ /* 0x000ea80000300a00 */
[----:B----4-:R-:W2:Y:S04]  /*181f0*/  LDL.LU.64 R58, [R1+0x2b8] ;  /* 0x0002b800013a7983 */ /* 0x010ea80000300a00 */
[----:B------:R-:W2:Y:S04]  /*18200*/  LDL.LU.64 R52, [R1+0x2a0] ;  /* 0x0002a00001347983 */ /* 0x000ea80000300a00 */
[----:B------:R-:W2:Y:S04]  /*18210*/  LDL.LU.64 R54, [R1+0x2a8] ;  /* 0x0002a80001367983 */ /* 0x000ea80000300a00 */
[----:B------:R-:W1:Y:S01]  /*18220*/  LDS R235, [R64+0x21800] ;  /* 0x0218000040eb7984 */ /* 0x000e620000000800 */
[C---:B---3--:R-:W-:Y:S08]  /*18230*/  HMMA.1688.F32.TF32 R224, R144.reuse, R12, R224 ;  /* 0x0000000c90e0723c */ /* 0x048ff000000810e0 */
[C---:B------:R-:W-:Y:S08]  /*18240*/  HMMA.1688.F32.TF32 R220, R144.reuse, R8, R220 ;  /* 0x0000000890dc723c */ /* 0x040ff000000810dc */
[----:B------:R-:W-:Y:S07]  /*18250*/  HMMA.1688.F32.TF32 R216, R144, R4, R216 ;  /* 0x0000000490d8723c */ /* 0x000fee00000810d8 */
[----:B------:R-:W-:Y:S04]  /*18260*/  STL.64 [R1+0x4b0], R224 ;  /* 0x0004b0e001007387 */ /* 0x000fe80000100a00 */
[----:B------:R-:W-:Y:S01]  /*18270*/  STL.64 [R1+0x4b8], R226 ;  /* 0x0004b8e201007387 */ /* 0x000fe20000100a00 */
[C---:B------:R-:W-:Y:S03]  /*18280*/  HMMA.1688.F32.TF32 R144, R228.reuse, R48, R212 ;  /* 0x00000030e490723c */ /* 0x040fe600000810d4 */
[----:B------:R-:W-:Y:S04]  /*18290*/  STL.64 [R1+0x4c0], R220 ;  /* 0x0004c0dc01007387 */ /* 0x000fe80000100a00 */
[----:B------:R-:W-:Y:S04]  /*182a0*/  STL.64 [R1+0x4c8], R222 ;  /* 0x0004c8de01007387 */ /* 0x000fe80000100a00 */
[----:B------:R-:W-:Y:S04]  /*182b0*/  STL.64 [R1+0x4a0], R216 ;  /* 0x0004a0d801007387 */ /* 0x000fe80000100a00 */
[----:B------:R3:W-:Y:S01]  /*182c0*/  STL.64 [R1+0x4a8], R218 ;  /* 0x0004a8da01007387 */ /* 0x0007e20000100a00 */
[C---:B------:R-:W-:Y:S08]  /*182d0*/  HMMA.1688.F32.TF32 R188, R228.reuse, R44, R188 ;  /* 0x0000002ce4bc723c */ /* 0x040ff000000810bc */
[C---:B------:R-:W-:Y:S08]  /*182e0*/  HMMA.1688.F32.TF32 R192, R228.reuse, R40, R192 ;  /* 0x00000028e4c0723c */ /* 0x040ff000000810c0 */
[C---:B------:R-:W-:Y:S01]  /*182f0*/  HMMA.1688.F32.TF32 R212, R228.reuse, R20, R88 ;  /* 0x00000014e4d4723c */ /* 0x040fe20000081058 */
[----:B------:R-:W4:Y:S07]  /*18300*/  LDL.LU.64 R88, [R1+0x290] ;  /* 0x0002900001587983 */ /* 0x000f2e0000300a00 */
[----:B---3--:R-:W-:Y:S08]  /*18310*/  HMMA.1688.F32.TF32 R216, R228, R16, R84 ;  /* 0x00000010e4d8723c */ /* 0x008ff00000081054 */
[C---:B--2---:R-:W-:Y:S08]  /*18320*/  HMMA.1688.F32.TF32 R56, R236.reuse, R48, R56 ;  /* 0x00000030ec38723c */ /* 0x044ff00000081038 */
[----:B------:R-:W-:Y:S11]  /*18330*/  HMMA.1688.F32.TF32 R52, R236, R44, R52 ;  /* 0x0000002cec34723c */ /* 0x000ff60000081034 */
[----:B------:R-:W-:Y:S04]  /*18340*/  @!UPT UIADD3 URZ, URZ, URZ, URZ ;  /* 0x0000003f3f3ff290 */ /* 0x000fe8000fffe03f */
[----:B------:R2:W-:Y:S04]  /*18350*/  STL.64 [R1+0x510], R56 ;  /* 0x0005103801007387 */ /* 0x0005e80000100a00 */
[----:B------:R3:W-:Y:S04]  /*18360*/  STL.64 [R1+0x518], R58 ;  /* 0x0005183a01007387 */ /* 0x0007e80000100a00 */
[----:B------:R-:W4:Y:S04]  /*18370*/  LDL.LU.64 R90, [R1+0x298] ;  /* 0x00029800015a7983 */ /* 0x000f280000300a00 */
[----:B------:R1:W-:Y:S04]  /*18380*/  STL.64 [R1+0x4f0], R52 ;  /* 0x0004f03401007387 */ /* 0x0003e80000100a00 */
[----:B------:R1:W-:Y:S04]  /*18390*/  STL.64 [R1+0x4f8], R54 ;  /* 0x0004f83601007387 */ /* 0x0003e80000100a00 */
[----:B------:R-:W4:Y:S04]  /*183a0*/  LDL.LU.64 R84, [R1+0x280] ;  /* 0x0002800001547983 */ /* 0x000f280000300a00 */
[----:B------:R-:W4:Y:S04]  /*183b0*/  LDL.LU.64 R86, [R1+0x288] ;  /* 0x0002880001567983 */ /* 0x000f280000300a00 */
[----:B------:R-:W4:Y:S04]  /*183c0*/  LDL.LU.64 R248, [R1+0x270] ;  /* 0x0002700001f87983 */ /* 0x000f280000300a00 */
[----:B------:R-:W4:Y:S04]  /*183d0*/  LDL.LU.64 R250, [R1+0x278] ;  /* 0x0002780001fa7983 */ /* 0x000f280000300a00 */
[----:B------:R-:W4:Y:S04]  /*183e0*/  LDL.LU.64 R244, [R1+0x250] ;  /* 0x0002500001f47983 */ /* 0x000f280000300a00 */
[----:B------:R-:W4:Y:S04]  /*183f0*/  LDL.LU.64 R246, [R1+0x258] ;  /* 0x0002580001f67983 */ /* 0x000f280000300a00 */
[----:B------:R-:W4:Y:S04]  /*18400*/  LDL.LU.64 R240, [R1+0x240] ;  /* 0x0002400001f07983 */ /* 0x000f280000300a00 */
[----:B------:R-:W4:Y:S01]  /*18410*/  LDL.LU.64 R242, [R1+0x248] ;  /* 0x0002480001f27983 */ /* 0x000f220000300a00 */
[C---:B------:R-:W-:Y:S03]  /*18420*/  HMMA.1688.F32.TF32 R220, R228.reuse, R12, R80 ;  /* 0x0000000ce4dc723c */ /* 0x040fe60000081050 */
[----:B------:R-:W4:Y:S04]  /*18430*/  LDL.LU.64 R80, [R1+0x230] ;  /* 0x0002300001507983 */ /* 0x000f280000300a00 */
[----:B------:R-:W4:Y:S01]  /*18440*/  LDL.LU.64 R82, [R1+0x238] ;  /* 0x0002380001527983 */ /* 0x000f220000300a00 */
[C---:B------:R-:W-:Y:S03]  /*18450*/  HMMA.1688.F32.TF32 R224, R228.reuse, R8, R76 ;  /* 0x00000008e4e0723c */ /* 0x040fe6000008104c */
[----:B------:R-:W4:Y:S04]  /*18460*/  LDL.LU.64 R76, [R1+0x220] ;  /* 0x00022000014c7983 */ /* 0x000f280000300a00 */
[----:B------:R-:W4:Y:S01]  /*18470*/  LDL.LU.64 R78, [R1+0x228] ;  /* 0x00022800014e7983 */ /* 0x000f220000300a00 */
[C---:B------:R-:W-:Y:S08]  /*18480*/  HMMA.1688.F32.TF32 R196, R228.reuse, R36, R196 ;  /* 0x00000024e4c4723c */ /* 0x040ff000000810c4 */
[C---:B------:R-:W-:Y:S08]  /*18490*/  HMMA.1688.F32.TF32 R200, R228.reuse, R32, R200 ;  /* 0x00000020e4c8723c */ /* 0x040ff000000810c8 */
[C---:B------:R-:W-:Y:S08]  /*184a0*/  HMMA.1688.F32.TF32 R204, R228.reuse, R28, R204 ;  /* 0x0000001ce4cc723c */ /* 0x040ff000000810cc */
[C---:B------:R-:W-:Y:S08]  /*184b0*/  HMMA.1688.F32.TF32 R208, R228.reuse, R24, R208 ;  /* 0x00000018e4d0723c */ /* 0x040ff000000810d0 */
[----:B------:R-:W-:Y:S01]  /*184c0*/  HMMA.1688.F32.TF32 R228, R228, R4, R72 ;  /* 0x00000004e4e4723c */ /* 0x000fe20000081048 */
[----:B------:R-:W4:Y:S04]  /*184d0*/  LDL.LU.64 R72, [R1+0x210] ;  /* 0x0002100001487983 */ /* 0x000f280000300a00 */
[----:B------:R-:W4:Y:S04]  /*184e0*/  LDL.LU.64 R74, [R1+0x218] ;  /* 0x00021800014a7983 */ /* 0x000f280000300a00 */
[----:B--2---:R-:W2:Y:S04]  /*184f0*/  LDL.LU.64 R56, [R1+0x1f0] ;  /* 0x0001f00001387983 */ /* 0x004ea80000300a00 */
[----:B---3--:R-:W2:Y:S04]  /*18500*/  LDL.LU.64 R58, [R1+0x1f8] ;  /* 0x0001f800013a7983 */ /* 0x008ea80000300a00 */
[----:B-1----:R-:W3:Y:S04]  /*18510*/  LDL.LU.64 R52, [R1+0x190] ;  /* 0x0001900001347983 */ /* 0x002ee80000300a00 */
[----:B------:R-:W3:Y:S01]  /*18520*/  LDL.LU.64 R54, [R1+0x198] ;  /* 0x0001980001367983 */ /* 0x000ee20000300a00 */
[C---:B----4-:R-:W-:Y:S08]  /*18530*/  HMMA.1688.F32.TF32 R88, R236.reuse, R40, R88 ;  /* 0x00000028ec58723c */ /* 0x050ff00000081058 */
[C---:B------:R-:W-:Y:S08]  /*18540*/  HMMA.1688.F32.TF32 R84, R236.reuse, R36, R84 ;  /* 0x00000024ec54723c */ /* 0x040ff00000081054 */
[C---:B------:R-:W-:Y:S08]  /*18550*/  HMMA.1688.F32.TF32 R248, R236.reuse, R32, R248 ;  /* 0x00000020ecf8723c */ /* 0x040ff000000810f8 */
[C---:B------:R-:W-:Y:S08]  /*18560*/  HMMA.1688.F32.TF32 R244, R236.reuse, R28, R244 ;  /* 0x0000001cecf4723c */ /* 0x040ff000000810f4 */
[C---:B------:R-:W-:Y:S08]  /*18570*/  HMMA.1688.F32.TF32 R240, R236.reuse, R24, R240 ;  /* 0x00000018ecf0723c */ /* 0x040ff000000810f0 */
[C---:B------:R-:W-:Y:S01]  /*18580*/  HMMA.1688.F32.TF32 R80, R236.reuse, R20, R80 ;  /* 0x00000014ec50723c */ /* 0x040fe20000081050 */
[----:B------:R-:W-:Y:S07]  /*18590*/  STL.64 [R1+0x4d0], R88 ;  /* 0x0004d05801007387 */ /* 0x000fee0000100a00 */
[----:B------:R-:W-:Y:S01]  /*185a0*/  HMMA.1688.F32.TF32 R76, R236, R16, R76 ;  /* 0x00000010ec4c723c */ /* 0x000fe2000008104c */
[----:B------:R1:W-:Y:S04]  /*185b0*/  STL.64 [R1+0x4d8], R90 ;  /* 0x0004d85a01007387 */ /* 0x0003e80000100a00 */
[----:B-1----:R-:W4:Y:S04]  /*185c0*/  LDL.LU.64 R90, [R1+0x1400] ;  /* 0x00140000015a7983 */ /* 0x002f280000300a00 */
[----:B------:R-:W4:Y:S04]  /*185d0*/  LDL.LU.64 R88, [R1+0x13f8] ;  /* 0x0013f80001587983 */ /* 0x000f280000300a00 */
[----:B------:R-:W-:Y:S01]  /*185e0*/  STL.64 [R1+0x2b0], R84 ;  /* 0x0002b05401007387 */ /* 0x000fe20000100a00 */
[----:B------:R-:W-:-:S03]  /*185f0*/  IMAD.MOV.U32 R0, RZ, RZ, R243 ;  /* 0x000000ffff007224 */ /* 0x000fc600078e00f3 */
[----:B------:R1:W-:Y:S01]  /*18600*/  STL.64 [R1+0x2b8], R86 ;  /* 0x0002b85601007387 */ /* 0x0003e20000100a00 */
[C---:B------:R-:W-:Y:S03]  /*18610*/  HMMA.1688.F32.TF32 R72, R236.reuse, R12, R72 ;  /* 0x0000000cec48723c */ /* 0x040fe60000081048 */
[----:B-1----:R-:W4:Y:S05]  /*18620*/  LDL.LU.64 R86, [R1+0x13f0] ;  /* 0x0013f00001567983 */ /* 0x002f2a0000300a00 */
[C---:B--2---:R-:W-:Y:S01]  /*18630*/  HMMA.1688.F32.TF32 R56, R236.reuse, R8, R56 ;  /* 0x00000008ec38723c */ /* 0x044fe20000081038 */
[----:B------:R-:W4:Y:S07]  /*18640*/  LDL.LU.64 R84, [R1+0x13e8] ;  /* 0x0013e80001547983 */ /* 0x000f2e0000300a00 */
[----:B---3--:R-:W-:Y:S01]  /*18650*/  HMMA.1688.F32.TF32 R52, R236, R4, R52 ;  /* 0x00000004ec34723c */ /* 0x008fe20000081034 */
[----:B------:R-:W-:Y:S01]  /*18660*/  STL.64 [R1+0x2a0], R248 ;  /* 0x0002a0f801007387 */ /* 0x000fe20000100a00 */
[----:B------:R-:W-:-:S03]  /*18670*/  IMAD.MOV.U32 R2, RZ, RZ, R242 ;  /* 0x000000ffff027224 */ /* 0x000fc600078e00f2 */
[----:B------:R-:W-:Y:S04]  /*18680*/  STL.64 [R1+0x2a8], R250 ;  /* 0x0002a8fa01007387 */ /* 0x000fe80000100a00 */
[----:B------:R-:W-:Y:S04]  /*18690*/  STL.64 [R1+0x290], R244 ;  /* 0x000290f401007387 */ /* 0x000fe80000100a00 */
[----:B------:R-:W-:Y:S04]  /*186a0*/  STL.64 [R1+0x298], R246 ;  /* 0x000298f601007387 */ /* 0x000fe80000100a00 */
[----:B------:R-:W-:Y:S04]  /*186b0*/  STL.64 [R1+0x280], R240 ;  /* 0x000280f001007387 */ /* 0x000fe80000100a00 */
[----:B------:R1:W-:Y:S04]  /*186c0*/  STL [R1+0x1334], R0 ;  /* 0x0013340001007387 */ /* 0x0003e80000100800 */
[----:B------:R2:W-:Y:S04]  /*186d0*/  STL [R1+0x1330], R2 ;  /* 0x0013300201007387 */ /* 0x0005e80000100800 */
[----:B------:R-:W-:Y:S04]  /*186e0*/  STL.64 [R1+0x80], R80 ;  /* 0x0000805001007387 */ /* 0x000fe80000100a00 */
[----:B------:R-:W-:Y:S04]  /*186f0*/  STL.64 [R1+0x88], R82 ;  /* 0x0000885201007387 */ /* 0x000fe80000100a00 */
[----:B------:R-:W-:Y:S04]  /*18700*/  STL.64 [R1+0x70], R76 ;  /* 0x0000704c01007387 */ /* 0x000fe80000100a00 */
[----:B------:R-:W-:Y:S04]  /*18710*/  STL.64 [R1+0x78], R78 ;  /* 0x0000784e01007387 */ /* 0x000fe80000100a00 */
[----:B------:R-:W-:Y:S04]  /*18720*/  STL.64 [R1+0x60], R72 ;  /* 0x0000604801007387 */ /* 0x000fe80000100a00 */
[----:B------:R-:W-:Y:S01]  /*18730*/  STL.64 [R1+0x68], R74 ;  /* 0x0000684a01007387 */ /* 0x000fe20000100a00 */
[----:B-1----:R-:W-:-:S03]  /*18740*/  IMAD.MOV.U32 R0, RZ, RZ, R57 ;  /* 0x000000ffff007224 */ /* 0x002fc600078e0039 */
[----:B------:R1:W-:Y:S01]  /*18750*/  STL [R1+0x50], R56 ;  /* 0x0000503801007387 */ /* 0x0003e20000100800 */
[----:B--2---:R-:W-:Y:S02]  /*18760*/  IMAD.MOV.U32 R2, RZ, RZ, R58 ;  /* 0x000000ffff027224 */ /* 0x004fe400078e003a */
[----:B------:R-:W-:Y:S01]  /*18770*/  IMAD.MOV.U32 R252, RZ, RZ, R59 ;  /* 0x000000fffffc7224 */ /* 0x000fe200078e003b */
[----:B------:R-:W-:Y:S01]  /*18780*/  LDS R236, [R60+0x21080] ;  /* 0x021080003cec7984 */ /* 0x000fe20000000800 */
[----:B------:R-:W-:-:S03]  /*18790*/  IMAD.MOV.U32 R243, RZ, RZ, R67 ;  /* 0x000000fffff37224 */ /* 0x000fc600078e0043 */
[----:B------:R-:W-:Y:S04]  /*187a0*/  LDS R238, [R60+0x21880] ;  /* 0x021880003cee7984 */ /* 0x000fe80000000800 */
[----:B-1----:R-:W2:Y:S04]  /*187b0*/  LDL.LU R56, [R1+0x3c0] ;  /* 0x0003c00001387983 */ /* 0x002ea80000300800 */
[----:B------:R1:W-:Y:S04]  /*187c0*/  STL.64 [R1+0x40], R52 ;  /* 0x0000403401007387 */ /* 0x0003e80000100a00 */
[----:B------:R3:W-:Y:S04]  /*187d0*/  STL.64 [R1+0x48], R54 ;  /* 0x0000483601007387 */ /* 0x0007e80000100a00 */
[----:B------:R-:W2:Y:S04]  /*187e0*/  LDL.LU R57, [R1+0x3c4] ;  /* 0x0003c40001397983 */ /* 0x000ea80000300800 */
[----:B------:R-:W2:Y:S04]  /*187f0*/  LDL.LU R58, [R1+0x3c8] ;  /* 0x0003c800013a7983 */ /* 0x000ea80000300800 */
[----:B------:R-:W2:Y:S04]  /*18800*/  LDL.LU R59, [R1+0x3cc] ;  /* 0x0003cc00013b7983 */ /* 0x000ea80000300800 */
[----:B-1----:R-:W2:Y:S04]  /*18810*/  LDL.LU R52, [R1+0x260] ;  /* 0x0002600001347983 */ /* 0x002ea80000300800 */
[----:B------:R-:W2:Y:S04]  /*18820*/  LDL.LU R53, [R1+0x264] ;  /* 0x0002640001357983 */ /* 0x000ea80000300800 */
[----:B---3--:R-:W3:Y:S04]  /*18830*/  LDL.LU R54, [R1+0x268] ;  /* 0x0002680001367983 */ /* 0x008ee80000300800 */
[----:B------:R-:W3:Y:S01]  /*18840*/  LDL.LU R55, [R1+0x26c] ;  /* 0x00026c0001377983 */ /* 0x000ee20000300800 */
[----:B------:R-:W-:-:S03]  /*18850*/  IMAD.MOV.U32 R248, RZ, RZ, R43 ;  /* 0x000000fffff87224 */ /* 0x000fc600078e002b */
[----:B------:R-:W2:Y:S01]  /*18860*/  LDL.LU R80, [R1+0x180] ;  /* 0x0001800001507983 */ /* 0x000ea20000300800 */
[----:B------:R-:W-:-:S03]  /*18870*/  IMAD.MOV.U32 R249, RZ, RZ, R46 ;  /* 0x000000fffff97224 */ /* 0x000fc600078e002e */
[----:B------:R-:W2:Y:S01]  /*18880*/  LDL.LU R81, [R1+0x184] ;  /* 0x0001840001517983 */ /* 0x000ea20000300800 */
[----:B------:R-:W-:-:S03]  /*18890*/  IMAD.MOV.U32 R250, RZ, RZ, R47 ;  /* 0x000000fffffa7224 */ /* 0x000fc600078e002f */
[----:B------:R-:W2:Y:S01]  /*188a0*/  LDL.LU R82, [R1+0x188] ;  /* 0x0001880001527983 */ /* 0x000ea20000300800 */
[----:B------:R-:W-:-:S03]  /*188b0*/  IMAD.MOV.U32 R251, RZ, RZ, R50 ;  /* 0x000000fffffb7224 */ /* 0x000fc600078e0032 */
        /* <DEDUP_REMOVED lines=8> */
[----:B------:R-:W2:Y:S01]  /*18940*/  LDL.LU R79, [R1+0xcc] ;  /* 0x0000cc00014f7983 */ /* 0x000ea20000300800 */
[----:B------:R-:W-:-:S03]  /*18950*/  IMAD.MOV.U32 R240, RZ, RZ, R51 ;  /* 0x000000fffff07224 */ /* 0x000fc600078e0033 */
[----:B------:R-:W2:Y:S01]  /*18960*/  LDL.LU R72, [R1+0x30] ;  /* 0x0000300001487983 */ /* 0x000ea20000300800 */
[----:B------:R-:W-:-:S03]  /*18970*/  IMAD.MOV.U32 R241, RZ, RZ, R65 ;  /* 0x000000fffff17224 */ /* 0x000fc600078e0041 */
[----:B------:R-:W2:Y:S01]  /*18980*/  LDL.LU R73, [R1+0x34] ;  /* 0x0000340001497983 */ /* 0x000ea20000300800 */
[----:B------:R-:W-:-:S03]  /*18990*/  IMAD.MOV.U32 R242, RZ, RZ, R66 ;  /* 0x000000fffff27224 */ /* 0x000fc600078e0042 */
        /* <DEDUP_REMOVED lines=9> */
[----:B------:R-:W3:Y:S04]  /*18a30*/  LDL.LU R61, [R1+0x13c0] ;  /* 0x0013c000013d7983 */ /* 0x000ee80000300800 */
[----:B------:R-:W3:Y:S04]  /*18a40*/  LDL.LU R62, [R1+0x13bc] ;  /* 0x0013bc00013e7983 */ /* 0x000ee80000300800 */
[----:B------:R-:W3:Y:S04]  /*18a50*/  LDL.LU R63, [R1+0x13b8] ;  /* 0x0013b800013f7983 */ /* 0x000ee80000300800 */
[----:B------:R-:W-:Y:S04]  /*18a60*/  LDS R237, [R64+0x21080] ;  /* 0x0210800040ed7984 */ /* 0x000fe80000000800 */
[----:B------:R-:W1:Y:S01]  /*18a70*/  LDS R239, [R64+0x21880] ;  /* 0x0218800040ef7984 */ /* 0x000e620000000800 */
[C---:B--2---:R-:W-:Y:S08]  /*18a80*/  HMMA.1688.F32.TF32 R56, R232.reuse, R66, R56 ;  /* 0x00000042e838723c */ /* 0x044ff00000081038 */
[----:B---3--:R-:W-:Y:S11]  /*18a90*/  HMMA.1688.F32.TF32 R52, R232, R62, R52 ;  /* 0x0000003ee834723c */ /* 0x008ff60000081034 */
[----:B------:R-:W-:Y:S04]  /*18aa0*/  @!UPT UIADD3 URZ, URZ, URZ, URZ ;  /* 0x0000003f3f3ff290 */ /* 0x000fe8000fffe03f */
[----:B------:R2:W-:Y:S01]  /*18ab0*/  STL [R1+0x198], R58 ;  /* 0x0001983a01007387 */ /* 0x0005e20000100800 */
[----:B------:R-:W-:Y:S02]  /*18ac0*/  IMAD.MOV.U32 R37, RZ, RZ, R57 ;  /* 0x000000ffff257224 */ /* 0x000fe400078e0039 */
[----:B------:R-:W-:Y:S02]  /*18ad0*/  IMAD.MOV.U32 R57, RZ, RZ, R59 ;  /* 0x000000ffff397224 */ /* 0x000fe400078e003b */
[----:B------:R-:W-:Y:S01]  /*18ae0*/  IMAD.MOV.U32 R36, RZ, RZ, R56 ;  /* 0x000000ffff247224 */ /* 0x000fe200078e0038 */
[----:B--2---:R-:W2:Y:S03]  /*18af0*/  LDL.LU.64 R58, [R1+0x13b0] ;  /* 0x0013b000013a7983 */ /* 0x004ea60000300a00 */
[----:B------:R-:W-:Y:S02]  /*18b00*/  IMAD.MOV.U32 R45, RZ, RZ, R53 ;  /* 0x000000ffff2d7224 */ /* 0x000fe400078e0035 */
[----:B------:R-:W-:-:S02]  /*18b10*/  IMAD.MOV.U32 R56, RZ, RZ, R54 ;  /* 0x000000ffff387224 */ /* 0x000fc400078e0036 */
[----:B------:R-:W-:Y:S02]  /*18b20*/  IMAD.MOV.U32 R53, RZ, RZ, R55 ;  /* 0x000000ffff357224 */ /* 0x000fe400078e0037 */
[----:B------:R-:W3:Y:S01]  /*18b30*/  LDL.LU.64 R54, [R1+0x13a8] ;  /* 0x0013a80001367983 */ /* 0x000ee20000300a00 */
[----:B------:R-:W-:Y:S01]  /*18b40*/  IMAD.MOV.U32 R247, RZ, RZ, R3 ;  /* 0x000000fffff77224 */ /* 0x000fe200078e0003 */
[C---:B------:R-:W-:Y:S08]  /*18b50*/  HMMA.1688.F32.TF32 R72, R232.reuse, R50, R72 ;  /* 0x00000032e848723c */ /* 0x040ff00000081048 */
[C---:B------:R-:W-:Y:S08]  /*18b60*/  HMMA.1688.F32.TF32 R240, R232.reuse, R46, R240 ;  /* 0x0000002ee8f0723c */ /* 0x040ff000000810f0 */
[C---:B------:R-:W-:Y:S08]  /*18b70*/  HMMA.1688.F32.TF32 R244, R232.reuse, R42, R244 ;  /* 0x0000002ae8f4723c */ /* 0x040ff000000810f4 */
[----:B------:R-:W-:Y:S01]  /*18b80*/  HMMA.1688.F32.TF32 R248, R232, R38, R248 ;  /* 0x00000026e8f8723c */ /* 0x000fe200000810f8 */
[----:B------:R-:W-:-:S02]  /*18b90*/  IMAD.MOV.U32 R44, RZ, RZ, R52 ;  /* 0x000000ffff2c7224 */ /* 0x000fc400078e0034 */
[----:B------:R-:W-:Y:S02]  /*18ba0*/  IMAD.MOV.U32 R13, RZ, RZ, R74 ;  /* 0x000000ffff0d7224 */ /* 0x000fe400078e004a */
[----:B------:R-:W-:Y:S02]  /*18bb0*/  IMAD.MOV.U32 R12, RZ, RZ, R75 ;  /* 0x000000ffff0c7224 */ /* 0x000fe400078e004b */
[----:B------:R-:W-:Y:S02]  /*18bc0*/  IMAD.MOV.U32 R17, RZ, RZ, R72 ;  /* 0x000000ffff117224 */ /* 0x000fe400078e0048 */
[----:B------:R-:W-:Y:S02]  /*18bd0*/  IMAD.MOV.U32 R16, RZ, RZ, R73 ;  /* 0x000000ffff107224 */ /* 0x000fe400078e0049 */
[----:B------:R-:W-:Y:S02]  /*18be0*/  IMAD.MOV.U32 R5, RZ, RZ, R242 ;  /* 0x000000ffff057224 */ /* 0x000fe400078e00f2 */
[----:B------:R-:W-:-:S02]  /*18bf0*/  IMAD.MOV.U32 R4, RZ, RZ, R243 ;  /* 0x000000ffff047224 */ /* 0x000fc400078e00f3 */
[----:B------:R-:W-:Y:S02]  /*18c00*/  IMAD.MOV.U32 R9, RZ, RZ, R240 ;  /* 0x000000ffff097224 */ /* 0x000fe400078e00f0 */
[----:B------:R-:W-:Y:S01]  /*18c10*/  IMAD.MOV.U32 R8, RZ, RZ, R241 ;  /* 0x000000ffff087224 */ /* 0x000fe200078e00f1 */
[C---:B--2---:R-:W-:Y:S08]  /*18c20*/  HMMA.1688.F32.TF32 R80, R232.reuse, R58, R80 ;  /* 0x0000003ae850723c */ /* 0x044ff00000081050 */
[----:B---3--:R-:W-:Y:S11]  /*18c30*/  HMMA.1688.F32.TF32 R76, R232, R54, R76 ;  /* 0x00000036e84c723c */ /* 0x008ff6000008104c */
[----:B------:R-:W-:Y:S05]  /*18c40*/  @!UPT UIADD3 URZ, URZ, URZ, URZ ;  /* 0x0000003f3f3ff290 */ /* 0x000fea000fffe03f */
[----:B------:R-:W-:Y:S02]  /*18c50*/  IMAD.MOV.U32 R52, RZ, RZ, R82 ;  /* 0x000000ffff347224 */ /* 0x000fe400078e0052 */
[----:B------:R-:W-:Y:S02]  /*18c60*/  IMAD.MOV.U32 R3, RZ, RZ, R83 ;  /* 0x000000ffff037224 */ /* 0x000fe400078e0053 */
[----:B------:R-:W-:Y:S01]  /*18c70*/  IMAD.MOV.U32 R48, RZ, RZ, R80 ;  /* 0x000000ffff307224 */ /* 0x000fe200078e0050 */
[----:B------:R-:W2:Y:S01]  /*18c80*/  LDL.LU.64 R82, [R1+0x13a0] ;  /* 0x0013a00001527983 */ /* 0x000ea20000300a00 */
[----:B------:R-:W-:-:S03]  /*18c90*/  IMAD.MOV.U32 R49, RZ, RZ, R81 ;  /* 0x000000ffff317224 */ /* 0x000fc600078e0051 */
[----:B------:R-:W2:Y:S01]  /*18ca0*/  LDL.LU.64 R80, [R1+0x1398] ;  /* 0x0013980001507983 */ /* 0x000ea20000300a00 */
[----:B------:R-:W-:Y:S02]  /*18cb0*/  IMAD.MOV.U32 R29, RZ, RZ, R78 ;  /* 0x000000ffff1d7224 */ /* 0x000fe400078e004e */
[----:B------:R-:W-:Y:S02]  /*18cc0*/  IMAD.MOV.U32 R28, RZ, RZ, R79 ;  /* 0x000000ffff1c7224 */ /* 0x000fe400078e004f */
[----:B------:R-:W-:Y:S01]  /*18cd0*/  IMAD.MOV.U32 R33, RZ, RZ, R76 ;  /* 0x000000ffff217224 */ /* 0x000fe200078e004c */
[----:B------:R-:W3:Y:S01]  /*18ce0*/  LDL.LU.64 R78, [R1+0x1390] ;  /* 0x00139000014e7983 */ /* 0x000ee20000300a00 */
[----:B------:R-:W-:-:S03]  /*18cf0*/  IMAD.MOV.U32 R32, RZ, RZ, R77 ;  /* 0x000000ffff207224 */ /* 0x000fc600078e004d */
[----:B------:R-:W3:Y:S04]  /*18d00*/  LDL.LU.64 R76, [R1+0x1388] ;  /* 0x00138800014c7983 */ /* 0x000ee80000300a00 */
[----:B------:R-:W2:Y:S04]  /*18d10*/  LDL.LU.64 R74, [R1+0x1380] ;  /* 0x00138000014a7983 */ /* 0x000ea80000300a00 */
[----:B------:R-:W2:Y:S04]  /*18d20*/  LDL.LU.64 R72, [R1+0x1378] ;  /* 0x0013780001487983 */ /* 0x000ea80000300a00 */
[----:B------:R-:W2:Y:S04]  /*18d30*/  LDL.LU.64 R242, [R1+0x1370] ;  /* 0x0013700001f27983 */ /* 0x000ea80000300a00 */
[----:B------:R-:W2:Y:S04]  /*18d40*/  LDL.LU.64 R240, [R1+0x1368] ;  /* 0x0013680001f07983 */ /* 0x000ea80000300a00 */
[----:B------:R-:W-:Y:S04]  /*18d50*/  STL.64 [R1+0x690], R244 ;  /* 0x000690f401007387 */ /* 0x000fe80000100a00 */
[----:B------:R1:W-:Y:S04]  /*18d60*/  STL.64 [R1+0x698], R246 ;  /* 0x000698f601007387 */ /* 0x0003e80000100a00 */
[----:B-1----:R-:W3:Y:S04]  /*18d70*/  LDL.LU.64 R246, [R1+0x1360] ;  /* 0x0013600001f67983 */ /* 0x002ee80000300a00 */
[----:B------:R-:W3:Y:S04]  /*18d80*/  LDL.LU.64 R244, [R1+0x1358] ;  /* 0x0013580001f47983 */ /* 0x000ee80000300a00 */
[----:B------:R-:W-:Y:S04]  /*18d90*/  STL.64 [R1+0x680], R248 ;  /* 0x000680f801007387 */ /* 0x000fe80000100a00 */
[----:B------:R1:W-:Y:S04]  /*18da0*/  STL.64 [R1+0x688], R250 ;  /* 0x000688fa01007387 */ /* 0x0003e80000100a00 */
[----:B-1----:R-:W4:Y:S04]  /*18db0*/  LDL.LU.64 R250, [R1+0x1350] ;  /* 0x0013500001fa7983 */ /* 0x002f280000300a00 */
[----:B------:R-:W4:Y:S01]  /*18dc0*/  LDL.LU.64 R248, [R1+0x1348] ;  /* 0x0013480001f87983 */ /* 0x000f220000300a00 */
[C---:B--2---:R-:W-:Y:S08]  /*18dd0*/  HMMA.1688.F32.TF32 R240, R232.reuse, R26, R240 ;  /* 0x0000001ae8f0723c */ /* 0x044ff000000810f0 */
[C---:B------:R-:W-:Y:S08]  /*18de0*/  HMMA.1688.F32.TF32 R72, R232.reuse, R22, R72 ;  /* 0x00000016e848723c */ /* 0x040ff00000081048 */
[C---:B---3--:R-:W-:Y:S08]  /*18df0*/  HMMA.1688.F32.TF32 R244, R232.reuse, R30, R244 ;  /* 0x0000001ee8f4723c */ /* 0x048ff000000810f4 */
[C---:B----4-:R-:W-:Y:S11]  /*18e00*/  HMMA.1688.F32.TF32 R248, R232.reuse, R34, R248 ;  /* 0x00000022e8f8723c */ /* 0x050ff600000810f8 */
[----:B------:R-:W-:Y:S11]  /*18e10*/  @!UPT UIADD3 URZ, URZ, URZ, URZ ;  /* 0x0000003f3f3ff290 */ /* 0x000ff6000fffe03f */
[----:B------:R-:W-:Y:S01]  /*18e20*/  @!UPT UIADD3 URZ, URZ, URZ, URZ ;  /* 0x0000003f3f3ff290 */ /* 0x000fe2000fffe03f */
[----:B------:R1:W-:Y:S04]  /*18e30*/  STL.64 [R1+0x670], R248 ;  /* 0x000670f801007387 */ /* 0x0003e80000100a00 */
[----:B------:R2:W-:Y:S04]  /*18e40*/  STL.64 [R1+0x678], R250 ;  /* 0x000678fa01007387 */ /* 0x0005e80000100a00 */
[----:B-1----:R-:W3:Y:S04]  /*18e50*/  LDL.LU R248, [R1+0x2d0] ;  /* 0x0002d00001f87983 */ /* 0x002ee80000300800 */
[----:B------:R-:W3:Y:S04]  /*18e60*/  LDL.LU R249, [R1+0x2d4] ;  /* 0x0002d40001f97983 */ /* 0x000ee80000300800 */
[----:B--2---:R-:W3:Y:S04]  /*18e70*/  LDL.LU R250, [R1+0x2d8] ;  /* 0x0002d80001fa7983 */ /* 0x004ee80000300800 */
[----:B------:R-:W3:Y:S04]  /*18e80*/  LDL.LU R251, [R1+0x2dc] ;  /* 0x0002dc0001fb7983 */ /* 0x000ee80000300800 */
[----:B------:R1:W-:Y:S04]  /*18e90*/  STL.64 [R1+0x660], R244 ;  /* 0x000660f401007387 */ /* 0x0003e80000100a00 */
[----:B------:R2:W-:Y:S04]  /*18ea0*/  STL.64 [R1+0x668], R246 ;  /* 0x000668f601007387 */ /* 0x0005e80000100a00 */
[----:B-1----:R-:W4:Y:S04]  /*18eb0*/  LDL.LU R244, [R1+0x150] ;  /* 0x0001500001f47983 */ /* 0x002f280000300800 */
[----:B------:R-:W4:Y:S04]  /*18ec0*/  LDL.LU R245, [R1+0x154] ;  /* 0x0001540001f57983 */ /* 0x000f280000300800 */
[----:B--2---:R-:W4:Y:S04]  /*18ed0*/  LDL.LU R246, [R1+0x158] ;  /* 0x0001580001f67983 */ /* 0x004f280000300800 */
[----:B------:R-:W4:Y:S04]  /*18ee0*/  LDL.LU R247, [R1+0x15c] ;  /* 0x00015c0001f77983 */ /* 0x000f280000300800 */
[----:B------:R1:W-:Y:S04]  /*18ef0*/  STL.64 [R1+0x650], R240 ;  /* 0x000650f001007387 */ /* 0x0003e80000100a00 */
[----:B------:R2:W-:Y:S01]  /*18f00*/  STL.64 [R1+0x658], R242 ;  /* 0x000658f201007387 */ /* 0x0005e20000100a00 */
[C---:B------:R-:W-:Y:S03]  /*18f10*/  HMMA.1688.F32.TF32 R76, R232.reuse, R18, R76 ;  /* 0x00000012e84c723c */ /* 0x040fe6000008104c */
[----:B-1----:R-:W4:Y:S04]  /*18f20*/  LDL.LU R240, [R1+0x350] ;  /* 0x0003500001f07983 */ /* 0x002f280000300800 */
[----:B------:R-:W4:Y:S04]  /*18f30*/  LDL.LU R241, [R1+0x354] ;  /* 0x0003540001f17983 */ /* 0x000f280000300800 */
[----:B--2---:R-:W4:Y:S04]  /*18f40*/  LDL.LU R242, [R1+0x358] ;  /* 0x0003580001f27983 */ /* 0x004f280000300800 */
[----:B------:R-:W4:Y:S04]  /*18f50*/  LDL.LU R243, [R1+0x35c] ;  /* 0x00035c0001f37983 */ /* 0x000f280000300800 */
[----:B------:R-:W-:Y:S04]  /*18f60*/  STL.64 [R1+0x640], R72 ;  /* 0x0006404801007387 */ /* 0x000fe80000100a00 */
[----:B------:R1:W-:Y:S02]  /*18f70*/  STL.64 [R1+0x648], R74 ;  /* 0x0006484a01007387 */ /* 0x0003e40000100a00 */
[----:B-1----:R-:W-:Y:S02]  /*18f80*/  HMMA.1688.F32.TF32 R72, R232, R14, R80 ;  /* 0x0000000ee848723c */ /* 0x002fe40000081050 */
[----:B------:R1:W-:Y:S04]  /*18f90*/  STL.64 [R1+0x630], R76 ;  /* 0x0006304c01007387 */ /* 0x0003e80000100a00 */
[----:B------:R2:W-:Y:S04]  /*18fa0*/  STL.64 [R1+0x638], R78 ;  /* 0x0006384e01007387 */ /* 0x0005e80000100a00 */
[----:B-1----:R-:W4:Y:S01]  /*18fb0*/  LDL.LU R76, [R1+0xa0] ;  /* 0x0000a000014c7983 */ /* 0x002f220000300800 */
[----:B--2---:R-:W-:-:S02]  /*18fc0*/  IMAD.MOV.U32 R78, RZ, RZ, R61 ;  /* 0x000000ffff4e7224 */ /* 0x004fc400078e003d */
[----:B------:R-:W-:-:S10]  /*18fd0*/  IMAD.MOV.U32 R79, RZ, RZ, R65 ;  /* 0x000000ffff4f7224 */ /* 0x000fd400078e0041 */
[----:B------:R-:W-:Y:S04]  /*18fe0*/  STL.64 [R1+0x620], R72 ;  /* 0x0006204801007387 */ /* 0x000fe80000100a00 */
[----:B------:R1:W-:Y:S04]  /*18ff0*/  STL.64 [R1+0x628], R74 ;  /* 0x0006284a01007387 */ /* 0x0003e80000100a00 */
[----:B------:R-:W2:Y:S04]  /*19000*/  LDL.LU R77, [R1+0xa4] ;  /* 0x0000a400014d7983 */ /* 0x000ea80000300800 */
[----:B------:R-:W2:Y:S04]  /*19010*/  LDL.LU R61, [R1+0x1340] ;  /* 0x00134000013d7983 */ /* 0x000ea80000300800 */
[----:B------:R-:W2:Y:S01]  /*19020*/  LDL.LU R65, [R1+0x133c] ;  /* 0x00133c0001417983 */ /* 0x000ea20000300800 */
[C---:B------:R-:W-:Y:S03]  /*19030*/  HMMA.1688.F32.TF32 R80, R232.reuse, R10, R84 ;  /* 0x0000000ae850723c */ /* 0x040fe60000081054 */
[----:B------:R-:W-:Y:S04]  /*19040*/  LDS R84, [R60+0x21100] ;  /* 0x021100003c547984 */ /* 0x000fe80000000800 */
[----:B------:R-:W-:Y:S01]  /*19050*/  LDS R86, [R60+0x21900] ;  /* 0x021900003c567984 */ /* 0x000fe20000000800 */
[----:B-1----:R-:W-:Y:S03]  /*19060*/  HMMA.1688.F32.TF32 R72, R232, R6, R88 ;  /* 0x00000006e848723c */ /* 0x002fe60000081058 */
[----:B------:R-:W-:Y:S04]  /*19070*/  LDS R85, [R64+0x21100] ;  /* 0x0211000040557984 */ /* 0x000fe80000000800 */
[----:B------:R-:W1:Y:S08]  /*19080*/  LDS R87, [R64+0x21900] ;  /* 0x0219000040577984 */ /* 0x000e700000000800 */
[----:B------:R-:W-:Y:S04]  /*19090*/  STL.64 [R1+0x610], R80 ;  /* 0x0006105001007387 */ /* 0x000fe80000100a00 */
[----:B------:R-:W-:Y:S04]  /*190a0*/  STL.64 [R1+0x618], R82 ;  /* 0x0006185201007387 */ /* 0x000fe80000100a00 */
[----:B------:R-:W-:Y:S04]  /*190b0*/  STL.64 [R1+0x600], R72 ;  /* 0x0006004801007387 */ /* 0x000fe80000100a00 */
[----:B------:R4:W-:Y:S01]  /*190c0*/  STL.64 [R1+0x608], R74 ;  /* 0x0006084a01007387 */ /* 0x0009e20000100a00 */
[C---:B---3--:R-:W-:Y:S08]  /*190d0*/  HMMA.1688.F32.TF32 R248, R236.reuse, R62, R248 ;  /* 0x0000003eecf8723c */ /* 0x048ff000000810f8 */
[----:B----4-:R-:W-:Y:S11]  /*190e0*/  HMMA.1688.F32.TF32 R72, R236, R66, R240 ;  /* 0x00000042ec48723c */ /* 0x010ff600000810f0 */
[----:B------:R-:W-:Y:S11]  /*190f0*/  @!UPT UIADD3 URZ, URZ, URZ, URZ ;  /* 0x0000003f3f3ff290 */ /* 0x000ff6000fffe03f */
[----:B------:R-:W-:Y:S02]  /*19100*/  @!UPT UIADD3 URZ, URZ, URZ, URZ ;  /* 0x0000003f3f3ff290 */ /* 0x000fe4000fffe03f */
[----:B------:R-:W-:Y:S02]  /*19110*/  IMAD.MOV.U32 R233, RZ, RZ, R74 ;  /* 0x000000ffffe97224 */ /* 0x000fe400078e004a */
[----:B------:R-:W-:-:S05]  /*19120*/  IMAD.MOV.U32 R232, RZ, RZ, R75 ;  /* 0x000000ffffe87224 */ /* 0x000fca00078e004b */
[----:B------:R-:W-:Y:S04]  /*19130*/  STL.64 [R1+0x1218], R232 ;  /* 0x001218e801007387 */ /* 0x000fe80000100a00 */
[----:B------:R-:W-:Y:S04]  /*19140*/  STL.64 [R1+0x1228], R250 ;  /* 0x001228fa01007387 */ /* 0x000fe80000100a00 */
[----:B------:R-:W-:Y:S04]  /*19150*/  STL.64 [R1+0x1220], R248 ;  /* 0x001220f801007387 */ /* 0x000fe80000100a00 */
[----:B------:R-:W1:Y:S04]  /*19160*/  LDL.LU R240, [R1+0x1a0] ;  /* 0x0001a00001f07983 */ /* 0x000e680000300800 */
[----:B------:R-:W1:Y:S01]  /*19170*/  LDL.LU R241, [R1+0x1a4] ;  /* 0x0001a40001f17983 */ /* 0x000e620000300800 */
[----:B--2---:R-:W-:-:S03]  /*19180*/  IMAD.MOV.U32 R242, RZ, RZ, R65 ;  /* 0x000000fffff27224 */ /* 0x004fc600078e0041 */
[----:B------:R-:W2:Y:S01]  /*19190*/  LDL.LU R65, [R1+0x1338] ;  /* 0x0013380001417983 */ /* 0x000ea20000300800 */
[----:B------:R-:W-:-:S03]  /*191a0*/  IMAD.MOV.U32 R40, RZ, RZ, R72 ;  /* 0x000000ffff287224 */ /* 0x000fc600078e0048 */
[----:B------:R-:W1:Y:S01]  /*191b0*/  LDL.LU R80, [R1+0x3d0] ;  /* 0x0003d00001507983 */ /* 0x000e620000300800 */
[----:B------:R-:W-:-:S03]  /*191c0*/  IMAD.MOV.U32 R41, RZ, RZ, R73 ;  /* 0x000000ffff297224 */ /* 0x000fc600078e0049 */
[----:B------:R-:W1:Y:S04]  /*191d0*/  LDL.LU R81, [R1+0x3d4] ;  /* 0x0003d40001517983 */ /* 0x000e680000300800 */
[----:B------:R-:W1:Y:S04]  /*191e0*/  LDL.LU R82, [R1+0x3d8] ;  /* 0x0003d80001527983 */ /* 0x000e680000300800 */
[----:B------:R-:W1:Y:S04]  /*191f0*/  LDL.LU R83, [R1+0x3dc] ;  /* 0x0003dc0001537983 */ /* 0x000e680000300800 */
[----:B------:R-:W4:Y:S04]  /*19200*/  LDL.LU R72, [R1+0x2e0] ;  /* 0x0002e00001487983 */ /* 0x000f280000300800 */
[----:B------:R-:W4:Y:S04]  /*19210*/  LDL.LU R73, [R1+0x2e4] ;  /* 0x0002e40001497983 */ /* 0x000f280000300800 */
[----:B------:R-:W4:Y:S01]  /*19220*/  LDL.LU R74, [R1+0x2e8] ;  /* 0x0002e800014a7983 */ /* 0x000f220000300800 */
[C---:B------:R-:W-:Y:S08]  /*19230*/  HMMA.1688.F32.TF32 R76, R236.reuse, R54, R76 ;  /* 0x00000036ec4c723c */ /* 0x040ff0000008104c */
[C---:B------:R-:W-:Y:S08]  /*19240*/  HMMA.1688.F32.TF32 R244, R236.reuse, R58, R244 ;  /* 0x0000003aecf4723c */ /* 0x040ff000000810f4 */
[----:B------:R-:W-:Y:S08]  /*19250*/  HMMA.1688.F32.TF32 R88, R236, R50, R68 ;  /* 0x00000032ec58723c */ /* 0x000ff00000081044 */
[----:B------:R-:W-:-:S02]  /*19260*/  IMAD.MOV.U32 R25, RZ, RZ, R76 ;  /* 0x000000ffff197224 */ /* 0x000fc400078e004c */
[----:B------:R-:W-:Y:S02]  /*19270*/  IMAD.MOV.U32 R24, RZ, RZ, R77 ;  /* 0x000000ffff187224 */ /* 0x000fe400078e004d */
[----:B------:R-:W-:Y:S02]  /*19280*/  IMAD.MOV.U32 R21, RZ, RZ, R78 ;  /* 0x000000ffff157224 */ /* 0x000fe400078e004e */
[----:B------:R-:W-:Y:S02]  /*19290*/  IMAD.MOV.U32 R20, RZ, RZ, R79 ;  /* 0x000000ffff147224 */ /* 0x000fe400078e004f */
[C---:B------:R-:W-:Y:S01]  /*192a0*/  HMMA.1688.F32.TF32 R76, R236.reuse, R46, R92 ;  /* 0x0000002eec4c723c */ /* 0x040fe2000008105c */
[----:B------:R-:W-:Y:S07]  /*192b0*/  STL.64 [R1+0x1238], R246 ;  /* 0x001238f601007387 */ /* 0x000fee0000100a00 */
[----:B------:R-:W-:Y:S01]  /*192c0*/  HMMA.1688.F32.TF32 R68, R236, R42, R100 ;  /* 0x0000002aec44723c */ /* 0x000fe20000081064 */
[----:B------:R-:W-:Y:S04]  /*192d0*/  STL.64 [R1+0x1230], R244 ;  /* 0x001230f401007387 */ /* 0x000fe80000100a00 */
[----:B------:R-:W-:Y:S04]  /*192e0*/  STL.64 [R1+0x750], R88 ;  /* 0x0007505801007387 */ /* 0x000fe80000100a00 */
[----:B------:R3:W-:Y:S01]  /*192f0*/  STL.64 [R1+0x758], R90 ;  /* 0x0007585a01007387 */ /* 0x0007e20000100a00 */
[----:B------:R-:W-:-:S03]  /*19300*/  IMAD.MOV.U32 R243, RZ, RZ, R61 ;  /* 0x000000fffff37224 */ /* 0x000fc600078e003d */
[----:B------:R-:W-:Y:S04]  /*19310*/  LDS R92, [R60+0x21180] ;  /* 0x021180003c5c7984 */ /* 0x000fe80000000800 */
[----:B------:R-:W-:Y:S01]  /*19320*/  LDS R94, [R60+0x21980] ;  /* 0x021980003c5e7984 */ /* 0x000fe20000000800 */
[----:B---3--:R-:W-:Y:S03]  /*19330*/  HMMA.1688.F32.TF32 R88, R236, R26, R116 ;  /* 0x0000001aec58723c */ /* 0x008fe60000081074 */
[----:B------:R-:W-:Y:S04]  /*19340*/  LDS R93, [R64+0x21180] ;  /* 0x02118000405d7984 */ /* 0x000fe80000000800 */
[----:B------:R-:W3:Y:S01]  /*19350*/  LDS R95, [R64+0x21980] ;  /* 0x02198000405f7984 */ /* 0x000ee20000000800 */
[----:B--2---:R-:W-:-:S03]  /*19360*/  IMAD.MOV.U32 R75, RZ, RZ, R65 ;  /* 0x000000ffff4b7224 */ /* 0x004fc600078e0041 */
[----:B------:R-:W2:Y:S04]  /*19370*/  LDL R65, [R1+0x8f4] ;  /* 0x0008f40001417983 */ /* 0x000ea80000100800 */
[----:B------:R-:W-:Y:S04]  /*19380*/  STL.64 [R1+0x740], R76 ;  /* 0x0007404c01007387 */ /* 0x000fe80000100a00 */
[----:B------:R1:W-:Y:S04]  /*19390*/  STL.64 [R1+0x748], R78 ;  /* 0x0007484e01007387 */ /* 0x0003e80000100a00 */
[----:B------:R-:W-:Y:S04]  /*193a0*/  STL.64 [R1+0x730], R68 ;  /* 0x0007304401007387 */ /* 0x000fe80000100a00 */
[----:B------:R3:W-:Y:S01]  /*193b0*/  STL.64 [R1+0x738], R70 ;  /* 0x0007384601007387 */ /* 0x0007e20000100a00 */
[C---:B-1----:R-:W-:Y:S03]  /*193c0*/  HMMA.1688.F32.TF32 R76, R236.reuse, R38, R104 ;  /* 0x00000026ec4c723c */ /* 0x042fe60000081068 */
[----:B------:R-:W2:Y:S05]  /*193d0*/  LDL R61, [R1+0x8f8] ;  /* 0x0008f800013d7983 */ /* 0x000eaa0000100800 */
[C---:B---3--:R-:W-:Y:S11]  /*193e0*/  HMMA.1688.F32.TF32 R68, R236.reuse, R34, R108 ;  /* 0x00000022ec44723c */ /* 0x048ff6000008106c */
[----:B------:R-:W-:Y:S04]  /*193f0*/  @!UPT UIADD3 URZ, URZ, URZ, URZ ;  /* 0x0000003f3f3ff290 */ /* 0x000fe8000fffe03f */
[----:B------:R-:W-:Y:S04]  /*19400*/  STL.64 [R1+0x720], R76 ;  /* 0x0007204c01007387 */ /* 0x000fe80000100a00 */
[----:B------:R1:W-:Y:S04]  /*19410*/  STL.64 [R1+0x728], R78 ;  /* 0x0007284e01007387 */ /* 0x0003e80000100a00 */
[----:B------:R-:W-:Y:S04]  /*19420*/  STL.64 [R1+0x710], R68 ;  /* 0x0007104401007387 */ /* 0x000fe80000100a00 */
[----:B------:R3:W-:Y:S01]  /*19430*/  STL.64 [R1+0x718], R70 ;  /* 0x0007184601007387 */ /* 0x0007e20000100a00 */
[C---:B-1----:R-:W-:Y:S08]  /*19440*/  HMMA.1688.F32.TF32 R76, R236.reuse, R30, R112 ;  /* 0x0000001eec4c723c */ /* 0x042ff00000081070 */
[C---:B---3--:R-:W-:Y:S11]  /*19450*/  HMMA.1688.F32.TF32 R68, R236.reuse, R22, R120 ;  /* 0x00000016ec44723c */ /* 0x048ff60000081078 */
[----:B------:R-:W-:Y:S04]  /*19460*/  @!UPT UIADD3 URZ, URZ, URZ, URZ ;  /* 0x0000003f3f3ff290 */ /* 0x000fe8000fffe03f */
[----:B------:R-:W-:Y:S04]  /*19470*/  STL.64 [R1+0x700], R76 ;  /* 0x0007004c01007387 */ /* 0x000fe80000100a00 */
[----:B------:R1:W-:Y:S04]  /*19480*/  STL.64 [R1+0x708], R78 ;  /* 0x0007084e01007387 */ /* 0x0003e80000100a00 */
[----:B------:R-:W-:Y:S04]  /*19490*/  STL.64 [R1+0x6f0], R88 ;  /* 0x0006f05801007387 */ /* 0x000fe80000100a00 */
[----:B------:R3:W-:Y:S01]  /*194a0*/  STL.64 [R1+0x6f8], R90 ;  /* 0x0006f85a01007387 */ /* 0x0007e20000100a00 */
[C---:B-1----:R-:W-:Y:S03]  /*194b0*/  HMMA.1688.F32.TF32 R76, R236.reuse, R18, R124 ;  /* 0x00000012ec4c723c */ /* 0x042fe6000008107c */
[----:B------:R-:W-:Y:S04]  /*194c0*/  STL.64 [R1+0x6e0], R68 ;  /* 0x0006e04401007387 */ /* 0x000fe80000100a00 */
[----:B------:R1:W-:Y:S01]  /*194d0*/  STL.64 [R1+0x6e8], R70 ;  /* 0x0006e84601007387 */ /* 0x0003e20000100a00 */
[C---:B---3--:R-:W-:Y:S08]  /*194e0*/  HMMA.1688.F32.TF32 R88, R236.reuse, R14, R128 ;  /* 0x0000000eec58723c */ /* 0x048ff00000081080 */
[C---:B-1----:R-:W-:Y:S07]  /*194f0*/  HMMA.1688.F32.TF32 R68, R236.reuse, R10, R132 ;  /* 0x0000000aec44723c */ /* 0x042fee0000081084 */
[----:B------:R1:W-:Y:S04]  /*19500*/  STL.64 [R1+0x6d0], R76 ;  /* 0x0006d04c01007387 */ /* 0x0003e80000100a00 */
[----:B------:R3:W-:Y:S04]  /*19510*/  STL.64 [R1+0x6d8], R78 ;  /* 0x0006d84e01007387 */ /* 0x0007e80000100a00 */
[----:B-1----:R-:W2:Y:S04]  /*19520*/  LDL.LU R76, [R1+0xd0] ;  /* 0x0000d000014c7983 */ /* 0x002ea80000300800 */
[----:B------:R-:W-:Y:S04]  /*19530*/  STL.64 [R1+0x6c0], R88 ;  /* 0x0006c05801007387 */ /* 0x000fe80000100a00 */
[----:B------:R-:W-:Y:S04]  /*19540*/  STL.64 [R1+0x6c8], R90 ;  /* 0x0006c85a01007387 */ /* 0x000fe80000100a00 */
[----:B------:R-:W-:Y:S04]  /*19550*/  STL.64 [R1+0x6b0], R68 ;  /* 0x0006b04401007387 */ /* 0x000fe80000100a00 */
[----:B------:R1:W-:Y:S04]  /*19560*/  STL.64 [R1+0x6b8], R70 ;  /* 0x0006b84601007387 */ /* 0x0003e80000100a00 */
[----:B------:R-:W2:Y:S04]  /*19570*/  LDL.LU R77, [R1+0xd4] ;  /* 0x0000d400014d7983 */ /* 0x000ea80000300800 */
[----:B---3--:R-:W3:Y:S04]  /*19580*/  LDL.LU R78, [R1+0xd8] ;  /* 0x0000d800014e7983 */ /* 0x008ee80000300800 */
[----:B------:R-:W3:Y:S01]  /*19590*/  LDL.LU R79, [R1+0xdc] ;  /* 0x0000dc00014f7983 */ /* 0x000ee20000300800 */
[----:B-1----:R-:W-:Y:S08]  /*195a0*/  HMMA.1688.F32.TF32 R68, R236, R6, R136 ;  /* 0x00000006ec44723c */ /* 0x002ff00000081088 */
[C---:B------:R-:W-:Y:S11]  /*195b0*/  HMMA.1688.F32.TF32 R80, R84.reuse, R66, R80 ;  /* 0x000000425450723c */ /* 0x040ff60000081050 */
[----:B------:R-:W-:Y:S04]  /*195c0*/  @!UPT UIADD3 URZ, URZ, URZ, URZ ;  /* 0x0000003f3f3ff290 */ /* 0x000fe8000fffe03f */
[----:B------:R-:W-:Y:S04]  /*195d0*/  STL.64 [R1+0x6a0], R68 ;  /* 0x0006a04401007387 */ /* 0x000fe80000100a00 */
[----:B------:R4:W-:Y:S02]  /*195e0*/  STL.64 [R1+0x6a8], R70 ;  /* 0x0006a84601007387 */ /* 0x0009e40000100a00 */
[C---:B----4-:R-:W-:Y:S02]  /*195f0*/  HMMA.1688.F32.TF32 R68, R84.reuse, R62, R72 ;  /* 0x0000003e5444723c */ /* 0x050fe40000081048 */
[----:B------:R-:W-:Y:S04]  /*19600*/  STL.64 [R1+0x1248], R82 ;  /* 0x0012485201007387 */ /* 0x000fe80000100a00 */
[----:B------:R-:W-:Y:S02]  /*19610*/  STL.64 [R1+0x1240], R80 ;  /* 0x0012405001007387 */ /* 0x000fe40000100a00 */
[C---:B------:R-:W-:Y:S11]  /*19620*/  HMMA.1688.F32.TF32 R72, R84.reuse, R58, R240 ;  /* 0x0000003a5448723c */ /* 0x040ff600000810f0 */
[----:B------:R-:W-:Y:S04]  /*19630*/  @!UPT UIADD3 URZ, URZ, URZ, URZ ;  /* 0x0000003f3f3ff290 */ /* 0x000fe8000fffe03f */
[----:B------:R-:W-:Y:S04]  /*19640*/  STL.64 [R1+0x1258], R70 ;  /* 0x0012584601007387 */ /* 0x000fe80000100a00 */
[----:B------:R1:W-:Y:S04]  /*19650*/  STL.64 [R1+0x1250], R68 ;  /* 0x0012504401007387 */ /* 0x0003e80000100a00 */
        /* <DEDUP_REMOVED lines=16> */
[----:B------:R-:W-:Y:S04]  /*19760*/  STL.64 [R1+0x1268], R74 ;  /* 0x0012684a01007387 */ /* 0x000fe80000100a00 */
[----:B------:R2:W-:Y:S01]  /*19770*/  STL.64 [R1+0x1260], R72 ;  /* 0x0012604801007387 */ /* 0x0005e20000100a00 */
[C---:B-1----:R-:W-:Y:S03]  /*19780*/  HMMA.1688.F32.TF32 R68, R84.reuse, R42, R148 ;  /* 0x0000002a5444723c */ /* 0x042fe60000081094 */
[----:B--2---:R-:W-:Y:S04]  /*19790*/  LDS R128, [R65+0x21000] ;  /* 0x0210000041807984 */ /* 0x004fe80000000800 */
[----:B------:R-:W-:Y:S01]  /*197a0*/  LDS R130, [R65+0x21800] ;  /* 0x0218000041827984 */ /* 0x000fe20000000800 */
[C---:B------:R-:W-:Y:S03]  /*197b0*/  HMMA.1688.F32.TF32 R72, R84.reuse, R46, R140 ;  /* 0x0000002e5448723c */ /* 0x040fe6000008108c */
[----:B------:R-:W-:Y:S04]  /*197c0*/  LDS R136, [R65+0x21080] ;  /* 0x0210800041887984 */ /* 0x000fe80000000800 */
[----:B------:R-:W-:Y:S04]  /*197d0*/  LDS R138, [R65+0x21880] ;  /* 0x02188000418a7984 */ /* 0x000fe80000000800 */
[----:B------:R-:W-:Y:S04]  /*197e0*/  LDS R129, [R61+0x21000] ;  /* 0x021000003d817984 */ /* 0x000fe80000000800 */
[----:B------:R-:W1:Y:S04]  /*197f0*/  LDS R131, [R61+0x21800] ;  /* 0x021800003d837984 */ /* 0x000e680000000800 */
[----:B------:R-:W-:Y:S04]  /*19800*/  LDS R137, [R61+0x21080] ;  /* 0x021080003d897984 */ /* 0x000fe80000000800 */
[----:B------:R-:W2:Y:S04]  /*19810*/  LDS R139, [R61+0x21880] ;  /* 0x021880003d8b7984 */ /* 0x000ea80000000800 */
[----:B------:R-:W-:Y:S04]  /*19820*/  LDS R140, [R65+0x21180] ;  /* 0x02118000418c7984 */ /* 0x000fe80000000800 */
[----:B------:R-:W-:Y:S04]  /*19830*/  LDS R142, [R65+0x21980] ;  /* 0x02198000418e7984 */ /* 0x000fe80000000800 */
[----:B------:R-:W-:Y:S04]  /*19840*/  LDS R141, [R61+0x21180] ;  /* 0x021180003d8d7984 */ /* 0x000fe80000000800 */
[----:B------:R-:W-:Y:S01]  /*19850*/  LDS R143, [R61+0x21980] ;  /* 0x021980003d8f7984 */ /* 0x000fe20000000800 */
[C---:B---3--:R-:W-:Y:S11]  /*19860*/  HMMA.1688.F32.TF32 R76, R84.reuse, R54, R76 ;  /* 0x00000036544c723c */ /* 0x048ff6000008104c */
[----:B------:R-:W-:Y:S11]  /*19870*/  @!UPT UIADD3 URZ, URZ, URZ, URZ ;  /* 0x0000003f3f3ff290 */ /* 0x000ff6000fffe03f */
[----:B------:R-:W-:Y:S01]  /*19880*/  @!UPT UIADD3 URZ, URZ, URZ, URZ ;  /* 0x0000003f3f3ff290 */ /* 0x000fe2000fffe03f */
[----:B------:R-:W-:Y:S04]  /*19890*/  STL.64 [R1+0x1278], R78 ;  /* 0x0012784e01007387 */ /* 0x000fe80000100a00 */
[----:B------:R3:W-:Y:S02]  /*198a0*/  STL.64 [R1+0x1270], R76 ;  /* 0x0012704c01007387 */ /* 0x0007e40000100a00 */
[C---:B---3--:R-:W-:Y:S11]  /*198b0*/  HMMA.1688.F32.TF32 R76, R84.reuse, R50, R96 ;  /* 0x00000032544c723c */ /* 0x048ff60000081060 */
[----:B------:R-:W-:Y:S11]  /*198c0*/  @!UPT UIADD3 URZ, URZ, URZ, URZ ;  /* 0x0000003f3f3ff290 */ /* 0x000ff6000fffe03f */
[----:B------:R-:W-:Y:S01]  /*198d0*/  @!UPT UIADD3 URZ, URZ, URZ, URZ ;  /* 0x0000003f3f3ff290 */ /* 0x000fe2000fffe03f */
[----:B------:R-:W-:Y:S04]  /*198e0*/  STL.64 [R1+0x810], R76 ;  /* 0x0008104c01007387 */ /* 0x000fe80000100a00 */
[----:B------:R3:W-:Y:S04]  /*198f0*/  STL.64 [R1+0x818], R78 ;  /* 0x0008184e01007387 */ /* 0x0007e80000100a00 */
[----:B------:R-:W-:Y:S04]  /*19900*/  STL.64 [R1+0x800], R72 ;  /* 0x0008004801007387 */ /* 0x000fe80000100a00 */
[----:B------:R1:W-:Y:S01]  /*19910*/  STL.64 [R1+0x808], R74 ;  /* 0x0008084a01007387 */ /* 0x0003e20000100a00 */
[C---:B---3--:R-:W-:Y:S03]  /*19920*/  HMMA.1688.F32.TF32 R76, R84.reuse, R38, R152 ;  /* 0x00000026544c723c */ /* 0x048fe60000081098 */
[----:B------:R-:W-:Y:S04]  /*19930*/  STL.64 [R1+0x7f0], R68 ;  /* 0x0007f04401007387 */ /* 0x000fe80000100a00 */
[----:B------:R3:W-:Y:S01]  /*19940*/  STL.64 [R1+0x7f8], R70 ;  /* 0x0007f84601007387 */ /* 0x0007e20000100a00 */
[C---:B-1----:R-:W-:Y:S08]  /*19950*/  HMMA.1688.F32.TF32 R72, R84.reuse, R34, R156 ;  /* 0x000000225448723c */ /* 0x042ff0000008109c */
[C---:B---3--:R-:W-:Y:S07]  /*19960*/  HMMA.1688.F32.TF32 R68, R84.reuse, R30, R160 ;  /* 0x0000001e5444723c */ /* 0x048fee00000810a0 */
        /* <DEDUP_REMOVED lines=17> */
[----:B-1----:R-:W-:Y:S08]  /*19a80*/  HMMA.1688.F32.TF32 R68, R84, R6, R184 ;  /* 0x000000065444723c */ /* 0x002ff000000810b8 */
[C---:B----4-:R-:W-:Y:S01]  /*19a90*/  HMMA.1688.F32.TF32 R88, R92.reuse, R66, R88 ;  /* 0x000000425c58723c */ /* 0x050fe20000081058 */
[----:B------:R-:W-:Y:S07]  /*19aa0*/  STL.64 [R1+0x780], R76 ;  /* 0x0007804c01007387 */ /* 0x000fee0000100a00 */
[C---:B------:R-:W-:Y:S01]  /*19ab0*/  HMMA.1688.F32.TF32 R84, R92.reuse, R62, R248 ;  /* 0x0000003e5c54723c */ /* 0x040fe200000810f8 */
[----:B------:R1:W-:Y:S07]  /*19ac0*/  STL.64 [R1+0x788], R78 ;  /* 0x0007884e01007387 */ /* 0x0003ee0000100a00 */
[C---:B------:R-:W-:Y:S01]  /*19ad0*/  HMMA.1688.F32.TF32 R148, R92.reuse, R58, R232 ;  /* 0x0000003a5c94723c */ /* 0x040fe200000810e8 */
[----:B------:R-:W-:Y:S07]  /*19ae0*/  STL.64 [R1+0x770], R72 ;  /* 0x0007704801007387 */ /* 0x000fee0000100a00 */
[C---:B------:R-:W-:Y:S01]  /*19af0*/  HMMA.1688.F32.TF32 R152, R92.reuse, R54, R240 ;  /* 0x000000365c98723c */ /* 0x040fe200000810f0 */
[----:B------:R3:W-:Y:S04]  /*19b00*/  STL.64 [R1+0x778], R74 ;  /* 0x0007784a01007387 */ /* 0x0007e80000100a00 */
[----:B------:R-:W-:Y:S03]  /*19b10*/  STL.64 [R1+0x760], R68 ;  /* 0x0007604401007387 */ /* 0x000fe60000100a00 */
[C---:B-1----:R-:W-:Y:S01]  /*19b20*/  HMMA.1688.F32.TF32 R76, R92.reuse, R50, R144 ;  /* 0x000000325c4c723c */ /* 0x042fe20000081090 */
[----:B------:R1:W-:Y:S04]  /*19b30*/  STL.64 [R1+0x768], R70 ;  /* 0x0007684601007387 */ /* 0x0003e80000100a00 */
[----:B------:R-:W-:Y:S03]  /*19b40*/  LDS R144, [R65+0x21100] ;  /* 0x0211000041907984 */ /* 0x000fe60000000800 */
[C---:B---3--:R-:W-:Y:S01]  /*19b50*/  HMMA.1688.F32.TF32 R72, R92.reuse, R46, R188 ;  /* 0x0000002e5c48723c */ /* 0x048fe200000810bc */
[----:B------:R-:W-:Y:S04]  /*19b60*/  LDS R146, [R65+0x21900] ;  /* 0x0219000041927984 */ /* 0x000fe80000000800 */
[----:B------:R-:W-:Y:S03]  /*19b70*/  LDS R145, [R61+0x21100] ;  /* 0x021100003d917984 */ /* 0x000fe60000000800 */
[C---:B-1----:R-:W-:Y:S01]  /*19b80*/  HMMA.1688.F32.TF32 R68, R92.reuse, R42, R192 ;  /* 0x0000002a5c44723c */ /* 0x042fe200000810c0 */
[----:B------:R-:W-:Y:S04]  /*19b90*/  STL.64 [R1+0x1288], R90 ;  /* 0x0012885a01007387 */ /* 0x000fe80000100a00 */
        /* <DEDUP_REMOVED lines=8> */
[----:B------:R1:W-:Y:S04]  /*19c20*/  STL.64 [R1+0x8d8], R78 ;  /* 0x0008d84e01007387 */ /* 0x0003e80000100a00 */
[----:B------:R-:W-:Y:S04]  /*19c30*/  STL.64 [R1+0x8c0], R72 ;  /* 0x0008c04801007387 */ /* 0x000fe80000100a00 */
[----:B------:R3:W-:Y:S01]  /*19c40*/  STL.64 [R1+0x8c8], R74 ;  /* 0x0008c84a01007387 */ /* 0x0007e20000100a00 */
[C---:B-1----:R-:W-:Y:S03]  /*19c50*/  HMMA.1688.F32.TF32 R76, R92.reuse, R38, R196 ;  /* 0x000000265c4c723c */ /* 0x042fe600000810c4 */
[----:B------:R-:W-:Y:S04]  /*19c60*/  STL.64 [R1+0x8b0], R68 ;  /* 0x0008b04401007387 */ /* 0x000fe80000100a00 */
[----:B------:R1:W-:Y:S01]  /*19c70*/  STL.64 [R1+0x8b8], R70 ;  /* 0x0008b84601007387 */ /* 0x0003e20000100a00 */
[C---:B---3--:R-:W-:Y:S03]  /*19c80*/  HMMA.1688.F32.TF32 R72, R92.reuse, R34, R200 ;  /* 0x000000225c48723c */ /* 0x048fe600000810c8 */
[----:B------:R-:W3:Y:S05]  /*19c90*/  LDS R147, [R61+0x21900] ;  /* 0x021900003d937984 */ /* 0x000eea0000000800 */
        /* <DEDUP_REMOVED lines=8> */
[C---:B----4-:R-:W-:Y:S08]  /*19d20*/  HMMA.1688.F32.TF32 R72, R92.reuse, R22, R212 ;  /* 0x000000165c48723c */ /* 0x050ff000000810d4 */
        /* <DEDUP_REMOVED lines=9> */
[----:B-1----:R-:W-:Y:S07]  /*19dc0*/  HMMA.1688.F32.TF32 R68, R92, R6, R228 ;  /* 0x000000065c44723c */ /* 0x002fee00000810e4 */
[----:B------:R-:W-:Y:S04]  /*19dd0*/  STL.64 [R1+0x840], R76 ;  /* 0x0008404c01007387 */ /* 0x000fe80000100a00 */
[----:B------:R-:W-:Y:S04]  /*19de0*/  STL.64 [R1+0x848], R78 ;  /* 0x0008484e01007387 */ /* 0x000fe80000100a00 */
[----:B------:R-:W4:Y:S04]  /*19df0*/  LDL.LU R232, [R1+0x130] ;  /* 0x0001300001e87983 */ /* 0x000f280000300800 */
[----:B------:R1:W-:Y:S04]  /*19e00*/  STL.64 [R1+0x830], R72 ;  /* 0x0008304801007387 */ /* 0x0003e80000100a00 */
[----:B------:R1:W-:Y:S04]  /*19e10*/  STL.64 [R1+0x838], R74 ;  /* 0x0008384a01007387 */ /* 0x0003e80000100a00 */
[----:B------:R1:W-:Y:S04]  /*19e20*/  STL.64 [R1+0x820], R68 ;  /* 0x0008204401007387 */ /* 0x0003e80000100a00 */
[----:B------:R1:W-:Y:S04]  /*19e30*/  STL.64 [R1+0x828], R70 ;  /* 0x0008284601007387 */ /* 0x0003e80000100a00 */
[----:B------:R-:W4:Y:S04]  /*19e40*/  LDL.LU R233, [R1+0x134] ;  /* 0x0001340001e97983 */ /* 0x000f280000300800 */
[----:B------:R-:W4:Y:S04]  /*19e50*/  LDL.LU R234, [R1+0x138] ;  /* 0x0001380001ea7983 */ /* 0x000f280000300800 */
[----:B------:R-:W4:Y:S04]  /*19e60*/  LDL.LU R235, [R1+0x13c] ;  /* 0x00013c0001eb7983 */ /* 0x000f280000300800 */
        /* <DEDUP_REMOVED lines=16> */
[----:B------:R-:W3:Y:S04]  /*19f70*/  LDL.LU R236, [R1+0x4e0] ;  /* 0x0004e00001ec7983 */ /* 0x000ee80000300800 */
[----:B------:R-:W3:Y:S04]  /*19f80*/  LDL.LU R237, [R1+0x4e4] ;  /* 0x0004e40001ed7983 */ /* 0x000ee80000300800 */
[----:B------:R-:W3:Y:S04]  /*19f90*/  LDL.LU R238, [R1+0x4e8] ;  /* 0x0004e80001ee7983 */ /* 0x000ee80000300800 */
[----:B------:R-:W3:Y:S04]  /*19fa0*/  LDL.LU R239, [R1+0x4ec] ;  /* 0x0004ec0001ef7983 */ /* 0x000ee80000300800 */
        /* <DEDUP_REMOVED lines=27> */
[----:B------:R-:W4:Y:S01]  /*1a160*/  LDL.LU R243, [R1+0x12c] ;  /* 0x00012c0001f37983 */ /* 0x000f220000300800 */
[C---:B--2---:R-:W-:Y:S08]  /*1a170*/  HMMA.1688.F32.TF32 R204, R128.reuse, R54, R120 ;  /* 0x0000003680cc723c */ /* 0x044ff00000081078 */
[C---:B---3--:R-:W-:Y:S08]  /*1a180*/  HMMA.1688.F32.TF32 R192, R128.reuse, R66, R236 ;  /* 0x0000004280c0723c */ /* 0x048ff000000810ec */
[C---:B----4-:R-:W-:Y:S08]  /*1a190*/  HMMA.1688.F32.TF32 R196, R128.reuse, R62, R132 ;  /* 0x0000003e80c4723c */ /* 0x050ff00000081084 */
[C---:B------:R-:W-:Y:S07]  /*1a1a0*/  HMMA.1688.F32.TF32 R200, R128.reuse, R58, R124 ;  /* 0x0000003a80c8723c */ /* 0x040fee000008107c */
[----:B------:R-:W-:Y:S01]  /*1a1b0*/  STL.64 [R1+0x12c8], R194 ;  /* 0x0012c8c201007387 */ /* 0x000fe20000100a00 */
[C---:B------:R-:W-:Y:S03]  /*1a1c0*/  HMMA.1688.F32.TF32 R236, R128.reuse, R50, R116 ;  /* 0x0000003280ec723c */ /* 0x040fe60000081074 */
[----:B------:R-:W-:Y:S05]  /*1a1d0*/  STL.64 [R1+0x12c0], R192 ;  /* 0x0012c0c001007387 */ /* 0x000fea0000100a00 */
[C---:B------:R-:W-:Y:S01]  /*1a1e0*/  HMMA.1688.F32.TF32 R92, R128.reuse, R46, R112 ;  /* 0x0000002e805c723c */ /* 0x040fe20000081070 */
[----:B------:R-:W-:Y:S07]  /*1a1f0*/  STL.64 [R1+0x12d8], R198 ;  /* 0x0012d8c601007387 */ /* 0x000fee0000100a00 */
[C---:B------:R-:W-:Y:S01]  /*1a200*/  HMMA.1688.F32.TF32 R96, R128.reuse, R42, R108 ;  /* 0x0000002a8060723c */ /* 0x040fe2000008106c */
        /* <DEDUP_REMOVED lines=8> */
[----:B------:R-:W-:Y:S01]  /*1a290*/  STL.64 [R1+0x1310], R92 ;  /* 0x0013105c01007387 */ /* 0x000fe20000100a00 */
[C---:B------:R-:W-:Y:S03]  /*1a2a0*/  HMMA.1688.F32.TF32 R120, R128.reuse, R18, R240 ;  /* 0x000000128078723c */ /* 0x040fe600000810f0 */
[----:B------:R-:W-:Y:S04]  /*1a2b0*/  STL.64 [R1+0x1328], R98 ;  /* 0x0013286201007387 */ /* 0x000fe80000100a00 */
[----:B------:R-:W-:Y:S04]  /*1a2c0*/  STL.64 [R1+0x1320], R96 ;  /* 0x0013206001007387 */ /* 0x000fe80000100a00 */
[----:B------:R-:W2:Y:S04]  /*1a2d0*/  LDL.LU R240, [R1+0x300] ;  /* 0x0003000001f07983 */ /* 0x000ea80000300800 */
[----:B------:R-:W2:Y:S04]  /*1a2e0*/  LDL.LU R241, [R1+0x304] ;  /* 0x0003040001f17983 */ /* 0x000ea80000300800 */
[----:B------:R-:W2:Y:S04]  /*1a2f0*/  LDL.LU R242, [R1+0x308] ;  /* 0x0003080001f27983 */ /* 0x000ea80000300800 */
[----:B------:R-:W2:Y:S04]  /*1a300*/  LDL.LU R243, [R1+0x30c] ;  /* 0x00030c0001f37983 */ /* 0x000ea80000300800 */
[----:B------:R-:W3:Y:S04]  /*1a310*/  LDL.LU R108, [R1+0x110] ;  /* 0x00011000016c7983 */ /* 0x000ee80000300800 */
[----:B------:R-:W3:Y:S04]  /*1a320*/  LDL.LU R109, [R1+0x114] ;  /* 0x00011400016d7983 */ /* 0x000ee80000300800 */
[----:B------:R-:W3:Y:S04]  /*1a330*/  LDL.LU R110, [R1+0x118] ;  /* 0x00011800016e7983 */ /* 0x000ee80000300800 */
[----:B------:R-:W3:Y:S01]  /*1a340*/  LDL.LU R111, [R1+0x11c] ;  /* 0x00011c00016f7983 */ /* 0x000ee20000300800 */
[C---:B------:R-:W-:Y:S03]  /*1a350*/  HMMA.1688.F32.TF32 R116, R128.reuse, R22, R232 ;  /* 0x000000168074723c */ /* 0x040fe600000810e8 */
[----:B------:R-:W4:Y:S04]  /*1a360*/  LDL.LU R124, [R1+0x100] ;  /* 0x00010000017c7983 */ /* 0x000f280000300800 */
[----:B------:R-:W4:Y:S04]  /*1a370*/  LDL.LU R125, [R1+0x104] ;  /* 0x00010400017d7983 */ /* 0x000f280000300800 */
[----:B------:R-:W4:Y:S04]  /*1a380*/  LDL.LU R126, [R1+0x108] ;  /* 0x00010800017e7983 */ /* 0x000f280000300800 */
[----:B------:R-:W4:Y:S04]  /*1a390*/  LDL.LU R127, [R1+0x10c] ;  /* 0x00010c00017f7983 */ /* 0x000f280000300800 */
[----:B------:R-:W2:Y:S04]  /*1a3a0*/  LDL.LU R232, [R1+0x2f0] ;  /* 0x0002f00001e87983 */ /* 0x000ea80000300800 */
[----:B------:R-:W2:Y:S04]  /*1a3b0*/  LDL.LU R233, [R1+0x2f4] ;  /* 0x0002f40001e97983 */ /* 0x000ea80000300800 */
[----:B------:R-:W2:Y:S04]  /*1a3c0*/  LDL.LU R234, [R1+0x2f8] ;  /* 0x0002f80001ea7983 */ /* 0x000ea80000300800 */
[----:B------:R-:W2:Y:S04]  /*1a3d0*/  LDL.LU R235, [R1+0x2fc] ;  /* 0x0002fc0001eb7983 */ /* 0x000ea80000300800 */
[----:B-1----:R-:W2:Y:S04]  /*1a3e0*/  LDL.LU R72, [R1+0xf0] ;  /* 0x0000f00001487983 */ /* 0x002ea80000300800 */
[----:B------:R-:W2:Y:S04]  /*1a3f0*/  LDL.LU R73, [R1+0xf4] ;  /* 0x0000f40001497983 */ /* 0x000ea80000300800 */
[----:B------:R-:W2:Y:S04]  /*1a400*/  LDL.LU R74, [R1+0xf8] ;  /* 0x0000f800014a7983 */ /* 0x000ea80000300800 */
[----:B------:R-:W2:Y:S01]  /*1a410*/  LDL.LU R75, [R1+0xfc] ;  /* 0x0000fc00014b7983 */ /* 0x000ea20000300800 */
[C---:B------:R-:W-:Y:S03]  /*1a420*/  HMMA.1688.F32.TF32 R132, R128.reuse, R30, R244 ;  /* 0x0000001e8084723c */ /* 0x040fe600000810f4 */
        /* <DEDUP_REMOVED lines=17> */
[C---:B------:R-:W-:Y:S08]  /*1a540*/  HMMA.1688.F32.TF32 R100, R128.reuse, R38, R100 ;  /* 0x000000268064723c */ /* 0x040ff00000081064 */
[C---:B------:R-:W-:Y:S01]  /*1a550*/  HMMA.1688.F32.TF32 R104, R128.reuse, R34, R104 ;  /* 0x000000228068723c */ /* 0x040fe20000081068 */
[----:B------:R-:W-:Y:S04]  /*1a560*/  STL [R1+0x11d4], R120 ;  /* 0x0011d47801007387 */ /* 0x000fe80000100800 */
[----:B------:R-:W-:Y:S04]  /*1a570*/  STL [R1+0x11d0], R121 ;  /* 0x0011d07901007387 */ /* 0x000fe80000100800 */
[----:B------:R-:W-:Y:S04]  /*1a580*/  STL [R1+0x11cc], R122 ;  /* 0x0011cc7a01007387 */ /* 0x000fe80000100800 */
[----:B------:R-:W-:Y:S01]  /*1a590*/  STL [R1+0x11c8], R123 ;  /* 0x0011c87b01007387 */ /* 0x000fe20000100800 */
[C---:B---3--:R-:W-:Y:S08]  /*1a5a0*/  HMMA.1688.F32.TF32 R108, R128.reuse, R14, R108 ;  /* 0x0000000e806c723c */ /* 0x048ff0000008106c */
[C---:B----4-:R-:W-:Y:S11]  /*1a5b0*/  HMMA.1688.F32.TF32 R124, R128.reuse, R10, R124 ;  /* 0x0000000a807c723c */ /* 0x050ff6000008107c */
[----:B------:R-:W-:Y:S04]  /*1a5c0*/  @!UPT UIADD3 URZ, URZ, URZ, URZ ;  /* 0x0000003f3f3ff290 */ /* 0x000fe8000fffe03f */
[----:B------:R-:W-:Y:S04]  /*1a5d0*/  STL [R1+0x11e4], R108 ;  /* 0x0011e46c01007387 */ /* 0x000fe80000100800 */
[----:B------:R-:W-:Y:S04]  /*1a5e0*/  STL [R1+0x11e0], R109 ;  /* 0x0011e06d01007387 */ /* 0x000fe80000100800 */
[----:B------:R-:W-:Y:S01]  /*1a5f0*/  STL [R1+0x11dc], R110 ;  /* 0x0011dc6e01007387 */ /* 0x000fe20000100800 */
[----:B--2---:R-:W-:Y:S08]  /*1a600*/  HMMA.1688.F32.TF32 R128, R128, R6, R72 ;  /* 0x000000068080723c */ /* 0x004ff00000081048 */
[C---:B------:R-:W-:Y:S01]  /*1a610*/  HMMA.1688.F32.TF32 R72, R136.reuse, R50, R232 ;  /* 0x000000328848723c */ /* 0x040fe200000810e8 */
[----:B------:R-:W-:Y:S04]  /*1a620*/  STL [R1+0x11d8], R111 ;  /* 0x0011d86f01007387 */ /* 0x000fe80000100800 */
[----:B------:R-:W-:Y:S04]  /*1a630*/  STL [R1+0x11f0], R124 ;  /* 0x0011f07c01007387 */ /* 0x000fe80000100800 */
[----:B------:R-:W-:Y:S04]  /*1a640*/  STL [R1+0x11ec], R125 ;  /* 0x0011ec7d01007387 */ /* 0x000fe80000100800 */
[----:B------:R-:W-:Y:S04]  /*1a650*/  STL [R1+0x11e8], R126 ;  /* 0x0011e87e01007387 */ /* 0x000fe80000100800 */
[----:B------:R-:W-:Y:S04]  /*1a660*/  STL [R1+0x11c4], R127 ;  /* 0x0011c47f01007387 */ /* 0x000fe80000100800 */
[----:B------:R-:W-:Y:S04]  /*1a670*/  STL [R1+0x11fc], R128 ;  /* 0x0011fc8001007387 */ /* 0x000fe80000100800 */
[----:B------:R-:W-:Y:S01]  /*1a680*/  STL [R1+0x11f8], R129 ;  /* 0x0011f88101007387 */ /* 0x000fe20000100800 */
[C---:B------:R-:W-:Y:S03]  /*1a690*/  HMMA.1688.F32.TF32 R208, R136.reuse, R66, R68 ;  /* 0x0000004288d0723c */ /* 0x040fe60000081044 */
[----:B------:R-:W-:Y:S04]  /*1a6a0*/  STL [R1+0x11f4], R130 ;  /* 0x0011f48201007387 */ /* 0x000fe80000100800 */
[----:B------:R-:W-:Y:S01]  /*1a6b0*/  STL [R1+0x11c0], R131 ;  /* 0x0011c08301007387 */ /* 0x000fe20000100800 */
[C---:B------:R-:W-:Y:S03]  /*1a6c0*/  HMMA.1688.F32.TF32 R68, R136.reuse, R46, R240 ;  /* 0x0000002e8844723c */ /* 0x040fe600000810f0 */
[----:B------:R1:W-:Y:S04]  /*1a6d0*/  STL.64 [R1+0x100], R72 ;  /* 0x0001004801007387 */ /* 0x0003e80000100a00 */
[----:B------:R2:W-:Y:S04]  /*1a6e0*/  STL.64 [R1+0x108], R74 ;  /* 0x0001084a01007387 */ /* 0x0005e80000100a00 */
        /* <DEDUP_REMOVED lines=8> */
[----:B------:R-:W4:Y:S01]  /*1a770*/  LDL.LU R235, [R1+0x57c] ;  /* 0x00057c0001eb7983 */ /* 0x000f220000300800 */
[C---:B------:R-:W-:Y:S03]  /*1a780*/  HMMA.1688.F32.TF32 R164, R136.reuse, R58, R244 ;  /* 0x0000003a88a4723c */ /* 0x040fe600000810f4 */
[----:B------:R-:W3:Y:S04]  /*1a790*/  LDL.LU R248, [R1+0x590] ;  /* 0x0005900001f87983 */ /* 0x000ee80000300800 */
[----:B------:R-:W3:Y:S04]  /*1a7a0*/  LDL.LU R249, [R1+0x594] ;  /* 0x0005940001f97983 */ /* 0x000ee80000300800 */
[----:B------:R-:W3:Y:S04]  /*1a7b0*/  LDL.LU R250, [R1+0x598] ;  /* 0x0005980001fa7983 */ /* 0x000ee80000300800 */
[----:B------:R-:W3:Y:S01]  /*1a7c0*/  LDL.LU R251, [R1+0x59c] ;  /* 0x00059c0001fb7983 */ /* 0x000ee20000300800 */
[----:B------:R-:W-:Y:S03]  /*1a7d0*/  HMMA.1688.F32.TF32 R160, R136, R62, R80 ;  /* 0x0000003e88a0723c */ /* 0x000fe60000081050 */
        /* <DEDUP_REMOVED lines=10> */
[----:B--2---:R-:W3:Y:S04]  /*1a880*/  LDL.LU R74, [R1+0x368] ;  /* 0x00036800014a7983 */ /* 0x004ee80000300800 */
[----:B------:R-:W3:Y:S04]  /*1a890*/  LDL.LU R75, [R1+0x36c] ;  /* 0x00036c00014b7983 */ /* 0x000ee80000300800 */
        /* <DEDUP_REMOVED lines=26> */
[----:B------:R-:W-:-:S03]  /*1aa40*/  IMAD.MOV.U32 R109, RZ, RZ, R68 ;  /* 0x000000ffff6d7224 */ /* 0x000fc600078e0044 */
[----:B------:R-:W4:Y:S01]  /*1aa50*/  LDL.LU R158, [R1+0x388] ;  /* 0x00038800019e7983 */ /* 0x000f220000300800 */
[----:B------:R-:W-:-:S03]  /*1aa60*/  IMAD.MOV.U32 R110, RZ, RZ, R69 ;  /* 0x000000ffff6e7224 */ /* 0x000fc600078e0045 */
[----:B------:R-:W4:Y:S01]  /*1aa70*/  LDL.LU R159, [R1+0x38c] ;  /* 0x00038c00019f7983 */ /* 0x000f220000300800 */
[----:B------:R-:W-:-:S03]  /*1aa80*/  IMAD.MOV.U32 R111, RZ, RZ, R70 ;  /* 0x000000ffff6f7224 */ /* 0x000fc600078e0046 */
[----:B------:R-:W4:Y:S01]  /*1aa90*/  LDL.LU R68, [R1+0xb0] ;  /* 0x0000b00001447983 */ /* 0x000f220000300800 */
[----:B------:R-:W-:-:S03]  /*1aaa0*/  IMAD.MOV.U32 R120, RZ, RZ, R71 ;  /* 0x000000ffff787224 */ /* 0x000fc600078e0047 */
[----:B------:R-:W4:Y:S04]  /*1aab0*/  LDL.LU R69, [R1+0xb4] ;  /* 0x0000b40001457983 */ /* 0x000f280000300800 */
[----:B------:R-:W4:Y:S04]  /*1aac0*/  LDL.LU R70, [R1+0xb8] ;  /* 0x0000b80001467983 */ /* 0x000f280000300800 */
[----:B------:R-:W4:Y:S04]  /*1aad0*/  LDL.LU R71, [R1+0xbc] ;  /* 0x0000bc0001477983 */ /* 0x000f280000300800 */
[----:B------:R-:W-:Y:S04]  /*1aae0*/  STL [R1+0x120c], R120 ;  /* 0x00120c7801007387 */ /* 0x000fe80000100800 */
[----:B------:R-:W-:Y:S04]  /*1aaf0*/  STL [R1+0x1208], R111 ;  /* 0x0012086f01007387 */ /* 0x000fe80000100800 */
[----:B------:R-:W-:Y:S04]  /*1ab00*/  STL [R1+0x1204], R110 ;  /* 0x0012046e01007387 */ /* 0x000fe80000100800 */
[----:B------:R1:W-:Y:S01]  /*1ab10*/  STL [R1+0x1200], R109 ;  /* 0x0012006d01007387 */ /* 0x0003e20000100800 */
[C---:B--2---:R-:W-:Y:S11]  /*1ab20*/  HMMA.1688.F32.TF32 R84, R136.reuse, R42, R88 ;  /* 0x0000002a8854723c */ /* 0x044ff60000081058 */
[----:B------:R-:W-:Y:S11]  /*1ab30*/  @!UPT UIADD3 URZ, URZ, URZ, URZ ;  /* 0x0000003f3f3ff290 */ /* 0x000ff6000fffe03f */
[----:B------:R-:W-:Y:S02]  /*1ab40*/  @!UPT UIADD3 URZ, URZ, URZ, URZ ;  /* 0x0000003f3f3ff290 */ /* 0x000fe4000fffe03f */
[----:B------:R-:W-:Y:S02]  /*1ab50*/  IMAD.MOV.U32 R121, RZ, RZ, R84 ;  /* 0x000000ffff797224 */ /* 0x000fe400078e0054 */
[----:B------:R-:W-:Y:S02]  /*1ab60*/  IMAD.MOV.U32 R122, RZ, RZ, R85 ;  /* 0x000000ffff7a7224 */ /* 0x000fe400078e0055 */
[----:B------:R-:W-:Y:S02]  /*1ab70*/  IMAD.MOV.U32 R123, RZ, RZ, R86 ;  /* 0x000000ffff7b7224 */ /* 0x000fe400078e0056 */
[----:B------:R-:W-:Y:S02]  /*1ab80*/  IMAD.MOV.U32 R127, RZ, RZ, R87 ;  /* 0x000000ffff7f7224 */ /* 0x000fe400078e0057 */
[C---:B---3--:R-:W-:Y:S11]  /*1ab90*/  HMMA.1688.F32.TF32 R84, R136.reuse, R38, R184 ;  /* 0x000000268854723c */ /* 0x048ff600000810b8 */
[----:B------:R-:W-:Y:S11]  /*1aba0*/  @!UPT UIADD3 URZ, URZ, URZ, URZ ;  /* 0x0000003f3f3ff290 */ /* 0x000ff6000fffe03f */
[----:B------:R-:W-:Y:S02]  /*1abb0*/  @!UPT UIADD3 URZ, URZ, URZ, URZ ;  /* 0x0000003f3f3ff290 */ /* 0x000fe4000fffe03f */
[----:B------:R-:W-:Y:S02]  /*1abc0*/  IMAD.MOV.U32 R124, RZ, RZ, R84 ;  /* 0x000000ffff7c7224 */ /* 0x000fe400078e0054 */
[----:B------:R-:W-:Y:S02]  /*1abd0*/  IMAD.MOV.U32 R125, RZ, RZ, R85 ;  /* 0x000000ffff7d7224 */ /* 0x000fe400078e0055 */
[----:B------:R-:W-:Y:S02]  /*1abe0*/  IMAD.MOV.U32 R126, RZ, RZ, R86 ;  /* 0x000000ffff7e7224 */ /* 0x000fe400078e0056 */
[----:B------:R-:W-:Y:S02]  /*1abf0*/  IMAD.MOV.U32 R108, RZ, RZ, R87 ;  /* 0x000000ffff6c7224 */ /* 0x000fe400078e0057 */
[C---:B----4-:R-:W-:Y:S11]  /*1ac00*/  HMMA.1688.F32.TF32 R84, R136.reuse, R34, R180 ;  /* 0x000000228854723c */ /* 0x050ff600000810b4 */
[----:B------:R-:W-:Y:S11]  /*1ac10*/  @!UPT UIADD3 URZ, URZ, URZ, URZ ;  /* 0x0000003f3f3ff290 */ /* 0x000ff6000fffe03f */
[----:B------:R-:W-:Y:S02]  /*1ac20*/  @!UPT UIADD3 URZ, URZ, URZ, URZ ;  /* 0x0000003f3f3ff290 */ /* 0x000fe4000fffe03f */
[----:B-1----:R-:W-:Y:S02]  /*1ac30*/  IMAD.MOV.U32 R109, RZ, RZ, R84 ;  /* 0x000000ffff6d7224 */ /* 0x002fe400078e0054 */
[----:B------:R-:W-:Y:S02]  /*1ac40*/  IMAD.MOV.U32 R128, RZ, RZ, R85 ;  /* 0x000000ffff807224 */ /* 0x000fe400078e0055 */
[----:B------:R-:W-:Y:S02]  /*1ac50*/  IMAD.MOV.U32 R129, RZ, RZ, R86 ;  /* 0x000000ffff817224 */ /* 0x000fe400078e0056 */
[----:B------:R-:W-:Y:S02]  /*1ac60*/  IMAD.MOV.U32 R130, RZ, RZ, R87 ;  /* 0x000000ffff827224 */ /* 0x000fe400078e0057 */
[C---:B------:R-:W-:Y:S01]  /*1ac70*/  HMMA.1688.F32.TF32 R84, R136.reuse, R30, R176 ;  /* 0x0000001e8854723c */ /* 0x040fe200000810b0 */
[----:B------:R1:W-:Y:S11]  /*1ac80*/  STL [R1+0x1210], R121 ;  /* 0x0012107901007387 */ /* 0x0003f60000100800 */
[----:B------:R-:W-:Y:S11]  /*1ac90*/  @!UPT UIADD3 URZ, URZ, URZ, URZ ;  /* 0x0000003f3f3ff290 */ /* 0x000ff6000fffe03f */
[----:B------:R-:W-:Y:S01]  /*1aca0*/  @!UPT UIADD3 URZ, URZ, URZ, URZ ;  /* 0x0000003f3f3ff290 */ /* 0x000fe2000fffe03f */
[----:B-1----:R-:W-:Y:S02]  /*1acb0*/  IMAD.MOV.U32 R121, RZ, RZ, R84 ;  /* 0x000000ffff797224 */ /* 0x002fe400078e0054 */
[----:B------:R-:W-:Y:S02]  /*1acc0*/  IMAD.MOV.U32 R120, RZ, RZ, R85 ;  /* 0x000000ffff787224 */ /* 0x000fe400078e0055 */
[----:B------:R-:W-:Y:S02]  /*1acd0*/  IMAD.MOV.U32 R111, RZ, RZ, R86 ;  /* 0x000000ffff6f7224 */ /* 0x000fe400078e0056 */
[----:B------:R-:W-:Y:S02]  /*1ace0*/  IMAD.MOV.U32 R110, RZ, RZ, R87 ;  /* 0x000000ffff6e7224 */ /* 0x000fe400078e0057 */
[C---:B------:R-:W-:Y:S08]  /*1acf0*/  HMMA.1688.F32.TF32 R84, R136.reuse, R26, R172 ;  /* 0x0000001a8854723c */ /* 0x040ff000000810ac */
[----:B------:R-:W-:Y:S11]  /*1ad00*/  HMMA.1688.F32.TF32 R88, R136, R22, R156 ;  /* 0x000000168858723c */ /* 0x000ff6000008109c */
[----:B------:R-:W-:Y:S04]  /*1ad10*/  @!UPT UIADD3 URZ, URZ, URZ, URZ ;  /* 0x0000003f3f3ff290 */ /* 0x000fe8000fffe03f */
[----:B------:R-:W-:Y:S01]  /*1ad20*/  STL [R1+0x184], R85 ;  /* 0x0001845501007387 */ /* 0x000fe20000100800 */
[----:B------:R-:W-:-:S03]  /*1ad30*/  IMAD.MOV.U32 R131, RZ, RZ, R84 ;  /* 0x000000ffff837224 */ /* 0x000fc600078e0054 */
[----:B------:R1:W-:Y:S02]  /*1ad40*/  STL.64 [R1+0x188], R86 ;  /* 0x0001885601007387 */ /* 0x0003e40000100a00 */
[C---:B-1----:R-:W-:Y:S08]  /*1ad50*/  HMMA.1688.F32.TF32 R84, R136.reuse, R18, R76 ;  /* 0x000000128854723c */ /* 0x042ff0000008104c */
[C---:B------:R-:W-:Y:S08]  /*1ad60*/  HMMA.1688.F32.TF32 R76, R136.reuse, R14, R72 ;  /* 0x0000000e884c723c */ /* 0x040ff00000081048 */
[C---:B------:R-:W-:Y:S08]  /*1ad70*/  HMMA.1688.F32.TF32 R72, R136.reuse, R10, R68 ;  /* 0x0000000a8848723c */ /* 0x040ff00000081044 */
[----:B------:R-:W-:Y:S01]  /*1ad80*/  HMMA.1688.F32.TF32 R68, R136, R6, R80 ;  /* 0x000000068844723c */ /* 0x000fe20000081050 */
        /* <DEDUP_REMOVED lines=9> */
[----:B------:R1:W-:Y:S04]  /*1ae20*/  STL.64 [R1+0x220], R68 ;  /* 0x0002204401007387 */ /* 0x0003e80000100a00 */
[----:B------:R2:W-:Y:S04]  /*1ae30*/  STL.64 [R1+0x228], R70 ;  /* 0x0002284601007387 */ /* 0x0005e80000100a00 */
        /* <DEDUP_REMOVED lines=8> */
[----:B------:R-:W3:Y:S04]  /*1aec0*/  LDL.LU R188, [R1+0x70] ;  /* 0x0000700001bc7983 */ /* 0x000ee80000300800 */
[----:B------:R-:W3:Y:S04]  /*1aed0*/  LDL.LU R189, [R1+0x74] ;  /* 0x0000740001bd7983 */ /* 0x000ee80000300800 */
[----:B------:R-:W3:Y:S04]  /*1aee0*/  LDL.LU R190, [R1+0x78] ;  /* 0x0000780001be7983 */ /* 0x000ee80000300800 */
[----:B------:R-:W3:Y:S01]  /*1aef0*/  LDL.LU R191, [R1+0x7c] ;  /* 0x00007c0001bf7983 */ /* 0x000ee20000300800 */
[C---:B------:R-:W-:Y:S03]  /*1af00*/  HMMA.1688.F32.TF32 R176, R144.reuse, R58, R232 ;  /* 0x0000003a90b0723c */ /* 0x040fe600000810e8 */
        /* <DEDUP_REMOVED lines=85> */
[----:B------:R-:W-:Y:S03]  /*1b460*/  HMMA.1688.F32.TF32 R172, R144, R62, R248 ;  /* 0x0000003e90ac723c */ /* 0x000fe600000810f8 */
        /* <DEDUP_REMOVED lines=13> */
[----:B------:R-:W4:Y:S04]  /*1b540*/  LDL.LU R2, [R1+0x1330] ;  /* 0x0013300001027983 */ /* 0x000f280000300800 */
[----:B------:R-:W4:Y:S01]  /*1b550*/  LDL R252, [R1+0x900] ;  /* 0x0009000001fc7983 */ /* 0x000f220000100800 */
[C---:B--2---:R-:W-:Y:S08]  /*1b560*/  HMMA.1688.F32.TF32 R88, R144.reuse, R10, R88 ;  /* 0x0000000a9058723c */ /* 0x044ff00000081058 */
[C---:B---3--:R-:W-:Y:S08]  /*1b570*/  HMMA.1688.F32.TF32 R148, R144.reuse, R18, R148 ;  /* 0x000000129094723c */ /* 0x048ff00000081094 */
[C---:B----4-:R-:W-:Y:S08]  /*1b580*/  HMMA.1688.F32.TF32 R152, R144.reuse, R22, R152 ;  /* 0x000000169098723c */ /* 0x050ff00000081098 */
[C---:B------:R-:W-:Y:S08]  /*1b590*/  HMMA.1688.F32.TF32 R192, R144.reuse, R26, R192 ;  /* 0x0000001a90c0723c */ /* 0x040ff000000810c0 */
[C---:B------:R-:W-:Y:S08]  /*1b5a0*/  HMMA.1688.F32.TF32 R200, R144.reuse, R34, R200 ;  /* 0x0000002290c8723c */ /* 0x040ff000000810c8 */
[C---:B------:R-:W-:Y:S08]  /*1b5b0*/  HMMA.1688.F32.TF32 R204, R144.reuse, R38, R204 ;  /* 0x0000002690cc723c */ /* 0x040ff000000810cc */
[C---:B------:R-:W-:Y:S08]  /*1b5c0*/  HMMA.1688.F32.TF32 R236, R144.reuse, R42, R236 ;  /* 0x0000002a90ec723c */ /* 0x040ff000000810ec */
[C---:B------:R-:W-:Y:S08]  /*1b5d0*/  HMMA.1688.F32.TF32 R96, R144.reuse, R50, R96 ;  /* 0x000000329060723c */ /* 0x040ff00000081060 */
[C---:B------:R-:W-:Y:S11]  /*1b5e0*/  HMMA.1688.F32.TF32 R92, R144.reuse, R46, R92 ;  /* 0x0000002e905c723c */ /* 0x040ff6000008105c */
[----:B------:R-:W-:Y:S04]  /*1b5f0*/  @!UPT UIADD3 URZ, URZ, URZ, URZ ;  /* 0x0000003f3f3ff290 */ /* 0x000fe8000fffe03f */
[----:B------:R-:W-:Y:S04]  /*1b600*/  STL.64 [R1+0x240], R96 ;  /* 0x0002406001007387 */ /* 0x000fe80000100a00 */
[----:B------:R1:W-:Y:S01]  /*1b610*/  STL.64 [R1+0x248], R98 ;  /* 0x0002486201007387 */ /* 0x0003e20000100a00 */
[C---:B------:R-:W-:Y:S03]  /*1b620*/  HMMA.1688.F32.TF32 R196, R144.reuse, R30, R196 ;  /* 0x0000001e90c4723c */ /* 0x040fe600000810c4 */
[----:B-1----:R-:W2:Y:S04]  /*1b630*/  LDL.LU.64 R98, [R1+0x1328] ;  /* 0x0013280001627983 */ /* 0x002ea80000300a00 */
[----:B------:R-:W2:Y:S04]  /*1b640*/  LDL.LU.64 R96, [R1+0x1320] ;  /* 0x0013200001607983 */ /* 0x000ea80000300a00 */
[----:B------:R-:W-:Y:S04]  /*1b650*/  STL.64 [R1+0x250], R92 ;  /* 0x0002505c01007387 */ /* 0x000fe80000100a00 */
[----:B------:R1:W-:Y:S01]  /*1b660*/  STL.64 [R1+0x258], R94 ;  /* 0x0002585e01007387 */ /* 0x0003e20000100a00 */
[C---:B------:R-:W-:Y:S03]  /*1b670*/  HMMA.1688.F32.TF32 R84, R144.reuse, R14, R84 ;  /* 0x0000000e9054723c */ /* 0x040fe60000081054 */
[----:B-1----:R-:W3:Y:S04]  /*1b680*/  LDL.LU.64 R94, [R1+0x1318] ;  /* 0x00131800015e7983 */ /* 0x002ee80000300a00 */
[----:B------:R-:W3:Y:S04]  /*1b690*/  LDL.LU.64 R92, [R1+0x1310] ;  /* 0x00131000015c7983 */ /* 0x000ee80000300a00 */
[----:B------:R-:W-:Y:S04]  /*1b6a0*/  STL.64 [R1+0x260], R236 ;  /* 0x000260ec01007387 */ /* 0x000fe80000100a00 */
[----:B------:R1:W-:Y:S04]  /*1b6b0*/  STL.64 [R1+0x268], R238 ;  /* 0x000268ee01007387 */ /* 0x0003e80000100a00 */
[----:B-1----:R-:W4:Y:S04]  /*1b6c0*/  LDL.LU.64 R238, [R1+0x1308] ;  /* 0x0013080001ee7983 */ /* 0x002f280000300a00 */
[----:B------:R-:W4:Y:S04]  /*1b6d0*/  LDL.LU.64 R236, [R1+0x1300] ;  /* 0x0013000001ec7983 */ /* 0x000f280000300a00 */
[----:B------:R-:W-:Y:S04]  /*1b6e0*/  STL.64 [R1+0x270], R204 ;  /* 0x000270cc01007387 */ /* 0x000fe80000100a00 */
[----:B------:R1:W-:Y:S01]  /*1b6f0*/  STL.64 [R1+0x278], R206 ;  /* 0x000278ce01007387 */ /* 0x0003e20000100a00 */
[----:B------:R-:W-:Y:S03]  /*1b700*/  HMMA.1688.F32.TF32 R144, R144, R6, R76 ;  /* 0x000000069090723c */ /* 0x000fe6000008104c */
[----:B-1----:R-:W2:Y:S04]  /*1b710*/  LDL.LU.64 R206, [R1+0x12f8] ;  /* 0x0012f80001ce7983 */ /* 0x002ea80000300a00 */
[----:B------:R-:W2:Y:S04]  /*1b720*/  LDL.LU.64 R204, [R1+0x12f0] ;  /* 0x0012f00001cc7983 */ /* 0x000ea80000300a00 */
[----:B------:R-:W-:Y:S04]  /*1b730*/  STL.64 [R1+0x2f0], R200 ;  /* 0x0002f0c801007387 */ /* 0x000fe80000100a00 */
[----:B------:R1:W-:Y:S04]  /*1b740*/  STL.64 [R1+0x2f8], R202 ;  /* 0x0002f8ca01007387 */ /* 0x0003e80000100a00 */
        /* <DEDUP_REMOVED lines=26> */
[----:B------:R-:W2:Y:S04]  /*1b8f0*/  LDL.LU.64 R78, [R1+0x1278] ;  /* 0x00127800014e7983 */ /* 0x000ea80000300a00 */
[----:B------:R-:W2:Y:S04]  /*1b900*/  LDL.LU.64 R76, [R1+0x1270] ;  /* 0x00127000014c7983 */ /* 0x000ea80000300a00 */
[----:B------:R1:W-:Y:S04]  /*1b910*/  STL.64 [R1+0x440], R144 ;  /* 0x0004409001007387 */ /* 0x0003e80000100a00 */
[----:B------:R1:W-:Y:S04]  /*1b920*/  STL.64 [R1+0x448], R146 ;  /* 0x0004489201007387 */ /* 0x0003e80000100a00 */
[----:B-1----:R-:W2:Y:S04]  /*1b930*/  LDL.LU R144, [R1+0x280] ;  /* 0x0002800001907983 */ /* 0x002ea80000300800 */
[----:B------:R-:W2:Y:S01]  /*1b940*/  LDL.LU R145, [R1+0x284] ;  /* 0x0002840001917983 */ /* 0x000ea20000300800 */
[C---:B------:R-:W-:Y:S08]  /*1b950*/  HMMA.1688.F32.TF32 R72, R140.reuse, R50, R72 ;  /* 0x000000328c48723c */ /* 0x040ff00000081048 */
[----:B------:R-:W-:Y:S01]  /*1b960*/  HMMA.1688.F32.TF32 R68, R140, R46, R68 ;  /* 0x0000002e8c44723c */ /* 0x000fe20000081044 */
[----:B------:R-:W-:-:S07]  /*1b970*/  IMAD.MOV.U32 R146, RZ, RZ, R2 ;  /* 0x000000ffff927224 */ /* 0x000fce00078e0002 */
[----:B------:R-:W-:Y:S01]  /*1b980*/  HMMA.1688.F32.TF32 R80, R140, R42, R80 ;  /* 0x0000002a8c50723c */ /* 0x000fe20000081050 */
[----:B------:R-:W-:-:S07]  /*1b990*/  IMAD.MOV.U32 R147, RZ, RZ, R0 ;  /* 0x000000ffff937224 */ /* 0x000fce00078e0000 */
[C---:B------:R-:W-:Y:S08]  /*1b9a0*/  HMMA.1688.F32.TF32 R244, R140.reuse, R38, R244 ;  /* 0x000000268cf4723c */ /* 0x040ff000000810f4 */
[C---:B------:R-:W-:Y:S08]  /*1b9b0*/  HMMA.1688.F32.TF32 R248, R140.reuse, R34, R248 ;  /* 0x000000228cf8723c */ /* 0x040ff000000810f8 */
[C---:B------:R-:W-:Y:S08]  /*1b9c0*/  HMMA.1688.F32.TF32 R232, R140.reuse, R30, R232 ;  /* 0x0000001e8ce8723c */ /* 0x040ff000000810e8 */
[C---:B------:R-:W-:Y:S01]  /*1b9d0*/  HMMA.1688.F32.TF32 R216, R140.reuse, R66, R216 ;  /* 0x000000428cd8723c */ /* 0x040fe200000810d8 */
[----:B------:R-:W3:Y:S04]  /*1b9e0*/  LDL R66, [R1+0xdc0] ;  /* 0x000dc00001427983 */ /* 0x000ee80000100800 */
[----:B------:R-:W-:Y:S04]  /*1b9f0*/  STL.64 [R1+0x510], R72 ;  /* 0x0005104801007387 */ /* 0x000fe80000100a00 */
[----:B------:R1:W-:Y:S04]  /*1ba00*/  STL.64 [R1+0x518], R74 ;  /* 0x0005184a01007387 */ /* 0x0003e80000100a00 */
[----:B-1----:R-:W4:Y:S04]  /*1ba10*/  LDL.LU.64 R74, [R1+0x1268] ;  /* 0x00126800014a7983 */ /* 0x002f280000300a00 */
[----:B------:R-:W4:Y:S04]  /*1ba20*/  LDL.LU.64 R72, [R1+0x1260] ;  /* 0x0012600001487983 */ /* 0x000f280000300a00 */
        /* <DEDUP_REMOVED lines=16> */
[----:B------:R1:W-:Y:S04]  /*1bb30*/  STL.64 [R1+0x4a0], R232 ;  /* 0x0004a0e801007387 */ /* 0x0003e80000100a00 */
[----:B------:R-:W-:Y:S01]  /*1bb40*/  STL.64 [R1+0x4a8], R234 ;  /* 0x0004a8ea01007387 */ /* 0x000fe20000100a00 */
[C---:B------:R-:W-:Y:S03]  /*1bb50*/  HMMA.1688.F32.TF32 R184, R140.reuse, R14, R184 ;  /* 0x0000000e8cb8723c */ /* 0x040fe600000810b8 */
[----:B------:R-:W-:Y:S04]  /*1bb60*/  LDS R235, [R64+0x22980] ;  /* 0x0229800040eb7984 */ /* 0x000fe80000000800 */
[----:B-1----:R-:W4:Y:S01]  /*1bb70*/  LDL.LU.64 R232, [R1+0x1218] ;  /* 0x0012180001e87983 */ /* 0x002f220000300a00 */
[C---:B--2---:R-:W-:Y:S03]  /*1bb80*/  HMMA.1688.F32.TF32 R144, R140.reuse, R26, R144 ;  /* 0x0000001a8c90723c */ /* 0x044fe60000081090 */
[----:B------:R-:W-:Y:S11]  /*1bb90*/  LDS R234, [R60+0x22980] ;  /* 0x022980003cea7984 */ /* 0x000ff60000000800 */
[----:B------:R-:W-:Y:S09]  /*1bba0*/  @!UPT UIADD3 URZ, URZ, URZ, URZ ;  /* 0x0000003f3f3ff290 */ /* 0x000ff2000fffe03f */
[----:B------:R1:W-:Y:S01]  /*1bbb0*/  STL.64 [R1+0x490], R144 ;  /* 0x0004909001007387 */ /* 0x0003e20000100a00 */
[----:B------:R-:W-:Y:S02]  /*1bbc0*/  IMAD.MOV.U32 R2, RZ, RZ, R146 ;  /* 0x000000ffff027224 */ /* 0x000fe400078e0092 */
[----:B------:R-:W-:Y:S02]  /*1bbd0*/  IMAD.MOV.U32 R0, RZ, RZ, R147 ;  /* 0x000000ffff007224 */ /* 0x000fe400078e0093 */
[C---:B-1----:R-:W-:Y:S08]  /*1bbe0*/  HMMA.1688.F32.TF32 R144, R140.reuse, R22, R136 ;  /* 0x000000168c90723c */ /* 0x042ff00000081088 */
[----:B------:R-:W-:Y:S01]  /*1bbf0*/  HMMA.1688.F32.TF32 R136, R140, R18, R188 ;  /* 0x000000128c88723c */ /* 0x000fe200000810bc */
[----:B------:R-:W-:Y:S04]  /*1bc00*/  LDS R188, [R65+0x22100] ;  /* 0x0221000041bc7984 */ /* 0x000fe80000000800 */
[----:B------:R-:W-:Y:S01]  /*1bc10*/  LDS R190, [R65+0x22900] ;  /* 0x0229000041be7984 */ /* 0x000fe20000000800 */
[----:B---3--:R-:W-:-:S02]  /*1bc20*/  IMAD R252, R252, 0x10000, R66 ;  /* 0x00010000fcfc7824 */ /* 0x008fc400078e0242 */
[C---:B------:R-:W-:Y:S01]  /*1bc30*/  HMMA.1688.F32.TF32 R220, R140.reuse, R62, R220 ;  /* 0x0000003e8cdc723c */ /* 0x040fe200000810dc */
[----:B------:R-:W-:Y:S07]  /*1bc40*/  LDS R189, [R61+0x22100] ;  /* 0x022100003dbd7984 */ /* 0x000fee0000000800 */
[C---:B------:R-:W-:Y:S01]  /*1bc50*/  HMMA.1688.F32.TF32 R224, R140.reuse, R58, R224 ;  /* 0x0000003a8ce0723c */ /* 0x040fe200000810e0 */
[----:B------:R-:W-:Y:S04]  /*1bc60*/  STL.64 [R1+0x480], R144 ;  /* 0x0004809001007387 */ /* 0x000fe80000100a00 */
[----:B------:R1:W-:Y:S04]  /*1bc70*/  STL.64 [R1+0x488], R146 ;  /* 0x0004889201007387 */ /* 0x0003e80000100a00 */
[----:B------:R-:W-:Y:S04]  /*1bc80*/  STL.64 [R1+0x450], R136 ;  /* 0x0004508801007387 */ /* 0x000fe80000100a00 */
[----:B------:R2:W-:Y:S01]  /*1bc90*/  STL.64 [R1+0x458], R138 ;  /* 0x0004588a01007387 */ /* 0x0005e20000100a00 */
[C---:B-1----:R-:W-:Y:S03]  /*1bca0*/  HMMA.1688.F32.TF32 R144, R140.reuse, R10, R156 ;  /* 0x0000000a8c90723c */ /* 0x042fe6000008109c */
[----:B------:R-:W-:Y:S05]  /*1bcb0*/  LDS R191, [R61+0x22900] ;  /* 0x022900003dbf7984 */ /* 0x000fea0000000800 */
[C---:B--2---:R-:W-:Y:S01]  /*1bcc0*/  HMMA.1688.F32.TF32 R136, R140.reuse, R6, R240 ;  /* 0x000000068c88723c */ /* 0x044fe200000810f0 */
[----:B------:R-:W-:Y:S04]  /*1bcd0*/  STL.64 [R1+0x420], R184 ;  /* 0x000420b801007387 */ /* 0x000fe80000100a00 */
[----:B------:R-:W-:Y:S03]  /*1bce0*/  STL.64 [R1+0x428], R186 ;  /* 0x000428ba01007387 */ /* 0x000fe60000100a00 */
[----:B------:R-:W-:Y:S01]  /*1bcf0*/  HMMA.1688.F32.TF32 R228, R140, R54, R228 ;  /* 0x000000368ce4723c */ /* 0x000fe200000810e4 */
[----:B------:R-:W-:Y:S04]  /*1bd00*/  LDS R157, [R64+0x22000] ;  /* 0x02200000409d7984 */ /* 0x000fe80000000800 */
[----:B------:R-:W-:Y:S04]  /*1bd10*/  LDS R159, [R64+0x22800] ;  /* 0x02280000409f7984 */ /* 0x000fe80000000800 */
[----:B------:R-:W-:Y:S04]  /*1bd20*/  STL.64 [R1+0x3c0], R144 ;  /* 0x0003c09001007387 */ /* 0x000fe80000100a00 */
[----:B------:R-:W-:Y:S04]  /*1bd30*/  STL.64 [R1+0x3c8], R146 ;  /* 0x0003c89201007387 */ /* 0x000fe80000100a00 */
[----:B------:R-:W-:Y:S04]  /*1bd40*/  STL.64 [R1+0x3e0], R136 ;  /* 0x0003e08801007387 */ /* 0x000fe80000100a00 */
[----:B------:R-:W-:Y:S04]  /*1bd50*/  STL.64 [R1+0x3e8], R138 ;  /* 0x0003e88a01007387 */ /* 0x000fe80000100a00 */
[----:B------:R-:W2:Y:S04]  /*1bd60*/  LDL.LU R38, [R1+0x198] ;  /* 0x0001980001267983 */ /* 0x000ea80000300800 */
[----:B------:R-:W-:Y:S04]  /*1bd70*/  LDS R144, [R65+0x22000] ;  /* 0x0220000041907984 */ /* 0x000fe80000000800 */
        /* <DEDUP_REMOVED lines=10> */
[----:B------:R-:W-:Y:S01]  /*1be20*/  LDS R158, [R60+0x22800] ;  /* 0x022800003c9e7984 */ /* 0x000fe20000000800 */
[----:B------:R-:W-:-:S03]  /*1be30*/  IMAD.MOV.U32 R39, RZ, RZ, R57 ;  /* 0x000000ffff277224 */ /* 0x000fc600078e0039 */
[----:B------:R-:W-:Y:S01]  /*1be40*/  LDS R145, [R61+0x22000] ;  /* 0x022000003d917984 */ /* 0x000fe20000000800 */
[----:B------:R-:W-:-:S03]  /*1be50*/  IMAD.MOV.U32 R46, RZ, RZ, R56 ;  /* 0x000000ffff2e7224 */ /* 0x000fc600078e0038 */
[----:B------:R-:W-:Y:S04]  /*1be60*/  LDS R147, [R61+0x22800] ;  /* 0x022800003d937984 */ /* 0x000fe80000000800 */
[----:B------:R-:W-:Y:S04]  /*1be70*/  LDS R136, [R60+0x22080] ;  /* 0x022080003c887984 */ /* 0x000fe80000000800 */
[----:B------:R-:W-:Y:S04]  /*1be80*/  LDS R138, [R60+0x22880] ;  /* 0x022880003c8a7984 */ /* 0x000fe80000000800 */
[----:B------:R-:W-:Y:S01]  /*1be90*/  LDS R141, [R61+0x22080] ;  /* 0x022080003d8d7984 */ /* 0x000fe20000000800 */
[----:B----4-:R-:W-:-:S03]  /*1bea0*/  IMAD.MOV.U32 R42, RZ, RZ, R233 ;  /* 0x000000ffff2a7224 */ /* 0x010fc600078e00e9 */
[----:B------:R-:W-:Y:S04]  /*1beb0*/  LDS R233, [R64+0x22180] ;  /* 0x0221800040e97984 */ /* 0x000fe80000000800 */
[----:B------:R-:W1:Y:S01]  /*1bec0*/  LDSM.16.M88.4 R64, [R252] ;  /* 0x00000000fc40783b */ /* 0x000e620000000200 */
[----:B------:R-:W-:-:S03]  /*1bed0*/  IMAD.MOV.U32 R43, RZ, RZ, R232 ;  /* 0x000000ffff2b7224 */ /* 0x000fc600078e00e8 */
[----:B------:R-:W-:Y:S04]  /*1bee0*/  LDS R143, [R61+0x22880] ;  /* 0x022880003d8f7984 */ /* 0x000fe80000000800 */
[----:B------:R-:W-:Y:S04]  /*1bef0*/  LDS R184, [R60+0x22100] ;  /* 0x022100003cb87984 */ /* 0x000fe80000000800 */
[----:B------:R-:W-:Y:S04]  /*1bf00*/  LDS R186, [R60+0x22900] ;  /* 0x022900003cba7984 */ /* 0x000fe80000000800 */
[----:B------:R-:W-:Y:S04]  /*1bf10*/  LDS R232, [R60+0x22180] ;  /* 0x022180003ce87984 */ /* 0x000fe80000000800 */
[----:B------:R-:W-:Y:S04]  /*1bf20*/  LDS R241, [R61+0x22180] ;  /* 0x022180003df17984 */ /* 0x000fe80000000800 */
[----:B------:R-:W-:Y:S01]  /*1bf30*/  LDS R243, [R61+0x22980] ;  /* 0x022980003df37984 */ /* 0x000fe20000000800 */
[----:B------:R-:W-:-:S03]  /*1bf40*/  IMAD.MOV.U32 R47, RZ, RZ, R53 ;  /* 0x000000ffff2f7224 */ /* 0x000fc600078e0035 */
[----:B------:R-:W3:Y:S01]  /*1bf50*/  LDSM.16.M88.4 R60, [R252+0x1000] ;  /* 0x00100000fc3c783b */ /* 0x000ee20000000200 */
[----:B------:R-:W-:-:S03]  /*1bf60*/  IMAD.MOV.U32 R50, RZ, RZ, R52 ;  /* 0x000000ffff327224 */ /* 0x000fc600078e0034 */
[----:B------:R-:W4:Y:S04]  /*1bf70*/  LDSM.16.M88.4 R56, [R252+0x2000] ;  /* 0x00200000fc38783b */ /* 0x000f280000000200 */
[----:B------:R-:W4:Y:S04]  /*1bf80*/  LDSM.16.M88.4 R52, [R252+0x3000] ;  /* 0x00300000fc34783b */ /* 0x000f280000000200 */
[----:B-1----:R-:W-:Y:S04]  /*1bf90*/  STL [R1+0x1164], R66 ;  /* 0x0011644201007387 */ /* 0x002fe80000100800 */
[----:B------:R-:W-:Y:S04]  /*1bfa0*/  STL [R1+0x1160], R67 ;  /* 0x0011604301007387 */ /* 0x000fe80000100800 */
[----:B---3--:R-:W-:Y:S04]  /*1bfb0*/  STL [R1+0x116c], R62 ;  /* 0x00116c3e01007387 */ /* 0x008fe80000100800 */
[----:B------:R-:W-:Y:S04]  /*1bfc0*/  STL [R1+0x1168], R63 ;  /* 0x0011683f01007387 */ /* 0x000fe80000100800 */
[----:B----4-:R-:W-:Y:S04]  /*1bfd0*/  STL [R1+0x1174], R58 ;  /* 0x0011743a01007387 */ /* 0x010fe80000100800 */
[----:B------:R-:W-:Y:S04]  /*1bfe0*/  STL [R1+0x1170], R59 ;  /* 0x0011703b01007387 */ /* 0x000fe80000100800 */
[----:B------:R-:W-:Y:S04]  /*1bff0*/  STL [R1+0x117c], R54 ;  /* 0x00117c3601007387 */ /* 0x000fe80000100800 */
[----:B------:R-:W-:Y:S01]  /*1c000*/  STL [R1+0x1178], R55 ;  /* 0x0011783701007387 */ /* 0x000fe20000100800 */
[----:B------:R-:W-:Y:S01]  /*1c010*/  HMMA.1688.F32.TF32 R80, R184, R64, R80 ;  /* 0x00000040b850723c */ /* 0x000fe20000081050 */
[----:B------:R-:W-:-:S07]  /*1c020*/  IMAD.MOV.U32 R51, RZ, RZ, R3 ;  /* 0x000000ffff337224 */ /* 0x000fce00078e0003 */
[-C--:B--2---:R-:W-:Y:S11]  /*1c030*/  HMMA.1688.F32.TF32 R36, R156, R64.reuse, R36 ;  /* 0x000000409c24723c */ /* 0x084ff60000081024 */
[----:B------:R-:W-:Y:S11]  /*1c040*/  @!UPT UIADD3 URZ, URZ, URZ, URZ ;  /* 0x0000003f3f3ff290 */ /* 0x000ff6000fffe03f */
[----:B------:R-:W-:Y:S01]  /*1c050*/  @!UPT UIADD3 URZ, URZ, URZ, URZ ;  /* 0x0000003f3f3ff290 */ /* 0x000fe2000fffe03f */
[----:B------:R-:W-:Y:S04]  /*1c060*/  STL.64 [R1+0x400], R36 ;  /* 0x0004002401007387 */ /* 0x000fe80000100a00 */
[----:B------:R1:W-:Y:S02]  /*1c070*/  STL.64 [R1+0x408], R38 ;  /* 0x0004082601007387 */ /* 0x0003e40000100a00 */
[-C--:B-1----:R-:W-:Y:S08]  /*1c080*/  HMMA.1688.F32.TF32 R36, R136, R64.reuse, R40 ;  /* 0x000000408824723c */ /* 0x082ff00000081028 */
[-C--:B------:R-:W-:Y:S11]  /*1c090*/  HMMA.1688.F32.TF32 R40, R232, R64.reuse, R88 ;  /* 0x00000040e828723c */ /* 0x080ff60000081058 */
[----:B------:R-:W-:Y:S04]  /*1c0a0*/  @!UPT UIADD3 URZ, URZ, URZ, URZ ;  /* 0x0000003f3f3ff290 */ /* 0x000fe8000fffe03f */
[----:B------:R-:W-:Y:S04]  /*1c0b0*/  STL.64 [R1+0x3f0], R36 ;  /* 0x0003f02401007387 */ /* 0x000fe80000100a00 */
[----:B------:R1:W-:Y:S02]  /*1c0c0*/  STL.64 [R1+0x3f8], R38 ;  /* 0x0003f82601007387 */ /* 0x0003e40000100a00 */
[-C--:B-1----:R-:W-:Y:S02]  /*1c0d0*/  HMMA.1688.F32.TF32 R36, R144, R64.reuse, R192 ;  /* 0x000000409024723c */ /* 0x082fe400000810c0 */
[----:B------:R-:W-:Y:S04]  /*1c0e0*/  STL.64 [R1+0x410], R80 ;  /* 0x0004105001007387 */ /* 0x000fe80000100a00 */
[----:B------:R1:W-:Y:S04]  /*1c0f0*/  STL.64 [R1+0x418], R82 ;  /* 0x0004185201007387 */ /* 0x0003e80000100a00 */
[----:B------:R-:W-:Y:S04]  /*1c100*/  STL.64 [R1+0x470], R40 ;  /* 0x0004702801007387 */ /* 0x000fe80000100a00 */
[----:B------:R2:W-:Y:S01]  /*1c110*/  STL.64 [R1+0x478], R42 ;  /* 0x0004782a01007387 */ /* 0x0005e20000100a00 */
[-C--:B-1----:R-:W-:Y:S08]  /*1c120*/  HMMA.1688.F32.TF32 R80, R140, R64.reuse, R208 ;  /* 0x000000408c50723c */ /* 0x082ff000000810d0 */
[----:B------:R-:W-:Y:S01]  /*1c130*/  STL.64 [R1+0x4e0], R36 ;  /* 0x0004e02401007387 */ /* 0x000fe20000100a00 */
[-C--:B--2---:R-:W-:Y:S03]  /*1c140*/  HMMA.1688.F32.TF32 R40, R188, R64.reuse, R212 ;  /* 0x00000040bc28723c */ /* 0x084fe600000810d4 */
[----:B------:R1:W-:Y:S05]  /*1c150*/  STL.64 [R1+0x4e8], R38 ;  /* 0x0004e82601007387 */ /* 0x0003ea0000100a00 */
[----:B-1----:R-:W-:Y:S06]  /*1c160*/  HMMA.1688.F32.TF32 R36, R240, R64, R216 ;  /* 0x00000040f024723c */ /* 0x002fec00000810d8 */
[----:B------:R-:W-:Y:S04]  /*1c170*/  STL.64 [R1+0x590], R80 ;  /* 0x0005905001007387 */ /* 0x000fe80000100a00 */
[----:B------:R1:W-:Y:S11]  /*1c180*/  STL.64 [R1+0x598], R82 ;  /* 0x0005985201007387 */ /* 0x0003f60000100a00 */
[----:B------:R-:W-:Y:S02]  /*1c190*/  @!UPT UIADD3 URZ, URZ, URZ, URZ ;  /* 0x0000003f3f3ff290 */ /* 0x000fe4000fffe03f */
[----:B------:R-:W-:Y:S01]  /*1c1a0*/  STL.64 [R1+0x5e0], R36 ;  /* 0x0005e02401007387 */ /* 0x000fe20000100a00 */
[----:B------:R-:W-:-:S03]  /*1c1b0*/  IMAD.MOV.U32 R3, RZ, RZ, R39 ;  /* 0x000000ffff037224 */ /* 0x000fc600078e0027 */
[----:B------:R-:W-:Y:S04]  /*1c1c0*/  STL.64 [R1+0x5d0], R40 ;  /* 0x0005d02801007387 */ /* 0x000fe80000100a00 */
[----:B------:R-:W-:Y:S04]  /*1c1d0*/  STL.64 [R1+0x5d8], R42 ;  /* 0x0005d82a01007387 */ /* 0x000fe80000100a00 */
[----:B------:R2:W-:Y:S01]  /*1c1e0*/  STL [R1+0x5e8], R38 ;  /* 0x0005e82601007387 */ /* 0x0005e20000100800 */
[----:B-1----:R-:W-:Y:S02]  /*1c1f0*/  IMAD.MOV.U32 R82, RZ, RZ, R5 ;  /* 0x000000ffff527224 */ /* 0x002fe400078e0005 */
[----:B------:R-:W-:Y:S01]  /*1c200*/  IMAD.MOV.U32 R83, RZ, RZ, R4 ;  /* 0x000000ffff537224 */ /* 0x000fe200078e0004 */
[----:B------:R-:W-:Y:S01]  /*1c210*/  LDSM.16.M88.4 R40, [R252+0x6000] ;  /* 0x00600000fc28783b */ /* 0x000fe20000000200 */
[----:B--2---:R-:W-:Y:S07]  /*1c220*/  HMMA.1688.F32.TF32 R36, R156, R60, R44 ;  /* 0x0000003c9c24723c */ /* 0x004fee000008102c */
[----:B------:R-:W-:-:S02]  /*1c230*/  IMAD.MOV.U32 R46, RZ, RZ, R29 ;  /* 0x000000ffff2e7224 */ /* 0x000fc400078e001d */
[----:B------:R-:W-:Y:S02]  /*1c240*/  IMAD.MOV.U32 R47, RZ, RZ, R28 ;  /* 0x000000ffff2f7224 */ /* 0x000fe400078e001c */
[-C--:B------:R-:W-:Y:S11]  /*1c250*/  HMMA.1688.F32.TF32 R28, R184, R60.reuse, R68 ;  /* 0x0000003cb81c723c */ /* 0x080ff60000081044 */
[----:B------:R-:W-:Y:S02]  /*1c260*/  @!UPT UIADD3 URZ, URZ, URZ, URZ ;  /* 0x0000003f3f3ff290 */ /* 0x000fe4000fffe03f */
[----:B------:R-:W-:Y:S02]  /*1c270*/  IMAD.MOV.U32 R54, RZ, RZ, R36 ;  /* 0x000000ffff367224 */ /* 0x000fe400078e0024 */
[----:B------:R-:W-:Y:S02]  /*1c280*/  IMAD.MOV.U32 R55, RZ, RZ, R37 ;  /* 0x000000ffff377224 */ /* 0x000fe400078e0025 */
[----:B------:R-:W-:Y:S02]  /*1c290*/  IMAD.MOV.U32 R58, RZ, RZ, R38 ;  /* 0x000000ffff3a7224 */ /* 0x000fe400078e0026 */
[----:B------:R-:W-:Y:S02]  /*1c2a0*/  IMAD.MOV.U32 R59, RZ, RZ, R39 ;  /* 0x000000ffff3b7224 */ /* 0x000fe400078e0027 */
[----:B------:R-:W-:Y:S01]  /*1c2b0*/  HMMA.1688.F32.TF32 R36, R136, R60, R248 ;  /* 0x0000003c8824723c */ /* 0x000fe200000810f8 */
[----:B------:R-:W-:Y:S04]  /*1c2c0*/  STL [R1+0x1088], R3 ;  /* 0x0010880301007387 */ /* 0x000fe80000100800 */
[----:B------:R-:W-:Y:S04]  /*1c2d0*/  STL [R1+0x118c], R59 ;  /* 0x00118c3b01007387 */ /* 0x000fe80000100800 */
[----:B------:R-:W-:Y:S04]  /*1c2e0*/  STL [R1+0x1188], R58 ;  /* 0x0011883a01007387 */ /* 0x000fe80000100800 */
[----:B------:R-:W-:Y:S04]  /*1c2f0*/  STL [R1+0x1184], R55 ;  /* 0x0011843701007387 */ /* 0x000fe80000100800 */
[----:B------:R-:W-:Y:S01]  /*1c300*/  STL [R1+0x1180], R54 ;  /* 0x0011803601007387 */ /* 0x000fe20000100800 */
[----:B------:R-:W-:-:S02]  /*1c310*/  IMAD.MOV.U32 R44, RZ, RZ, R33 ;  /* 0x000000ffff2c7224 */ /* 0x000fc400078e0021 */
[----:B------:R-:W-:-:S03]  /*1c320*/  IMAD.MOV.U32 R45, RZ, RZ, R32 ;  /* 0x000000ffff2d7224 */ /* 0x000fc600078e0020 */
[----:B------:R-:W-:Y:S01]  /*1c330*/  STL.64 [R1+0x390], R36 ;  /* 0x0003902401007387 */ /* 0x000fe20000100a00 */
[-C--:B------:R-:W-:Y:S03]  /*1c340*/  HMMA.1688.F32.TF32 R32, R144, R60.reuse, R196 ;  /* 0x0000003c9020723c */ /* 0x080fe600000810c4 */
[----:B------:R1:W-:Y:S04]  /*1c350*/  STL.64 [R1+0x398], R38 ;  /* 0x0003982601007387 */ /* 0x0003e80000100a00 */
[----:B------:R-:W-:Y:S04]  /*1c360*/  STL.64 [R1+0x3a0], R28 ;  /* 0x0003a01c01007387 */ /* 0x000fe80000100a00 */
[----:B------:R2:W-:Y:S01]  /*1c370*/  STL.64 [R1+0x3a8], R30 ;  /* 0x0003a81e01007387 */ /* 0x0005e20000100a00 */
[-C--:B-1----:R-:W-:Y:S08]  /*1c380*/  HMMA.1688.F32.TF32 R36, R232, R60.reuse, R84 ;  /* 0x0000003ce824723c */ /* 0x082ff00000081054 */
[-C--:B--2---:R-:W-:Y:S11]  /*1c390*/  HMMA.1688.F32.TF32 R28, R140, R60.reuse, R160 ;  /* 0x0000003c8c1c723c */ /* 0x084ff600000810a0 */
[----:B------:R-:W-:Y:S04]  /*1c3a0*/  @!UPT UIADD3 URZ, URZ, URZ, URZ ;  /* 0x0000003f3f3ff290 */ /* 0x000fe8000fffe03f */
[----:B------:R-:W-:Y:S04]  /*1c3b0*/  STL.64 [R1+0x3d0], R36 ;  /* 0x0003d02401007387 */ /* 0x000fe80000100a00 */
[----:B------:R1:W-:Y:S04]  /*1c3c0*/  STL.64 [R1+0x3d8], R38 ;  /* 0x0003d82601007387 */ /* 0x0003e80000100a00 */
[----:B------:R-:W-:Y:S04]  /*1c3d0*/  STL.64 [R1+0x430], R32 ;  /* 0x0004302001007387 */ /* 0x000fe80000100a00 */
[----:B------:R2:W-:Y:S04]  /*1c3e0*/  STL.64 [R1+0x438], R34 ;  /* 0x0004382201007387 */ /* 0x0005e80000100a00 */
[----:B------:R-:W-:Y:S01]  /*1c3f0*/  STL.64 [R1+0x540], R28 ;  /* 0x0005401c01007387 */ /* 0x000fe20000100a00 */
[-C--:B-1----:R-:W-:Y:S03]  /*1c400*/  HMMA.1688.F32.TF32 R36, R188, R60.reuse, R172 ;  /* 0x0000003cbc24723c */ /* 0x082fe600000810ac */
[----:B------:R1:W-:Y:S05]  /*1c410*/  STL.64 [R1+0x548], R30 ;  /* 0x0005481e01007387 */ /* 0x0003ea0000100a00 */
[----:B--2---:R-:W-:Y:S08]  /*1c420*/  HMMA.1688.F32.TF32 R32, R240, R60, R220 ;  /* 0x0000003cf020723c */ /* 0x004ff000000810dc */
[----:B-1----:R-:W-:Y:S07]  /*1c430*/  HMMA.1688.F32.TF32 R28, R156, R56, R48 ;  /* 0x000000389c1c723c */ /* 0x002fee0000081030 */
[----:B------:R-:W-:-:S02]  /*1c440*/  IMAD.MOV.U32 R50, RZ, RZ, R21 ;  /* 0x000000ffff327224 */ /* 0x000fc400078e0015 */
[----:B------:R-:W-:Y:S02]  /*1c450*/  IMAD.MOV.U32 R51, RZ, RZ, R20 ;  /* 0x000000ffff337224 */ /* 0x000fe400078e0014 */
[----:B------:R-:W-:Y:S01]  /*1c460*/  HMMA.1688.F32.TF32 R20, R136, R56, R244 ;  /* 0x000000388814723c */ /* 0x000fe200000810f4 */
[----:B------:R-:W-:Y:S04]  /*1c470*/  STL.64 [R1+0x5a0], R36 ;  /* 0x0005a02401007387 */ /* 0x000fe80000100a00 */
[----:B------:R-:W-:Y:S04]  /*1c480*/  STL.64 [R1+0x5a8], R38 ;  /* 0x0005a82601007387 */ /* 0x000fe80000100a00 */
[----:B------:R-:W-:Y:S04]  /*1c490*/  STL.64 [R1+0x5b0], R32 ;  /* 0x0005b02001007387 */ /* 0x000fe80000100a00 */
[----:B------:R-:W-:-:S02]  /*1c4a0*/  IMAD.MOV.U32 R67, RZ, RZ, R31 ;  /* 0x000000ffff437224 */ /* 0x000fc400078e001f */
[----:B------:R-:W-:Y:S02]  /*1c4b0*/  IMAD.MOV.U32 R66, RZ, RZ, R30 ;  /* 0x000000ffff427224 */ /* 0x000fe400078e001e */
[----:B------:R-:W-:Y:S01]  /*1c4c0*/  IMAD.MOV.U32 R63, RZ, RZ, R29 ;  /* 0x000000ffff3f7224 */ /* 0x000fe200078e001d */
[----:B------:R-:W-:Y:S01]  /*1c4d0*/  STL.64 [R1+0x5b8], R34 ;  /* 0x0005b82201007387 */ /* 0x000fe20000100a00 */
[----:B------:R-:W-:-:S03]  /*1c4e0*/  IMAD.MOV.U32 R62, RZ, RZ, R28 ;  /* 0x000000ffff3e7224 */ /* 0x000fc600078e001c */
[----:B------:R-:W-:Y:S01]  /*1c4f0*/  STL [R1+0x119c], R67 ;  /* 0x00119c4301007387 */ /* 0x000fe20000100800 */
[----:B------:R-:W-:Y:S01]  /*1c500*/  HMMA.1688.F32.TF32 R28, R184, R56, R72 ;  /* 0x00000038b81c723c */ /* 0x000fe20000081048 */
[----:B------:R-:W-:Y:S02]  /*1c510*/  IMAD.MOV.U32 R48, RZ, RZ, R25 ;  /* 0x000000ffff307224 */ /* 0x000fe400078e0019 */
[----:B------:R-:W-:Y:S01]  /*1c520*/  STL [R1+0x1198], R66 ;  /* 0x0011984201007387 */ /* 0x000fe20000100800 */
[----:B------:R-:W-:-:S03]  /*1c530*/  IMAD.MOV.U32 R49, RZ, RZ, R24 ;  /* 0x000000ffff317224 */ /* 0x000fc600078e0018 */
[----:B------:R-:W-:Y:S01]  /*1c540*/  STL [R1+0x1194], R63 ;  /* 0x0011943f01007387 */ /* 0x000fe20000100800 */
[----:B------:R-:W-:Y:S03]  /*1c550*/  HMMA.1688.F32.TF32 R24, R232, R56, R148 ;  /* 0x00000038e818723c */ /* 0x000fe60000081094 */
[----:B------:R-:W-:Y:S04]  /*1c560*/  STL [R1+0x1190], R62 ;  /* 0x0011903e01007387 */ /* 0x000fe80000100800 */
[----:B------:R-:W-:Y:S04]  /*1c570*/  STL.64 [R1+0x130], R20 ;  /* 0x0001301401007387 */ /* 0x000fe80000100a00 */
[----:B------:R1:W-:Y:S01]  /*1c580*/  STL.64 [R1+0x138], R22 ;  /* 0x0001381601007387 */ /* 0x0003e20000100a00 */
[----:B------:R-:W-:-:S02]  /*1c590*/  IMAD.MOV.U32 R90, RZ, RZ, R13 ;  /* 0x000000ffff5a7224 */ /* 0x000fc400078e000d */
[----:B------:R-:W-:Y:S01]  /*1c5a0*/  IMAD.MOV.U32 R91, RZ, RZ, R12 ;  /* 0x000000ffff5b7224 */ /* 0x000fe200078e000c */
[----:B------:R-:W-:Y:S01]  /*1c5b0*/  LDSM.16.M88.4 R36, [R252+0x7000] ;  /* 0x00700000fc24783b */ /* 0x000fe20000000200 */
[----:B------:R-:W-:Y:S02]  /*1c5c0*/  IMAD.MOV.U32 R80, RZ, RZ, R9 ;  /* 0x000000ffff507224 */ /* 0x000fe400078e0009 */
[----:B------:R-:W-:Y:S01]  /*1c5d0*/  IMAD.MOV.U32 R81, RZ, RZ, R8 ;  /* 0x000000ffff517224 */ /* 0x000fe200078e0008 */
[----:B------:R-:W-:Y:S01]  /*1c5e0*/  LDSM.16.M88.4 R32, [R252+0x8000] ;  /* 0x00800000fc20783b */ /* 0x000fe20000000200 */
[-C--:B-1----:R-:W-:Y:S03]  /*1c5f0*/  HMMA.1688.F32.TF32 R20, R144, R56.reuse, R200 ;  /* 0x000000389014723c */ /* 0x082fe600000810c8 */
[----:B------:R-:W-:Y:S04]  /*1c600*/  STL.64 [R1+0x2d0], R28 ;  /* 0x0002d01c01007387 */ /* 0x000fe80000100a00 */
[----:B------:R1:W-:Y:S04]  /*1c610*/  STL.64 [R1+0x2d8], R30 ;  /* 0x0002d81e01007387 */ /* 0x0003e80000100a00 */
[----:B------:R-:W-:Y:S04]  /*1c620*/  STL.64 [R1+0x340], R24 ;  /* 0x0003401801007387 */ /* 0x000fe80000100a00 */
[----:B------:R2:W-:Y:S01]  /*1c630*/  STL.64 [R1+0x348], R26 ;  /* 0x0003481a01007387 */ /* 0x0005e20000100a00 */
[-C--:B-1----:R-:W-:Y:S07]  /*1c640*/  HMMA.1688.F32.TF32 R28, R140, R56.reuse, R164 ;  /* 0x000000388c1c723c */ /* 0x082fee00000810a4 */
[----:B------:R-:W-:Y:S01]  /*1c650*/  STL.64 [R1+0x3b0], R20 ;  /* 0x0003b01401007387 */ /* 0x000fe20000100a00 */
[-C--:B--2---:R-:W-:Y:S03]  /*1c660*/  HMMA.1688.F32.TF32 R24, R188, R56.reuse, R176 ;  /* 0x00000038bc18723c */ /* 0x084fe600000810b0 */
[----:B------:R1:W-:Y:S05]  /*1c670*/  STL.64 [R1+0x3b8], R22 ;  /* 0x0003b81601007387 */ /* 0x0003ea0000100a00 */
[----:B-1----:R-:W-:Y:S07]  /*1c680*/  HMMA.1688.F32.TF32 R20, R240, R56, R224 ;  /* 0x00000038f014723c */ /* 0x002fee00000810e0 */
[----:B------:R-:W-:Y:S04]  /*1c690*/  STL.64 [R1+0x520], R28 ;  /* 0x0005201c01007387 */ /* 0x000fe80000100a00 */
[----:B------:R-:W-:Y:S04]  /*1c6a0*/  STL.64 [R1+0x528], R30 ;  /* 0x0005281e01007387 */ /* 0x000fe80000100a00 */
[----:B------:R-:W-:Y:S04]  /*1c6b0*/  STL.64 [R1+0x550], R24 ;  /* 0x0005501801007387 */ /* 0x000fe80000100a00 */
[----:B------:R-:W-:Y:S01]  /*1c6c0*/  STL.64 [R1+0x558], R26 ;  /* 0x0005581a01007387 */ /* 0x000fe20000100a00 */
[----:B------:R-:W-:Y:S03]  /*1c6d0*/  HMMA.1688.F32.TF32 R4, R136, R52, R48 ;  /* 0x000000348804723c */ /* 0x000fe60000081030 */
[----:B------:R-:W-:Y:S01]  /*1c6e0*/  LDSM.16.M88.4 R48, [R252+0x4000] ;  /* 0x00400000fc30783b */ /* 0x000fe20000000200 */
[----:B------:R-:W-:-:S02]  /*1c6f0*/  IMAD.MOV.U32 R88, RZ, RZ, R17 ;  /* 0x000000ffff587224 */ /* 0x000fc400078e0011 */
[----:B------:R-:W-:Y:S01]  /*1c700*/  IMAD.MOV.U32 R89, RZ, RZ, R16 ;  /* 0x000000ffff597224 */ /* 0x000fe200078e0010 */
[----:B------:R-:W-:Y:S01]  /*1c710*/  LDSM.16.M88.4 R28, [R252+0x9000] ;  /* 0x00900000fc1c783b */ /* 0x000fe20000000200 */
[----:B------:R-:W-:-:S03]  /*1c720*/  IMAD.MOV.U32 R65, RZ, RZ, R22 ;  /* 0x000000ffff417224 */ /* 0x000fc600078e0016 */
[----:B------:R1:W-:Y:S01]  /*1c730*/  STL.64 [R1+0x570], R20 ;  /* 0x0005701401007387 */ /* 0x0003e20000100a00 */
[----:B------:R-:W-:Y:S01]  /*1c740*/  IMAD.MOV.U32 R64, RZ, RZ, R23 ;  /* 0x000000ffff407224 */ /* 0x000fe200078e0017 */
[-C--:B------:R-:W-:Y:S02]  /*1c750*/  HMMA.1688.F32.TF32 R12, R184, R52.reuse, R76 ;  /* 0x00000034b80c723c */ /* 0x080fe4000008104c */
[----:B------:R-:W-:Y:S04]  /*1c760*/  LDSM.16.M88.4 R24, [R252+0xa000] ;  /* 0x00a00000fc18783b */ /* 0x000fe80000000200 */
[----:B------:R-:W-:Y:S02]  /*1c770*/  LDSM.16.M88.4 R16, [R252+0xc000] ;  /* 0x00c00000fc10783b */ /* 0x000fe40000000200 */
[-C--:B-1----:R-:W-:Y:S02]  /*1c780*/  HMMA.1688.F32.TF32 R20, R156, R52.reuse, R44 ;  /* 0x000000349c14723c */ /* 0x082fe4000008102c */
[----:B------:R-:W-:Y:S04]  /*1c790*/  STL [R1+0x1084], R64 ;  /* 0x0010844001007387 */ /* 0x000fe80000100800 */
[----:B------:R-:W-:Y:S02]  /*1c7a0*/  STL [R1+0x1080], R65 ;  /* 0x0010804101007387 */ /* 0x000fe40000100800 */
[----:B------:R-:W-:Y:S02]  /*1c7b0*/  HMMA.1688.F32.TF32 R8, R232, R52, R152 ;  /* 0x00000034e808723c */ /* 0x000fe40000081098 */
[----:B------:R-:W1:Y:S11]  /*1c7c0*/  LDSM.16.M88.4 R44, [R252+0x5000] ;  /* 0x00500000fc2c783b */ /* 0x000e760000000200 */
[----:B------:R-:W-:Y:S03]  /*1c7d0*/  @!UPT UIADD3 URZ, URZ, URZ, URZ ;  /* 0x0000003f3f3ff290 */ /* 0x000fe6000fffe03f */
[----:B------:R-:W-:Y:S02]  /*1c7e0*/  IMAD.MOV.U32 R54, RZ, RZ, R23 ;  /* 0x000000ffff367224 */ /* 0x000fe400078e0017 */
[----:B------:R-:W-:Y:S02]  /*1c7f0*/  IMAD.MOV.U32 R55, RZ, RZ, R22 ;  /* 0x000000ffff377224 */ /* 0x000fe400078e0016 */
[----:B------:R-:W-:Y:S02]  /*1c800*/  IMAD.MOV.U32 R58, RZ, RZ, R21 ;  /* 0x000000ffff3a7224 */ /* 0x000fe400078e0015 */
[----:B------:R-:W-:Y:S01]  /*1c810*/  IMAD.MOV.U32 R59, RZ, RZ, R20 ;  /* 0x000000ffff3b7224 */ /* 0x000fe200078e0014 */
[----:B------:R-:W-:Y:S04]  /*1c820*/  STL [R1+0x11ac], R54 ;  /* 0x0011ac3601007387 */ /* 0x000fe80000100800 */
[----:B------:R-:W-:Y:S04]  /*1c830*/  STL [R1+0x11a8], R55 ;  /* 0x0011a83701007387 */ /* 0x000fe80000100800 */
[----:B------:R-:W-:Y:S04]  /*1c840*/  STL [R1+0x11a4], R58 ;  /* 0x0011a43a01007387 */ /* 0x000fe80000100800 */
[----:B------:R-:W-:Y:S04]  /*1c850*/  STL [R1+0x11a0], R59 ;  /* 0x0011a03b01007387 */ /* 0x000fe80000100800 */
[----:B------:R-:W-:Y:S04]  /*1c860*/  STL.64 [R1+0x50], R4 ;  /* 0x0000500401007387 */ /* 0x000fe80000100a00 */
[----:B------:R2:W-:Y:S01]  /*1c870*/  STL.64 [R1+0x58], R6 ;  /* 0x0000580601007387 */ /* 0x0005e20000100a00 */
[----:B-1----:R-:W-:Y:S03]  /*1c880*/  HMMA.1688.F32.TF32 R68, R156, R44, R80 ;  /* 0x0000002c9c44723c */ /* 0x002fe60000081050 */
[----:B------:R-:W1:Y:S05]  /*1c890*/  LDSM.16.M88.4 R20, [R252+0xb000] ;  /* 0x00b00000fc14783b */ /* 0x000e6a0000000200 */
[-C--:B--2---:R-:W-:Y:S01]  /*1c8a0*/  HMMA.1688.F32.TF32 R4, R144, R52.reuse, R204 ;  /* 0x000000349004723c */ /* 0x084fe200000810cc */
[----:B------:R-:W-:Y:S04]  /*1c8b0*/  STL.64 [R1+0x60], R12 ;  /* 0x0000600c01007387 */ /* 0x000fe80000100a00 */
[----:B------:R2:W-:Y:S04]  /*1c8c0*/  STL.64 [R1+0x68], R14 ;  /* 0x0000680e01007387 */ /* 0x0005e80000100a00 */
[----:B------:R-:W-:Y:S04]  /*1c8d0*/  STL.64 [R1+0x190], R8 ;  /* 0x0001900801007387 */ /* 0x000fe80000100a00 */
[----:B------:R3:W-:Y:S01]  /*1c8e0*/  STL.64 [R1+0x198], R10 ;  /* 0x0001980a01007387 */ /* 0x0007e20000100a00 */
[-C--:B--2---:R-:W-:Y:S09]  /*1c8f0*/  HMMA.1688.F32.TF32 R12, R140, R52.reuse, R168 ;  /* 0x000000348c0c723c */ /* 0x084ff200000810a8 */
[----:B------:R-:W-:Y:S01]  /*1c900*/  STL.64 [R1+0x310], R4 ;  /* 0x0003100401007387 */ /* 0x000fe20000100a00 */
[-C--:B---3--:R-:W-:Y:S03]  /*1c910*/  HMMA.1688.F32.TF32 R8, R188, R52.reuse, R180 ;  /* 0x00000034bc08723c */ /* 0x088fe600000810b4 */
[----:B------:R2:W-:Y:S05]  /*1c920*/  STL.64 [R1+0x318], R6 ;  /* 0x0003180601007387 */ /* 0x0005ea0000100a00 */
[----:B--2---:R-:W-:Y:S05]  /*1c930*/  HMMA.1688.F32.TF32 R4, R240, R52, R228 ;  /* 0x00000034f004723c */ /* 0x004fea00000810e4 */
[----:B------:R-:W-:Y:S04]  /*1c940*/  STL.64 [R1+0x4d0], R12 ;  /* 0x0004d00c01007387 */ /* 0x000fe80000100a00 */
[----:B------:R-:W-:Y:S06]  /*1c950*/  STL.64 [R1+0x4d8], R14 ;  /* 0x0004d80e01007387 */ /* 0x000fec0000100a00 */
[----:B------:R-:W-:Y:S04]  /*1c960*/  STL.64 [R1+0x530], R8 ;  /* 0x0005300801007387 */ /* 0x000fe80000100a00 */
[----:B------:R-:W-:Y:S04]  /*1c970*/  STL.64 [R1+0x538], R10 ;  /* 0x0005380a01007387 */ /* 0x000fe80000100a00 */
[----:B------:R-:W-:Y:S01]  /*1c980*/  STL [R1+0x11b4], R50 ;  /* 0x0011b43201007387 */ /* 0x000fe20000100800 */
[----:B------:R-:W-:Y:S01]  /*1c990*/  HMMA.1688.F32.TF32 R56, R156, R48, R88 ;  /* 0x000000309c38723c */ /* 0x000fe20000081058 */
[----:B------:R-:W-:-:S02]  /*1c9a0*/  IMAD.MOV.U32 R54, RZ, RZ, R68 ;  /* 0x000000ffff367224 */ /* 0x000fc400078e0044 */
[----:B------:R-:W-:Y:S01]  /*1c9b0*/  IMAD.MOV.U32 R55, RZ, RZ, R69 ;  /* 0x000000ffff377224 */ /* 0x000fe200078e0045 */
[----:B------:R-:W2:Y:S04]  /*1c9c0*/  LDSM.16.M88.4 R12, [R252+0xd000] ;  /* 0x00d00000fc0c783b */ /* 0x000ea80000000200 */
[----:B------:R-:W-:Y:S04]  /*1c9d0*/  STL.64 [R1+0x560], R4 ;  /* 0x0005600401007387 */ /* 0x000fe80000100a00 */
[----:B------:R-:W-:Y:S04]  /*1c9e0*/  STL.64 [R1+0x568], R6 ;  /* 0x0005680601007387 */ /* 0x000fe80000100a00 */
[----:B------:R-:W-:Y:S04]  /*1c9f0*/  STL [R1+0x11b0], R51 ;  /* 0x0011b03301007387 */ /* 0x000fe80000100800 */
[----:B------:R3:W-:Y:S04]  /*1ca00*/  STL [R1+0x11bc], R46 ;  /* 0x0011bc2e01007387 */ /* 0x0007e80000100800 */
        /* <DEDUP_REMOVED lines=13> */
[----:B------:R-:W-:-:S02]  /*1cae0*/  IMAD.MOV.U32 R63, RZ, RZ, R58 ;  /* 0x000000ffff3f7224 */ /* 0x000fc400078e003a */
[----:B------:R-:W-:Y:S01]  /*1caf0*/  IMAD.MOV.U32 R62, RZ, RZ, R59 ;  /* 0x000000ffff3e7224 */ /* 0x000fe200078e003b */
[----:B------:R-:W3:Y:S01]  /*1cb00*/  LDL.LU R68, [R1+0x660] ;  /* 0x0006600001447983 */ /* 0x000ee20000300800 */
[----:B------:R-:W-:Y:S02]  /*1cb10*/  IMAD.MOV.U32 R58, RZ, RZ, R70 ;  /* 0x000000ffff3a7224 */ /* 0x000fe400078e0046 */
[----:B------:R-:W-:Y:S01]  /*1cb20*/  IMAD.MOV.U32 R59, RZ, RZ, R71 ;  /* 0x000000ffff3b7224 */ /* 0x000fe200078e0047 */
        /* <DEDUP_REMOVED lines=11> */
[----:B------:R-:W1:Y:S04]  /*1cbe0*/  LDL.LU R212, [R1+0x640] ;  /* 0x0006400001d47983 */ /* 0x000e680000300800 */
[----:B------:R-:W1:Y:S04]  /*1cbf0*/  LDL.LU R213, [R1+0x644] ;  /* 0x0006440001d57983 */ /* 0x000e680000300800 */
[----:B------:R-:W1:Y:S04]  /*1cc00*/  LDL.LU R214, [R1+0x648] ;  /* 0x0006480001d67983 */ /* 0x000e680000300800 */
[----:B------:R-:W1:Y:S04]  /*1cc10*/  LDL.LU R215, [R1+0x64c] ;  /* 0x00064c0001d77983 */ /* 0x000e680000300800 */
        /* <DEDUP_REMOVED lines=12> */
[----:B------:R-:W-:-:S02]  /*1cce0*/  IMAD.MOV.U32 R67, RZ, RZ, R56 ;  /* 0x000000ffff437224 */ /* 0x000fc400078e0038 */
[----:B------:R-:W-:Y:S01]  /*1ccf0*/  IMAD.MOV.U32 R66, RZ, RZ, R57 ;  /* 0x000000ffff427224 */ /* 0x000fe200078e0039 */
[----:B------:R-:W1:Y:S04]  /*1cd00*/  LDSM.16.M88.4 R8, [R252+0xe000] ;  /* 0x00e00000fc08783b */ /* 0x000e680000000200 */
[----:B------:R-:W1:Y:S01]  /*1cd10*/  LDSM.16.M88.4 R4, [R252+0xf000] ;  /* 0x00f00000fc04783b */ /* 0x000e620000000200 */
[C---:B--2---:R-:W-:Y:S11]  /*1cd20*/  HMMA.1688.F32.TF32 R72, R156.reuse, R40, R196 ;  /* 0x000000289c48723c */ /* 0x044ff600000810c4 */
[----:B------:R-:W-:Y:S11]  /*1cd30*/  @!UPT UIADD3 URZ, URZ, URZ, URZ ;  /* 0x0000003f3f3ff290 */ /* 0x000ff6000fffe03f */
[----:B------:R-:W-:Y:S02]  /*1cd40*/  @!UPT UIADD3 URZ, URZ, URZ, URZ ;  /* 0x0000003f3f3ff290 */ /* 0x000fe4000fffe03f */
[----:B------:R-:W-:Y:S02]  /*1cd50*/  IMAD.MOV.U32 R57, RZ, RZ, R72 ;  /* 0x000000ffff397224 */ /* 0x000fe400078e0048 */
[----:B------:R-:W-:Y:S02]  /*1cd60*/  IMAD.MOV.U32 R56, RZ, RZ, R73 ;  /* 0x000000ffff387224 */ /* 0x000fe400078e0049 */
[----:B------:R-:W-:Y:S02]  /*1cd70*/  IMAD.MOV.U32 R53, RZ, RZ, R74 ;  /* 0x000000ffff357224 */ /* 0x000fe400078e004a */
[----:B------:R-:W-:Y:S02]  /*1cd80*/  IMAD.MOV.U32 R52, RZ, RZ, R75 ;  /* 0x000000ffff347224 */ /* 0x000fe400078e004b */
[C---:B---3--:R-:W-:Y:S08]  /*1cd90*/  HMMA.1688.F32.TF32 R72, R156.reuse, R36, R84 ;  /* 0x000000249c48723c */ /* 0x048ff00000081054 */
[C---:B------:R-:W-:Y:S08]  /*1cda0*/  HMMA.1688.F32.TF32 R244, R156.reuse, R28, R68 ;  /* 0x0000001c9cf4723c */ /* 0x040ff00000081044 */
[----:B----4-:R-:W-:Y:S08]  /*1cdb0*/  HMMA.1688.F32.TF32 R248, R156, R32, R248 ;  /* 0x000000209cf8723c */ /* 0x010ff000000810f8 */
[----:B------:R-:W-:-:S02]  /*1cdc0*/  IMAD.MOV.U32 R46, RZ, RZ, R72 ;  /* 0x000000ffff2e7224 */ /* 0x000fc400078e0048 */
[----:B------:R-:W-:Y:S02]  /*1cdd0*/  IMAD.MOV.U32 R47, RZ, RZ, R73 ;  /* 0x000000ffff2f7224 */ /* 0x000fe400078e0049 */
[----:B------:R-:W-:Y:S02]  /*1cde0*/  IMAD.MOV.U32 R50, RZ, RZ, R74 ;  /* 0x000000ffff327224 */ /* 0x000fe400078e004a */
[----:B------:R-:W-:Y:S01]  /*1cdf0*/  IMAD.MOV.U32 R51, RZ, RZ, R75 ;  /* 0x000000ffff337224 */ /* 0x000fe200078e004b */
[C---:B------:R-:W-:Y:S08]  /*1ce00*/  HMMA.1688.F32.TF32 R68, R156.reuse, R24, R216 ;  /* 0x000000189c44723c */ /* 0x040ff000000810d8 */
[C---:B-1----:R-:W-:Y:S01]  /*1ce10*/  HMMA.1688.F32.TF32 R72, R156.reuse, R20, R212 ;  /* 0x000000149c48723c */ /* 0x042fe200000810d4 */
[----:B------:R-:W-:Y:S04]  /*1ce20*/  STL.64 [R1+0x10a8], R250 ;  /* 0x0010a8fa01007387 */ /* 0x000fe80000100a00 */
[----:B------:R-:W-:Y:S03]  /*1ce30*/  STL.64 [R1+0x10a0], R248 ;  /* 0x0010a0f801007387 */ /* 0x000fe60000100a00 */
[C---:B------:R-:W-:Y:S01]  /*1ce40*/  HMMA.1688.F32.TF32 R80, R156.reuse, R12, R80 ;  /* 0x0000000c9c50723c */ /* 0x040fe20000081050 */
[----:B------:R-:W-:Y:S04]  /*1ce50*/  STL.64 [R1+0x10b8], R246 ;  /* 0x0010b8f601007387 */ /* 0x000fe80000100a00 */
[----:B------:R-:W-:Y:S03]  /*1ce60*/  STL.64 [R1+0x10b0], R244 ;  /* 0x0010b0f401007387 */ /* 0x000fe60000100a00 */
[C---:B------:R-:W-:Y:S01]  /*1ce70*/  HMMA.1688.F32.TF32 R76, R156.reuse, R16, R208 ;  /* 0x000000109c4c723c */ /* 0x040fe200000810d0 */
[----:B------:R-:W-:Y:S04]  /*1ce80*/  STL.64 [R1+0x10c8], R70 ;  /* 0x0010c84601007387 */ /* 0x000fe80000100a00 */
[----:B------:R-:W-:Y:S04]  /*1ce90*/  STL.64 [R1+0x10c0], R68 ;  /* 0x0010c04401007387 */ /* 0x000fe80000100a00 */
[----:B------:R-:W-:Y:S04]  /*1cea0*/  STL.64 [R1+0x10d8], R74 ;  /* 0x0010d84a01007387 */ /* 0x000fe80000100a00 */
[----:B------:R1:W-:Y:S01]  /*1ceb0*/  STL.64 [R1+0x10d0], R72 ;  /* 0x0010d04801007387 */ /* 0x0003e20000100a00 */
[----:B------:R-:W-:Y:S08]  /*1cec0*/  HMMA.1688.F32.TF32 R84, R156, R8, R192 ;  /* 0x000000089c54723c */ /* 0x000ff000000810c0 */
[----:B-1----:R-:W-:Y:S08]  /*1ced0*/  HMMA.1688.F32.TF32 R72, R144, R48, R236 ;  /* 0x000000309048723c */ /* 0x002ff000000810ec */
[----:B------:R-:W-:Y:S08]  /*1cee0*/  HMMA.1688.F32.TF32 R88, R156, R4, R88 ;  /* 0x000000049c58723c */ /* 0x000ff00000081058 */
[C---:B------:R-:W-:Y:S01]  /*1cef0*/  HMMA.1688.F32.TF32 R68, R144.reuse, R44, R92 ;  /* 0x0000002c9044723c */ /* 0x040fe2000008105c */
[----:B------:R-:W-:Y:S04]  /*1cf00*/  STL.64 [R1+0x10e8], R78 ;  /* 0x0010e84e01007387 */ /* 0x000fe80000100a00 */
[----:B------:R1:W-:Y:S04]  /*1cf10*/  STL.64 [R1+0x10e0], R76 ;  /* 0x0010e04c01007387 */ /* 0x0003e80000100a00 */
[----:B------:R-:W-:Y:S04]  /*1cf20*/  STL.64 [R1+0x10f8], R82 ;  /* 0x0010f85201007387 */ /* 0x000fe80000100a00 */
[----:B------:R-:W-:Y:S04]  /*1cf30*/  STL.64 [R1+0x10f0], R80 ;  /* 0x0010f05001007387 */ /* 0x000fe80000100a00 */
[----:B------:R-:W-:Y:S01]  /*1cf40*/  STL.64 [R1+0x1108], R86 ;  /* 0x0011085601007387 */ /* 0x000fe20000100a00 */
[C---:B-1----:R-:W-:Y:S03]  /*1cf50*/  HMMA.1688.F32.TF32 R76, R144.reuse, R40, R96 ;  /* 0x00000028904c723c */ /* 0x042fe60000081060 */
        /* <DEDUP_REMOVED lines=17> */
[----:B--2---:R-:W-:Y:S03]  /*1d070*/  HMMA.1688.F32.TF32 R68, R144, R20, R116 ;  /* 0x000000149044723c */ /* 0x004fe60000081074 */
[----:B------:R-:W-:Y:S01]  /*1d080*/  STL.64 [R1+0x150], R76 ;  /* 0x0001504c01007387 */ /* 0x000fe20000100a00 */
[----:B------:R-:W-:-:S03]  /*1d090*/  IMAD.MOV.U32 R208, RZ, RZ, R121 ;  /* 0x000000ffffd07224 */ /* 0x000fc600078e0079 */
[----:B------:R1:W-:Y:S01]  /*1d0a0*/  STL.64 [R1+0x158], R78 ;  /* 0x0001584e01007387 */ /* 0x0003e20000100a00 */
[----:B------:R-:W-:Y:S02]  /*1d0b0*/  IMAD.MOV.U32 R209, RZ, RZ, R120 ;  /* 0x000000ffffd17224 */ /* 0x000fe400078e0078 */
[----:B------:R-:W-:-:S05]  /*1d0c0*/  IMAD.MOV.U32 R210, RZ, RZ, R111 ;  /* 0x000000ffffd27224 */ /* 0x000fca00078e006f */
[----:B------:R-:W-:Y:S04]  /*1d0d0*/  STL.64 [R1+0x140], R72 ;  /* 0x0001404801007387 */ /* 0x000fe80000100a00 */
[----:B------:R-:W-:Y:S04]  /*1d0e0*/  STL.64 [R1+0x148], R74 ;  /* 0x0001484a01007387 */ /* 0x000fe80000100a00 */
[----:B------:R-:W2:Y:S01]  /*1d0f0*/  LDL.LU R121, [R1+0x1210] ;  /* 0x0012100001797983 */ /* 0x000ea20000300800 */
[----:B------:R-:W-:-:S03]  /*1d100*/  IMAD.MOV.U32 R211, RZ, RZ, R110 ;  /* 0x000000ffffd37224 */ /* 0x000fc600078e006e */
[----:B------:R-:W-:Y:S01]  /*1d110*/  STL.64 [R1+0x80], R68 ;  /* 0x0000804401007387 */ /* 0x000fe20000100a00 */
[----:B------:R-:W-:-:S03]  /*1d120*/  IMAD.MOV.U32 R212, RZ, RZ, R109 ;  /* 0x000000ffffd47224 */ /* 0x000fc600078e006d */
[----:B------:R3:W-:Y:S04]  /*1d130*/  STL.64 [R1+0x88], R70 ;  /* 0x0000884601007387 */ /* 0x0007e80000100a00 */
[----:B------:R-:W4:Y:S04]  /*1d140*/  LDL.LU R120, [R1+0x120c] ;  /* 0x00120c0001787983 */ /* 0x000f280000300800 */
[----:B------:R-:W2:Y:S04]  /*1d150*/  LDL.LU R111, [R1+0x1208] ;  /* 0x00120800016f7983 */ /* 0x000ea80000300800 */
[----:B------:R-:W3:Y:S04]  /*1d160*/  LDL.LU R110, [R1+0x1204] ;  /* 0x00120400016e7983 */ /* 0x000ee80000300800 */
[----:B------:R-:W3:Y:S01]  /*1d170*/  LDL.LU R109, [R1+0x1200] ;  /* 0x00120000016d7983 */ /* 0x000ee20000300800 */
[----:B------:R-:W-:-:S02]  /*1d180*/  IMAD.MOV.U32 R213, RZ, RZ, R128 ;  /* 0x000000ffffd57224 */ /* 0x000fc400078e0080 */
[----:B------:R-:W-:Y:S01]  /*1d190*/  IMAD.MOV.U32 R214, RZ, RZ, R129 ;  /* 0x000000ffffd67224 */ /* 0x000fe200078e0081 */
[----:B------:R-:W3:Y:S01]  /*1d1a0*/  LDL.LU R128, [R1+0x11fc] ;  /* 0x0011fc0001807983 */ /* 0x000ee20000300800 */
[----:B------:R-:W-:Y:S02]  /*1d1b0*/  IMAD.MOV.U32 R215, RZ, RZ, R130 ;  /* 0x000000ffffd77224 */ /* 0x000fe400078e0082 */
[----:B------:R-:W-:Y:S01]  /*1d1c0*/  IMAD.MOV.U32 R216, RZ, RZ, R124 ;  /* 0x000000ffffd87224 */ /* 0x000fe200078e007c */
[----:B------:R-:W3:Y:S01]  /*1d1d0*/  LDL.LU R129, [R1+0x11f8] ;  /* 0x0011f80001817983 */ /* 0x000ee20000300800 */
[----:B------:R-:W-:-:S03]  /*1d1e0*/  IMAD.MOV.U32 R217, RZ, RZ, R125 ;  /* 0x000000ffffd97224 */ /* 0x000fc600078e007d */
[----:B------:R-:W3:Y:S01]  /*1d1f0*/  LDL.LU R130, [R1+0x11f4] ;  /* 0x0011f40001827983 */ /* 0x000ee20000300800 */
[----:B------:R-:W-:-:S03]  /*1d200*/  IMAD.MOV.U32 R218, RZ, RZ, R126 ;  /* 0x000000ffffda7224 */ /* 0x000fc600078e007e */
[----:B------:R-:W3:Y:S01]  /*1d210*/  LDL.LU R124, [R1+0x11f0] ;  /* 0x0011f000017c7983 */ /* 0x000ee20000300800 */
[----:B------:R-:W-:-:S03]  /*1d220*/  IMAD.MOV.U32 R219, RZ, RZ, R108 ;  /* 0x000000ffffdb7224 */ /* 0x000fc600078e006c */
[----:B------:R-:W3:Y:S04]  /*1d230*/  LDL.LU R125, [R1+0x11ec] ;  /* 0x0011ec00017d7983 */ /* 0x000ee80000300800 */
[----:B------:R-:W3:Y:S04]  /*1d240*/  LDL.LU R126, [R1+0x11e8] ;  /* 0x0011e800017e7983 */ /* 0x000ee80000300800 */
[----:B------:R-:W1:Y:S01]  /*1d250*/  LDL.LU R108, [R1+0x11e4] ;  /* 0x0011e400016c7983 */ /* 0x000e620000300800 */
[----:B------:R-:W-:Y:S02]  /*1d260*/  IMAD.MOV.U32 R197, RZ, RZ, R122 ;  /* 0x000000ffffc57224 */ /* 0x000fe400078e007a */
[----:B------:R-:W-:-:S02]  /*1d270*/  IMAD.MOV.U32 R198, RZ, RZ, R123 ;  /* 0x000000ffffc67224 */ /* 0x000fc400078e007b */
[----:B------:R-:W-:Y:S02]  /*1d280*/  IMAD.MOV.U32 R199, RZ, RZ, R127 ;  /* 0x000000ffffc77224 */ /* 0x000fe400078e007f */
[----:B------:R-:W-:Y:S02]  /*1d290*/  IMAD.MOV.U32 R192, RZ, RZ, R131 ;  /* 0x000000ffffc07224 */ /* 0x000fe400078e0083 */
[----:B----4-:R-:W-:Y:S02]  /*1d2a0*/  IMAD.MOV.U32 R163, RZ, RZ, R120 ;  /* 0x000000ffffa37224 */ /* 0x010fe400078e0078 */
[----:B--2---:R-:W-:Y:S02]  /*1d2b0*/  IMAD.MOV.U32 R162, RZ, RZ, R111 ;  /* 0x000000ffffa27224 */ /* 0x004fe400078e006f */
[----:B---3--:R-:W-:Y:S02]  /*1d2c0*/  IMAD.MOV.U32 R161, RZ, RZ, R110 ;  /* 0x000000ffffa17224 */ /* 0x008fe400078e006e */
[----:B------:R-:W-:-:S02]  /*1d2d0*/  IMAD.MOV.U32 R160, RZ, RZ, R109 ;  /* 0x000000ffffa07224 */ /* 0x000fc400078e006d */
[----:B------:R-:W1:Y:S04]  /*1d2e0*/  LDL.LU R109, [R1+0x11e0] ;  /* 0x0011e000016d7983 */ /* 0x000e680000300800 */
[----:B------:R-:W1:Y:S04]  /*1d2f0*/  LDL.LU R110, [R1+0x11dc] ;  /* 0x0011dc00016e7983 */ /* 0x000e680000300800 */
[----:B------:R-:W1:Y:S04]  /*1d300*/  LDL.LU R111, [R1+0x11d8] ;  /* 0x0011d800016f7983 */ /* 0x000e680000300800 */
        /* <DEDUP_REMOVED lines=62> */
[----:B-1----:R-:W-:Y:S08]  /*1d6f0*/  HMMA.1688.F32.TF32 R76, R144, R12, R108 ;  /* 0x0000000c904c723c */ /* 0x002ff0000008106c */
[C---:B--2---:R-:W-:Y:S08]  /*1d700*/  HMMA.1688.F32.TF32 R92, R136.reuse, R48, R248 ;  /* 0x00000030885c723c */ /* 0x044ff000000810f8 */
[C---:B------:R-:W-:Y:S08]  /*1d710*/  HMMA.1688.F32.TF32 R104, R136.reuse, R36, R168 ;  /* 0x000000248868723c */ /* 0x040ff000000810a8 */
[C---:B---3--:R-:W-:Y:S08]  /*1d720*/  HMMA.1688.F32.TF32 R96, R136.reuse, R44, R228 ;  /* 0x0000002c8860723c */ /* 0x048ff000000810e4 */
[----:B----4-:R-:W-:Y:S08]  /*1d730*/  HMMA.1688.F32.TF32 R100, R136, R40, R180 ;  /* 0x000000288864723c */ /* 0x010ff000000810b4 */
[C---:B------:R-:W-:Y:S08]  /*1d740*/  HMMA.1688.F32.TF32 R68, R144.reuse, R16, R120 ;  /* 0x000000109044723c */ /* 0x040ff00000081078 */
[C---:B------:R-:W-:Y:S11]  /*1d750*/  HMMA.1688.F32.TF32 R72, R144.reuse, R8, R124 ;  /* 0x000000089048723c */ /* 0x040ff6000008107c */
[----:B------:R-:W-:Y:S04]  /*1d760*/  @!UPT UIADD3 URZ, URZ, URZ, URZ ;  /* 0x0000003f3f3ff290 */ /* 0x000fe8000fffe03f */
[----:B------:R-:W-:Y:S04]  /*1d770*/  STL.64 [R1+0x1e0], R68 ;  /* 0x0001e04401007387 */ /* 0x000fe80000100a00 */
[----:B------:R1:W-:Y:S02]  /*1d780*/  STL.64 [R1+0x1e8], R70 ;  /* 0x0001e84601007387 */ /* 0x0003e40000100a00 */
[----:B-1----:R-:W-:Y:S02]  /*1d790*/  HMMA.1688.F32.TF32 R68, R144, R4, R128 ;  /* 0x000000049044723c */ /* 0x002fe40000081080 */
[----:B------:R-:W-:Y:S04]  /*1d7a0*/  STL.64 [R1+0x1c0], R76 ;  /* 0x0001c04c01007387 */ /* 0x000fe80000100a00 */
[----:B------:R-:W-:Y:S04]  /*1d7b0*/  STL.64 [R1+0x1c8], R78 ;  /* 0x0001c84e01007387 */ /* 0x000fe80000100a00 */
[----:B------:R-:W-:Y:S04]  /*1d7c0*/  STL.64 [R1+0x1b0], R72 ;  /* 0x0001b04801007387 */ /* 0x000fe80000100a00 */
[----:B------:R-:W-:Y:S04]  /*1d7d0*/  STL.64 [R1+0x1b8], R74 ;  /* 0x0001b84a01007387 */ /* 0x000fe80000100a00 */
[----:B------:R-:W-:Y:S05]  /*1d7e0*/  STL.64 [R1+0x1128], R94 ;  /* 0x0011285e01007387 */ /* 0x000fea0000100a00 */
[----:B------:R-:W-:Y:S04]  /*1d7f0*/  STL.64 [R1+0x70], R68 ;  /* 0x0000704401007387 */ /* 0x000fe80000100a00 */
[----:B------:R1:W-:Y:S02]  /*1d800*/  STL.64 [R1+0x78], R70 ;  /* 0x0000784601007387 */ /* 0x0003e40000100a00 */
[C---:B-1----:R-:W-:Y:S02]  /*1d810*/  HMMA.1688.F32.TF32 R68, R140.reuse, R48, R172 ;  /* 0x000000308c44723c */ /* 0x042fe400000810ac */
[----:B------:R-:W-:Y:S04]  /*1d820*/  STL.64 [R1+0x1120], R92 ;  /* 0x0011205c01007387 */ /* 0x000fe80000100a00 */
[----:B------:R-:W-:Y:S04]  /*1d830*/  STL.64 [R1+0x1138], R98 ;  /* 0x0011386201007387 */ /* 0x000fe80000100a00 */
[----:B------:R-:W-:Y:S01]  /*1d840*/  STL.64 [R1+0x1130], R96 ;  /* 0x0011306001007387 */ /* 0x000fe20000100a00 */
[C---:B------:R-:W-:Y:S03]  /*1d850*/  HMMA.1688.F32.TF32 R76, R140.reuse, R44, R160 ;  /* 0x0000002c8c4c723c */ /* 0x040fe600000810a0 */
[----:B------:R-:W-:Y:S04]  /*1d860*/  STL.64 [R1+0x1148], R102 ;  /* 0x0011486601007387 */ /* 0x000fe80000100a00 */
[----:B------:R-:W-:Y:S01]  /*1d870*/  STL.64 [R1+0x1140], R100 ;  /* 0x0011406401007387 */ /* 0x000fe20000100a00 */
[C---:B------:R-:W-:Y:S03]  /*1d880*/  HMMA.1688.F32.TF32 R72, R140.reuse, R40, R196 ;  /* 0x000000288c48723c */ /* 0x040fe600000810c4 */
[----:B------:R-:W-:Y:S04]  /*1d890*/  STL.64 [R1+0x1158], R106 ;  /* 0x0011586a01007387 */ /* 0x000fe80000100a00 */
[----:B------:R-:W-:Y:S04]  /*1d8a0*/  STL.64 [R1+0x1150], R104 ;  /* 0x0011506801007387 */ /* 0x000fe80000100a00 */
[----:B------:R-:W-:Y:S04]  /*1d8b0*/  STL.64 [R1+0x300], R68 ;  /* 0x0003004401007387 */ /* 0x000fe80000100a00 */
[----:B------:R1:W-:Y:S02]  /*1d8c0*/  STL.64 [R1+0x308], R70 ;  /* 0x0003084601007387 */ /* 0x0003e40000100a00 */
[C---:B-1----:R-:W-:Y:S02]  /*1d8d0*/  HMMA.1688.F32.TF32 R68, R140.reuse, R36, R216 ;  /* 0x000000248c44723c */ /* 0x042fe400000810d8 */
[----:B------:R-:W-:Y:S04]  /*1d8e0*/  STL.64 [R1+0x2e0], R76 ;  /* 0x0002e04c01007387 */ /* 0x000fe80000100a00 */
[----:B------:R1:W-:Y:S04]  /*1d8f0*/  STL.64 [R1+0x2e8], R78 ;  /* 0x0002e84e01007387 */ /* 0x0003e80000100a00 */
[----:B------:R-:W-:Y:S04]  /*1d900*/  STL.64 [R1+0x2c0], R72 ;  /* 0x0002c04801007387 */ /* 0x000fe80000100a00 */
[----:B------:R2:W-:Y:S01]  /*1d910*/  STL.64 [R1+0x2c8], R74 ;  /* 0x0002c84a01007387 */ /* 0x0005e20000100a00 */
[C---:B-1----:R-:W-:Y:S08]  /*1d920*/  HMMA.1688.F32.TF32 R76, R140.reuse, R32, R212 ;  /* 0x000000208c4c723c */ /* 0x042ff000000810d4 */
[----:B------:R-:W-:Y:S01]  /*1d930*/  STL.64 [R1+0x1a0], R68 ;  /* 0x0001a04401007387 */ /* 0x000fe20000100a00 */
[C---:B--2---:R-:W-:Y:S03]  /*1d940*/  HMMA.1688.F32.TF32 R72, R140.reuse, R28, R208 ;  /* 0x0000001c8c48723c */ /* 0x044fe600000810d0 */
[----:B------:R1:W-:Y:S05]  /*1d950*/  STL.64 [R1+0x1a8], R70 ;  /* 0x0001a84601007387 */ /* 0x0003ea0000100a00 */
[----:B-1----:R-:W-:Y:S06]  /*1d960*/  HMMA.1688.F32.TF32 R68, R140, R24, R192 ;  /* 0x000000188c44723c */ /* 0x002fec00000810c0 */
[----:B------:R-:W-:Y:S04]  /*1d970*/  STL.64 [R1+0xd0], R76 ;  /* 0x0000d04c01007387 */ /* 0x000fe80000100a00 */
[----:B------:R-:W-:Y:S04]  /*1d980*/  STL.64 [R1+0xd8], R78 ;  /* 0x0000d84e01007387 */ /* 0x000fe80000100a00 */
[----:B------:R-:W2:Y:S04]  /*1d990*/  LDL.LU R208, [R1+0x370] ;  /* 0x0003700001d07983 */ /* 0x000ea80000300800 */
[----:B------:R1:W-:Y:S04]  /*1d9a0*/  STL.64 [R1+0xc0], R72 ;  /* 0x0000c04801007387 */ /* 0x0003e80000100a00 */
[----:B------:R3:W-:Y:S04]  /*1d9b0*/  STL.64 [R1+0xc8], R74 ;  /* 0x0000c84a01007387 */ /* 0x0007e80000100a00 */
[----:B------:R4:W-:Y:S04]  /*1d9c0*/  STL.64 [R1+0xe0], R68 ;  /* 0x0000e04401007387 */ /* 0x0009e80000100a00 */
[----:B------:R1:W-:Y:S04]  /*1d9d0*/  STL.64 [R1+0xe8], R70 ;  /* 0x0000e84601007387 */ /* 0x0003e80000100a00 */
        /* <DEDUP_REMOVED lines=8> */
[----:B------:R-:W2:Y:S01]  /*1da60*/  LDL.LU R196, [R1+0x320] ;  /* 0x0003200001c47983 */ /* 0x000ea20000300800 */
[C---:B------:R-:W-:Y:S03]  /*1da70*/  HMMA.1688.F32.TF32 R112, R136.reuse, R28, R152 ;  /* 0x0000001c8870723c */ /* 0x040fe60000081098 */
[----:B------:R-:W2:Y:S04]  /*1da80*/  LDL.LU R197, [R1+0x324] ;  /* 0x0003240001c57983 */ /* 0x000ea80000300800 */
[----:B------:R-:W2:Y:S01]  /*1da90*/  LDL.LU R198, [R1+0x328] ;  /* 0x0003280001c67983 */ /* 0x000ea20000300800 */
[C---:B------:R-:W-:Y:S03]  /*1daa0*/  HMMA.1688.F32.TF32 R116, R136.reuse, R24, R224 ;  /* 0x000000188874723c */ /* 0x040fe600000810e0 */
[----:B------:R-:W2:Y:S05]  /*1dab0*/  LDL.LU R199, [R1+0x32c] ;  /* 0x00032c0001c77983 */ /* 0x000eaa0000300800 */
[C---:B------:R-:W-:Y:S08]  /*1dac0*/  HMMA.1688.F32.TF32 R120, R136.reuse, R20, R176 ;  /* 0x000000148878723c */ /* 0x040ff000000810b0 */
[C---:B------:R-:W-:Y:S08]  /*1dad0*/  HMMA.1688.F32.TF32 R124, R136.reuse, R16, R164 ;  /* 0x00000010887c723c */ /* 0x040ff000000810a4 */
[C---:B------:R-:W-:Y:S08]  /*1dae0*/  HMMA.1688.F32.TF32 R128, R136.reuse, R12, R200 ;  /* 0x0000000c8880723c */ /* 0x040ff000000810c8 */
[C---:B------:R-:W-:Y:S08]  /*1daf0*/  HMMA.1688.F32.TF32 R132, R136.reuse, R8, R148 ;  /* 0x000000088884723c */ /* 0x040ff00000081094 */
[-C--:B------:R-:W-:Y:S01]  /*1db00*/  HMMA.1688.F32.TF32 R136, R136, R4.reuse, R220 ;  /* 0x000000048888723c */ /* 0x080fe200000810dc */
        /* <DEDUP_REMOVED lines=46> */
[----:B---3--:R-:W2:Y:S04]  /*1ddf0*/  LDL.LU R74, [R1+0x818] ;  /* 0x00081800014a7983 */ /* 0x008ea80000300800 */
[----:B------:R-:W2:Y:S04]  /*1de00*/  LDL.LU R75, [R1+0x81c] ;  /* 0x00081c00014b7983 */ /* 0x000ea80000300800 */
[----:B------:R-:W3:Y:S04]  /*1de10*/  LDL.LU R76, [R1+0x220] ;  /* 0x00022000014c7983 */ /* 0x000ee80000300800 */
[----:B------:R-:W3:Y:S04]  /*1de20*/  LDL.LU R77, [R1+0x224] ;  /* 0x00022400014d7983 */ /* 0x000ee80000300800 */
[----:B------:R-:W3:Y:S04]  /*1de30*/  LDL.LU R78, [R1+0x228] ;  /* 0x00022800014e7983 */ /* 0x000ee80000300800 */
        /* <DEDUP_REMOVED lines=17> */
[----:B----4-:R-:W4:Y:S04]  /*1df50*/  LDL.LU R68, [R1+0x800] ;  /* 0x0008000001447983 */ /* 0x010f280000300800 */
        /* <DEDUP_REMOVED lines=27> */
[C---:B---3--:R-:W-:Y:S08]  /*1e110*/  HMMA.1688.F32.TF32 R76, R140.reuse, R4, R76 ;  /* 0x000000048c4c723c */ /* 0x048ff0000008104c */
[C---:B--2---:R-:W-:Y:S08]  /*1e120*/  HMMA.1688.F32.TF32 R80, R140.reuse, R8, R80 ;  /* 0x000000088c50723c */ /* 0x044ff00000081050 */
[C---:B------:R-:W-:Y:S08]  /*1e130*/  HMMA.1688.F32.TF32 R92, R140.reuse, R20, R88 ;  /* 0x000000148c5c723c */ /* 0x040ff00000081058 */
[C---:B------:R-:W-:Y:S08]  /*1e140*/  HMMA.1688.F32.TF32 R88, R140.reuse, R16, R156 ;  /* 0x000000108c58723c */ /* 0x040ff0000008109c */
[----:B------:R-:W-:Y:S08]  /*1e150*/  HMMA.1688.F32.TF32 R84, R140, R12, R84 ;  /* 0x0000000c8c54723c */ /* 0x000ff00000081054 */
        /* <DEDUP_REMOVED lines=9> */
[----:B------:R-:W-:Y:S04]  /*1e1f0*/  STL [R1+0x109c], R142 ;  /* 0x00109c8e01007387 */ /* 0x000fe80000100800 */
[----:B------:R-:W-:Y:S01]  /*1e200*/  STL.64 [R1+0x180], R76 ;  /* 0x0001804c01007387 */ /* 0x000fe20000100a00 */
[-C--:B----4-:R-:W-:Y:S03]  /*1e210*/  HMMA.1688.F32.TF32 R144, R184, R44.reuse, R68 ;  /* 0x0000002cb890723c */ /* 0x090fe60000081044 */
[----:B------:R1:W-:Y:S05]  /*1e220*/  STL.64 [R1+0x188], R78 ;  /* 0x0001884e01007387 */ /* 0x0003ea0000100a00 */
[C---:B------:R-:W-:Y:S08]  /*1e230*/  HMMA.1688.F32.TF32 R68, R188.reuse, R44, R204 ;  /* 0x0000002cbc44723c */ /* 0x040ff000000810cc */
[C---:B-1----:R-:W-:Y:S01]  /*1e240*/  HMMA.1688.F32.TF32 R76, R188.reuse, R48, R228 ;  /* 0x00000030bc4c723c */ /* 0x042fe200000810e4 */
[----:B------:R-:W-:Y:S07]  /*1e250*/  STL [R1+0x1098], R143 ;  /* 0x0010988f01007387 */ /* 0x000fee0000100800 */
[C---:B------:R-:W-:Y:S11]  /*1e260*/  HMMA.1688.F32.TF32 R72, R188.reuse, R40, R224 ;  /* 0x00000028bc48723c */ /* 0x040ff600000810e0 */
[----:B------:R-:W-:Y:S04]  /*1e270*/  @!UPT UIADD3 URZ, URZ, URZ, URZ ;  /* 0x0000003f3f3ff290 */ /* 0x000fe8000fffe03f */
        /* <DEDUP_REMOVED lines=10> */
[----:B------:R-:W-:Y:S04]  /*1e320*/  STL.64 [R1+0x288], R78 ;  /* 0x0002884e01007387 */ /* 0x000fe80000100a00 */
[----:B------:R-:W2:Y:S04]  /*1e330*/  LDL.LU R142, [R1+0x8fc] ;  /* 0x0008fc00018e7983 */ /* 0x000ea80000300800 */
[----:B------:R-:W-:Y:S04]  /*1e340*/  STL.64 [R1+0x270], R68 ;  /* 0x0002704401007387 */ /* 0x000fe80000100a00 */
[----:B------:R1:W-:Y:S02]  /*1e350*/  STL.64 [R1+0x278], R70 ;  /* 0x0002784601007387 */ /* 0x0003e40000100a00 */
[C---:B-1----:R-:W-:Y:S06]  /*1e360*/  HMMA.1688.F32.TF32 R68, R188.reuse, R24, R216 ;  /* 0x00000018bc44723c */ /* 0x042fec00000810d8 */
[----:B------:R-:W-:Y:S04]  /*1e370*/  STL.64 [R1+0x260], R72 ;  /* 0x0002604801007387 */ /* 0x000fe80000100a00 */
[----:B------:R1:W-:Y:S01]  /*1e380*/  STL.64 [R1+0x268], R74 ;  /* 0x0002684a01007387 */ /* 0x0003e20000100a00 */
[C---:B------:R-:W-:Y:S03]  /*1e390*/  HMMA.1688.F32.TF32 R76, R188.reuse, R20, R212 ;  /* 0x00000014bc4c723c */ /* 0x040fe600000810d4 */
[----:B------:R-:W3:Y:S05]  /*1e3a0*/  LDL.LU R143, [R1+0x8f0] ;  /* 0x0008f000018f7983 */ /* 0x000eea0000300800 */
[C---:B-1----:R-:W-:Y:S04]  /*1e3b0*/  HMMA.1688.F32.TF32 R72, R188.reuse, R16, R208 ;  /* 0x00000010bc48723c */ /* 0x042fe800000810d0 */
[----:B------:R-:W-:Y:S04]  /*1e3c0*/  STL.64 [R1+0x250], R68 ;  /* 0x0002504401007387 */ /* 0x000fe80000100a00 */
[----:B------:R1:W-:Y:S02]  /*1e3d0*/  STL.64 [R1+0x258], R70 ;  /* 0x0002584601007387 */ /* 0x0003e40000100a00 */
[----:B-1----:R-:W-:Y:S05]  /*1e3e0*/  HMMA.1688.F32.TF32 R68, R188, R12, R192 ;  /* 0x0000000cbc44723c */ /* 0x002fea00000810c0 */
[----:B------:R-:W-:Y:S04]  /*1e3f0*/  STL.64 [R1+0x240], R76 ;  /* 0x0002404c01007387 */ /* 0x000fe80000100a00 */
[----:B------:R-:W-:Y:S01]  /*1e400*/  STL.64 [R1+0x248], R78 ;  /* 0x0002484e01007387 */ /* 0x000fe20000100a00 */
[C---:B------:R-:W-:Y:S03]  /*1e410*/  HMMA.1688.F32.TF32 R148, R184.reuse, R40, R148 ;  /* 0x00000028b894723c */ /* 0x040fe60000081094 */
[----:B------:R-:W-:Y:S04]  /*1e420*/  STL.64 [R1+0x230], R72 ;  /* 0x0002304801007387 */ /* 0x000fe80000100a00 */
[----:B------:R-:W-:Y:S01]  /*1e430*/  STL.64 [R1+0x238], R74 ;  /* 0x0002384a01007387 */ /* 0x000fe20000100a00 */
[C---:B------:R-:W-:Y:S05]  /*1e440*/  HMMA.1688.F32.TF32 R152, R184.reuse, R36, R152 ;  /* 0x00000024b898723c */ /* 0x040fea0000081098 */
[----:B------:R1:W-:Y:S03]  /*1e450*/  STL [R1+0x220], R68 ;  /* 0x0002204401007387 */ /* 0x0003e60000100800 */
[----:B------:R-:W-:Y:S01]  /*1e460*/  HMMA.1688.F32.TF32 R156, R184, R32, R244 ;  /* 0x00000020b89c723c */ /* 0x000fe200000810f4 */
[----:B------:R-:W-:-:S07]  /*1e470*/  IMAD.MOV.U32 R3, RZ, RZ, R69 ;  /* 0x000000ffff037224 */ /* 0x000fce00078e0045 */
[----:B------:R-:W-:Y:S01]  /*1e480*/  HMMA.1688.F32.TF32 R160, R184, R28, R160 ;  /* 0x0000001cb8a0723c */ /* 0x000fe200000810a0 */
[----:B------:R-:W-:-:S07]  /*1e490*/  IMAD.MOV.U32 R64, RZ, RZ, R70 ;  /* 0x000000ffff407224 */ /* 0x000fce00078e0046 */
[C---:B------:R-:W-:Y:S08]  /*1e4a0*/  HMMA.1688.F32.TF32 R164, R184.reuse, R24, R164 ;  /* 0x00000018b8a4723c */ /* 0x040ff000000810a4 */
[C---:B------:R-:W-:Y:S08]  /*1e4b0*/  HMMA.1688.F32.TF32 R168, R184.reuse, R20, R168 ;  /* 0x00000014b8a8723c */ /* 0x040ff000000810a8 */
[C---:B------:R-:W-:Y:S08]  /*1e4c0*/  HMMA.1688.F32.TF32 R172, R184.reuse, R16, R172 ;  /* 0x00000010b8ac723c */ /* 0x040ff000000810ac */
[C---:B------:R-:W-:Y:S08]  /*1e4d0*/  HMMA.1688.F32.TF32 R176, R184.reuse, R12, R176 ;  /* 0x0000000cb8b0723c */ /* 0x040ff000000810b0 */
[----:B------:R-:W-:Y:S01]  /*1e4e0*/  HMMA.1688.F32.TF32 R180, R184, R8, R180 ;  /* 0x00000008b8b4723c */ /* 0x000fe200000810b4 */
[----:B------:R-:W-:-:S07]  /*1e4f0*/  IMAD.MOV.U32 R65, RZ, RZ, R71 ;  /* 0x000000ffff417224 */ /* 0x000fce00078e0047 */
[----:B------:R-:W-:Y:S01]  /*1e500*/  HMMA.1688.F32.TF32 R184, R184, R4, R248 ;  /* 0x00000004b8b8723c */ /* 0x000fe200000810f8 */
[----:B------:R-:W4:Y:S04]  /*1e510*/  LDL.LU R248, [R1+0x480] ;  /* 0x0004800001f87983 */ /* 0x000f280000300800 */
[----:B------:R-:W4:Y:S04]  /*1e520*/  LDL.LU R249, [R1+0x484] ;  /* 0x0004840001f97983 */ /* 0x000f280000300800 */
[----:B------:R-:W4:Y:S04]  /*1e530*/  LDL.LU R250, [R1+0x488] ;  /* 0x0004880001fa7983 */ /* 0x000f280000300800 */
[----:B------:R-:W4:Y:S04]  /*1e540*/  LDL.LU R251, [R1+0x48c] ;  /* 0x00048c0001fb7983 */ /* 0x000f280000300800 */
[----:B-1----:R-:W2:Y:S04]  /*1e550*/  LDL.LU R68, [R1+0x4a0] ;  /* 0x0004a00001447983 */ /* 0x002ea80000300800 */
        /* <DEDUP_REMOVED lines=81> */
[----:B------:R-:W-:Y:S01]  /*1ea70*/  STL [R1+0x1094], R65 ;  /* 0x0010944101007387 */ /* 0x000fe20000100800 */
[C---:B--2---:R-:W-:Y:S08]  /*1ea80*/  HMMA.1688.F32.TF32 R84, R240.reuse, R44, R84 ;  /* 0x0000002cf054723c */ /* 0x044ff00000081054 */
[----:B---3--:R-:W-:Y:S01]  /*1ea90*/  HMMA.1688.F32.TF32 R88, R240, R48, R88 ;  /* 0x00000030f058723c */ /* 0x008fe20000081058 */
[----:B------:R-:W-:Y:S04]  /*1eaa0*/  STL [R1+0x1090], R64 ;  /* 0x0010904001007387 */ /* 0x000fe80000100800 */
[----:B------:R-:W-:Y:S01]  /*1eab0*/  STL [R1+0x108c], R3 ;  /* 0x00108c0301007387 */ /* 0x000fe20000100800 */
[----:B------:R-:W-:-:S02]  /*1eac0*/  IMAD.MOV.U32 R246, RZ, RZ, R2 ;  /* 0x000000fffff67224 */ /* 0x000fc400078e0002 */
[----:B------:R-:W-:Y:S01]  /*1ead0*/  IMAD.MOV.U32 R247, RZ, RZ, R0 ;  /* 0x000000fffff77224 */ /* 0x000fe200078e0000 */
[C---:B----4-:R-:W-:Y:S08]  /*1eae0*/  HMMA.1688.F32.TF32 R96, R188.reuse, R4, R96 ;  /* 0x00000004bc60723c */ /* 0x050ff00000081060 */
[----:B------:R-:W-:Y:S11]  /*1eaf0*/  HMMA.1688.F32.TF32 R100, R188, R8, R100 ;  /* 0x00000008bc64723c */ /* 0x000ff60000081064 */
[----:B------:R-:W-:Y:S11]  /*1eb00*/  @!UPT UIADD3 URZ, URZ, URZ, URZ ;  /* 0x0000003f3f3ff290 */ /* 0x000ff6000fffe03f */
[----:B------:R-:W-:Y:S01]  /*1eb10*/  @!UPT UIADD3 URZ, URZ, URZ, URZ ;  /* 0x0000003f3f3ff290 */ /* 0x000fe2000fffe03f */
[----:B------:R-:W-:Y:S04]  /*1eb20*/  STL.64 [R1+0x210], R100 ;  /* 0x0002106401007387 */ /* 0x000fe80000100a00 */
[----:B------:R-:W-:Y:S04]  /*1eb30*/  STL.64 [R1+0x218], R102 ;  /* 0x0002186601007387 */ /* 0x000fe80000100a00 */
[----:B------:R-:W-:Y:S04]  /*1eb40*/  STL [R1+0x200], R96 ;  /* 0x0002006001007387 */ /* 0x000fe80000100800 */
[----:B------:R-:W-:Y:S04]  /*1eb50*/  STL.64 [R1+0x2f0], R88 ;  /* 0x0002f05801007387 */ /* 0x000fe80000100a00 */
[----:B------:R-:W-:Y:S04]  /*1eb60*/  STL.64 [R1+0x2f8], R90 ;  /* 0x0002f85a01007387 */ /* 0x000fe80000100a00 */
[----:B------:R-:W-:Y:S04]  /*1eb70*/  STL.64 [R1+0x320], R84 ;  /* 0x0003205401007387 */ /* 0x000fe80000100a00 */
[----:B------:R1:W-:Y:S02]  /*1eb80*/  STL.64 [R1+0x328], R86 ;  /* 0x0003285601007387 */ /* 0x0003e40000100a00 */
[C---:B-1----:R-:W-:Y:S08]  /*1eb90*/  HMMA.1688.F32.TF32 R84, R240.reuse, R40, R80 ;  /* 0x00000028f054723c */ /* 0x042ff00000081050 */
[C---:B------:R-:W-:Y:S08]  /*1eba0*/  HMMA.1688.F32.TF32 R80, R240.reuse, R36, R76 ;  /* 0x00000024f050723c */ /* 0x040ff0000008104c */
        /* <DEDUP_REMOVED lines=8> */
[----:B------:R-:W-:Y:S04]  /*1ec30*/  STL.64 [R1+0x378], R78 ;  /* 0x0003784e01007387 */ /* 0x000fe80000100a00 */
[----:B------:R-:W-:Y:S01]  /*1ec40*/  STL.64 [R1+0x460], R68 ;  /* 0x0004604401007387 */ /* 0x000fe20000100a00 */
[----:B------:R-:W-:-:S03]  /*1ec50*/  IMAD.MOV.U32 R0, RZ, RZ, R71 ;  /* 0x000000ffff007224 */ /* 0x000fc600078e0047 */
[----:B------:R-:W-:Y:S04]  /*1ec60*/  STL.64 [R1+0x380], R72 ;  /* 0x0003804801007387 */ /* 0x000fe80000100a00 */
[----:B------:R-:W-:Y:S04]  /*1ec70*/  STL.64 [R1+0x388], R74 ;  /* 0x0003884a01007387 */ /* 0x000fe80000100a00 */
[----:B------:R1:W-:Y:S02]  /*1ec80*/  STL [R1+0x468], R70 ;  /* 0x0004684601007387 */ /* 0x0003e40000100800 */
[----:B-1----:R-:W-:Y:S07]  /*1ec90*/  HMMA.1688.F32.TF32 R68, R240, R20, R248 ;  /* 0x00000014f044723c */ /* 0x002fee00000810f8 */
[----:B------:R-:W-:-:S02]  /*1eca0*/  IMAD.MOV.U32 R248, RZ, RZ, R46 ;  /* 0x000000fffff87224 */ /* 0x000fc400078e002e */
[----:B------:R-:W2:Y:S01]  /*1ecb0*/  LDL.LU R46, [R1+0x11bc] ;  /* 0x0011bc00012e7983 */ /* 0x000ea20000300800 */
[----:B------:R-:W-:Y:S02]  /*1ecc0*/  IMAD.MOV.U32 R249, RZ, RZ, R47 ;  /* 0x000000fffff97224 */ /* 0x000fe400078e002f */
[----:B------:R-:W-:Y:S01]  /*1ecd0*/  IMAD.MOV.U32 R250, RZ, RZ, R50 ;  /* 0x000000fffffa7224 */ /* 0x000fe200078e0032 */
[----:B------:R-:W2:Y:S01]  /*1ece0*/  LDL.LU R47, [R1+0x11b8] ;  /* 0x0011b800012f7983 */ /* 0x000ea20000300800 */
[----:B------:R-:W-:-:S03]  /*1ecf0*/  IMAD.MOV.U32 R251, RZ, RZ, R51 ;  /* 0x000000fffffb7224 */ /* 0x000fc600078e0033 */
[----:B------:R-:W3:Y:S04]  /*1ed00*/  LDL.LU R50, [R1+0x11b4] ;  /* 0x0011b40001327983 */ /* 0x000ee80000300800 */
[----:B------:R-:W3:Y:S03]  /*1ed10*/  LDL.LU R51, [R1+0x11b0] ;  /* 0x0011b00001337983 */ /* 0x000ee60000300800 */
[----:B------:R-:W-:Y:S02]  /*1ed20*/  IMAD.MOV.U32 R2, RZ, RZ, R68 ;  /* 0x000000ffff027224 */ /* 0x000fe400078e0044 */
[----:B------:R-:W-:Y:S02]  /*1ed30*/  IMAD.MOV.U32 R252, RZ, RZ, R69 ;  /* 0x000000fffffc7224 */ /* 0x000fe400078e0045 */
[----:B------:R-:W-:-:S02]  /*1ed40*/  IMAD.MOV.U32 R68, RZ, RZ, R54 ;  /* 0x000000ffff447224 */ /* 0x000fc400078e0036 */
[----:B------:R-:W-:Y:S01]  /*1ed50*/  IMAD.MOV.U32 R61, RZ, RZ, R70 ;  /* 0x000000ffff3d7224 */ /* 0x000fe200078e0046 */
[----:B------:R-:W4:Y:S01]  /*1ed60*/  LDL.LU R54, [R1+0x11ac] ;  /* 0x0011ac0001367983 */ /* 0x000f220000300800 */
[----:B------:R-:W-:Y:S02]  /*1ed70*/  IMAD.MOV.U32 R69, RZ, RZ, R55 ;  /* 0x000000ffff457224 */ /* 0x000fe400078e0037 */
[----:B------:R-:W-:Y:S01]  /*1ed80*/  IMAD.MOV.U32 R60, RZ, RZ, R71 ;  /* 0x000000ffff3c7224 */ /* 0x000fe200078e0047 */
[----:B------:R-:W2:Y:S01]  /*1ed90*/  LDL.LU R55, [R1+0x11a8] ;  /* 0x0011a80001377983 */ /* 0x000ea20000300800 */
[----:B------:R-:W-:Y:S02]  /*1eda0*/  IMAD.MOV.U32 R70, RZ, RZ, R58 ;  /* 0x000000ffff467224 */ /* 0x000fe400078e003a */
[----:B------:R-:W-:Y:S01]  /*1edb0*/  IMAD.MOV.U32 R71, RZ, RZ, R59 ;  /* 0x000000ffff477224 */ /* 0x000fe200078e003b */
        /* <DEDUP_REMOVED lines=17> */
[----:B------:R-:W3:Y:S01]  /*1eed0*/  LDL.LU R103, [R1+0x42c] ;  /* 0x00042c0001677983 */ /* 0x000ee20000300800 */
[----:B----4-:R-:W-:-:S02]  /*1eee0*/  IMAD.MOV.U32 R79, RZ, RZ, R54 ;  /* 0x000000ffff4f7224 */ /* 0x010fc400078e0036 */
[----:B--2---:R-:W-:Y:S02]  /*1eef0*/  IMAD.MOV.U32 R78, RZ, RZ, R55 ;  /* 0x000000ffff4e7224 */ /* 0x004fe400078e0037 */
[----:B---3--:R-:W-:Y:S02]  /*1ef00*/  IMAD.MOV.U32 R77, RZ, RZ, R58 ;  /* 0x000000ffff4d7224 */ /* 0x008fe400078e003a */
[----:B------:R-:W-:Y:S02]  /*1ef10*/  IMAD.MOV.U32 R76, RZ, RZ, R59 ;  /* 0x000000ffff4c7224 */ /* 0x000fe400078e003b */
[----:B------:R-:W2:Y:S04]  /*1ef20*/  LDL.LU R59, [R1+0x118c] ;  /* 0x00118c00013b7983 */ /* 0x000ea80000300800 */
[----:B------:R-:W3:Y:S04]  /*1ef30*/  LDL.LU R58, [R1+0x1188] ;  /* 0x00118800013a7983 */ /* 0x000ee80000300800 */
[----:B------:R-:W4:Y:S04]  /*1ef40*/  LDL.LU R55, [R1+0x1184] ;  /* 0x0011840001377983 */ /* 0x000f280000300800 */
[----:B------:R-:W4:Y:S01]  /*1ef50*/  LDL.LU R54, [R1+0x1180] ;  /* 0x0011800001367983 */ /* 0x000f220000300800 */
[----:B------:R-:W-:-:S02]  /*1ef60*/  IMAD.MOV.U32 R65, RZ, RZ, R97 ;  /* 0x000000ffff417224 */ /* 0x000fc400078e0061 */
[----:B------:R-:W-:Y:S01]  /*1ef70*/  IMAD.MOV.U32 R64, RZ, RZ, R98 ;  /* 0x000000ffff407224 */ /* 0x000fe200078e0062 */
[----:B------:R-:W4:Y:S01]  /*1ef80*/  LDL.LU R96, [R1+0x3c0] ;  /* 0x0003c00001607983 */ /* 0x000f220000300800 */
[----:B------:R-:W-:Y:S01]  /*1ef90*/  IMAD.MOV.U32 R3, RZ, RZ, R99 ;  /* 0x000000ffff037224 */ /* 0x000fe200078e0063 */
[----:B------:R-:W-:Y:S02]  /*1efa0*/  HMMA.1688.F32.TF32 R188, R232, R48, R92 ;  /* 0x00000030e8bc723c */ /* 0x000fe4000008105c */
        /* <DEDUP_REMOVED lines=8> */
[----:B------:R-:W-:Y:S02]  /*1f030*/  IMAD.MOV.U32 R81, RZ, RZ, R63 ;  /* 0x000000ffff517224 */ /* 0x000fe400078e003f */
[----:B------:R-:W-:Y:S02]  /*1f040*/  IMAD.MOV.U32 R82, RZ, RZ, R66 ;  /* 0x000000ffff527224 */ /* 0x000fe400078e0042 */
[----:B------:R-:W-:Y:S02]  /*1f050*/  IMAD.MOV.U32 R83, RZ, RZ, R67 ;  /* 0x000000ffff537224 */ /* 0x000fe400078e0043 */
[----:B--2---:R-:W-:Y:S02]  /*1f060*/  IMAD.MOV.U32 R87, RZ, RZ, R59 ;  /* 0x000000ffff577224 */ /* 0x004fe400078e003b */
[----:B---3--:R-:W-:Y:S02]  /*1f070*/  IMAD.MOV.U32 R86, RZ, RZ, R58 ;  /* 0x000000ffff567224 */ /* 0x008fe400078e003a */
[----:B----4-:R-:W-:-:S02]  /*1f080*/  IMAD.MOV.U32 R85, RZ, RZ, R55 ;  /* 0x000000ffff557224 */ /* 0x010fc400078e0037 */
[----:B------:R-:W-:Y:S02]  /*1f090*/  IMAD.MOV.U32 R84, RZ, RZ, R54 ;  /* 0x000000ffff547224 */ /* 0x000fe400078e0036 */
        /* <DEDUP_REMOVED lines=22> */
[----:B------:R-:W-:Y:S01]  /*1f200*/  HMMA.1688.F32.TF32 R232, R232, R4, R236 ;  /* 0x00000004e8e8723c */ /* 0x000fe200000810ec */
[----:B------:R-:W-:Y:S04]  /*1f210*/  LDS R236, [R142+0x23000] ;  /* 0x023000008eec7984 */ /* 0x000fe80000000800 */
[----:B------:R-:W-:Y:S04]  /*1f220*/  LDS R238, [R142+0x23800] ;  /* 0x023800008eee7984 */ /* 0x000fe80000000800 */
[----:B------:R-:W-:Y:S04]  /*1f230*/  LDS R237, [R143+0x23000] ;  /* 0x023000008fed7984 */ /* 0x000fe80000000800 */
[----:B------:R-:W1:Y:S01]  /*1f240*/  LDS R239, [R143+0x23800] ;  /* 0x023800008fef7984 */ /* 0x000e620000000800 */
        /* <DEDUP_REMOVED lines=9> */
[----:B------:R-:W-:Y:S01]  /*1f2e0*/  IMAD.MOV.U32 R57, RZ, RZ, R104 ;  /* 0x000000ffff397224 */ /* 0x000fe200078e0068 */
[----:B------:R-:W4:Y:S01]  /*1f2f0*/  LDL.LU.64 R106, [R1+0x1158] ;  /* 0x00115800016a7983 */ /* 0x000f220000300a00 */
[----:B------:R-:W-:-:S02]  /*1f300*/  IMAD.MOV.U32 R56, RZ, RZ, R105 ;  /* 0x000000ffff387224 */ /* 0x000fc400078e0069 */
[----:B------:R-:W-:Y:S01]  /*1f310*/  IMAD.MOV.U32 R45, RZ, RZ, R102 ;  /* 0x000000ffff2d7224 */ /* 0x000fe200078e0066 */
[----:B------:R-:W4:Y:S01]  /*1f320*/  LDL.LU.64 R104, [R1+0x1150] ;  /* 0x0011500001687983 */ /* 0x000f220000300a00 */
[----:B------:R-:W-:Y:S02]  /*1f330*/  IMAD.MOV.U32 R44, RZ, RZ, R103 ;  /* 0x000000ffff2c7224 */ /* 0x000fe400078e0067 */
[----:B------:R-:W-:Y:S01]  /*1f340*/  IMAD.MOV.U32 R49, RZ, RZ, R100 ;  /* 0x000000ffff317224 */ /* 0x000fe200078e0064 */
[----:B------:R-:W4:Y:S01]  /*1f350*/  LDL.LU.64 R102, [R1+0x1148] ;  /* 0x0011480001667983 */ /* 0x000f220000300a00 */
[----:B-1----:R-:W-:Y:S01]  /*1f360*/  HMMA.1688.F32.TF32 R72, R236, R50, R72 ;  /* 0x00000032ec48723c */ /* 0x002fe20000081048 */
[----:B------:R-:W-:Y:S02]  /*1f370*/  IMAD.MOV.U32 R48, RZ, RZ, R101 ;  /* 0x000000ffff307224 */ /* 0x000fe400078e0065 */
[----:B------:R-:W4:Y:S01]  /*1f380*/  LDL.LU.64 R100, [R1+0x1140] ;  /* 0x0011400001647983 */ /* 0x000f220000300a00 */
[----:B------:R-:W-:-:S02]  /*1f390*/  IMAD.MOV.U32 R37, RZ, RZ, R98 ;  /* 0x000000ffff257224 */ /* 0x000fc400078e0062 */
[----:B------:R-:W-:Y:S02]  /*1f3a0*/  IMAD.MOV.U32 R36, RZ, RZ, R99 ;  /* 0x000000ffff247224 */ /* 0x000fe400078e0063 */
[----:B------:R-:W-:Y:S01]  /*1f3b0*/  IMAD.MOV.U32 R41, RZ, RZ, R96 ;  /* 0x000000ffff297224 */ /* 0x000fe200078e0060 */
[----:B------:R-:W4:Y:S01]  /*1f3c0*/  LDL.LU.64 R98, [R1+0x1138] ;  /* 0x0011380001627983 */ /* 0x000f220000300a00 */
[----:B------:R-:W-:Y:S01]  /*1f3d0*/  IMAD.MOV.U32 R40, RZ, RZ, R97 ;  /* 0x000000ffff287224 */ /* 0x000fe200078e0061 */
[----:B------:R-:W-:Y:S02]  /*1f3e0*/  HMMA.1688.F32.TF32 R240, R240, R4, R92 ;  /* 0x00000004f0f0723c */ /* 0x000fe4000008105c */
[----:B------:R-:W4:Y:S04]  /*1f3f0*/  LDL.LU.64 R96, [R1+0x1130] ;  /* 0x0011300001607983 */ /* 0x000f280000300a00 */
[----:B------:R-:W4:Y:S02]  /*1f400*/  LDL.LU.64 R94, [R1+0x1128] ;  /* 0x00112800015e7983 */ /* 0x000f240000300a00 */
[C---:B------:R-:W-:Y:S02]  /*1f410*/  HMMA.1688.F32.TF32 R68, R236.reuse, R46, R68 ;  /* 0x0000002eec44723c */ /* 0x040fe40000081044 */
[----:B------:R-:W4:Y:S06]  /*1f420*/  LDL.LU.64 R92, [R1+0x1120] ;  /* 0x00112000015c7983 */ /* 0x000f2c0000300a00 */
[C---:B------:R-:W-:Y:S08]  /*1f430*/  HMMA.1688.F32.TF32 R244, R236.reuse, R42, R244 ;  /* 0x0000002aecf4723c */ /* 0x040ff000000810f4 */
[C---:B------:R-:W-:Y:S08]  /*1f440*/  HMMA.1688.F32.TF32 R248, R236.reuse, R38, R248 ;  /* 0x00000026ecf8723c */ /* 0x040ff000000810f8 */
[C---:B--2---:R-:W-:Y:S08]  /*1f450*/  HMMA.1688.F32.TF32 R76, R236.reuse, R54, R76 ;  /* 0x00000036ec4c723c */ /* 0x044ff0000008104c */
[C---:B---3--:R-:W-:Y:S08]  /*1f460*/  HMMA.1688.F32.TF32 R80, R236.reuse, R58, R80 ;  /* 0x0000003aec50723c */ /* 0x048ff00000081050 */
[C---:B------:R-:W-:Y:S08]  /*1f470*/  HMMA.1688.F32.TF32 R84, R236.reuse, R62, R84 ;  /* 0x0000003eec54723c */ /* 0x040ff00000081054 */
[C---:B------:R-:W-:Y:S11]  /*1f480*/  HMMA.1688.F32.TF32 R88, R236.reuse, R66, R88 ;  /* 0x00000042ec58723c */ /* 0x040ff60000081058 */
[----:B------:R-:W-:Y:S11]  /*1f490*/  @!UPT UIADD3 URZ, URZ, URZ, URZ ;  /* 0x0000003f3f3ff290 */ /* 0x000ff6000fffe03f */
[----:B------:R-:W-:Y:S01]  /*1f4a0*/  @!UPT UIADD3 URZ, URZ, URZ, URZ ;  /* 0x0000003f3f3ff290 */ /* 0x000fe2000fffe03f */
[----:B------:R-:W-:Y:S04]  /*1f4b0*/  STL.64 [R1+0x400], R88 ;  /* 0x0004005801007387 */ /* 0x000fe80000100a00 */
[----:B------:R1:W-:Y:S04]  /*1f4c0*/  STL.64 [R1+0x408], R90 ;  /* 0x0004085a01007387 */ /* 0x0003e80000100a00 */
[----:B-1----:R-:W2:Y:S04]  /*1f4d0*/  LDL.LU.64 R90, [R1+0x1118] ;  /* 0x00111800015a7983 */ /* 0x002ea80000300a00 */
[----:B------:R-:W2:Y:S04]  /*1f4e0*/  LDL.LU.64 R88, [R1+0x1110] ;  /* 0x0011100001587983 */ /* 0x000ea80000300a00 */
[----:B------:R-:W-:Y:S04]  /*1f4f0*/  STL.64 [R1+0x500], R84 ;  /* 0x0005005401007387 */ /* 0x000fe80000100a00 */
[----:B------:R1:W-:Y:S04]  /*1f500*/  STL.64 [R1+0x508], R86 ;  /* 0x0005085601007387 */ /* 0x0003e80000100a00 */
[----:B-1----:R-:W3:Y:S04]  /*1f510*/  LDL.LU.64 R86, [R1+0x1108] ;  /* 0x0011080001567983 */ /* 0x002ee80000300a00 */
[----:B------:R-:W3:Y:S04]  /*1f520*/  LDL.LU.64 R84, [R1+0x1100] ;  /* 0x0011000001547983 */ /* 0x000ee80000300a00 */
        /* <DEDUP_REMOVED lines=19> */
[----:B------:R-:W4:Y:S04]  /*1f660*/  LDL.LU.64 R244, [R1+0x10b0] ;  /* 0x0010b00001f47983 */ /* 0x000f280000300a00 */
[----:B------:R-:W-:Y:S04]  /*1f670*/  STL.64 [R1+0x690], R248 ;  /* 0x000690f801007387 */ /* 0x000fe80000100a00 */
[----:B------:R1:W-:Y:S04]  /*1f680*/  STL.64 [R1+0x698], R250 ;  /* 0x000698fa01007387 */ /* 0x0003e80000100a00 */
[----:B-1----:R-:W4:Y:S04]  /*1f690*/  LDL.LU.64 R250, [R1+0x10a8] ;  /* 0x0010a80001fa7983 */ /* 0x002f280000300a00 */
[----:B------:R-:W4:Y:S01]  /*1f6a0*/  LDL.LU.64 R248, [R1+0x10a0] ;  /* 0x0010a00001f87983 */ /* 0x000f220000300a00 */
[C---:B--2---:R-:W-:Y:S08]  /*1f6b0*/  HMMA.1688.F32.TF32 R72, R236.reuse, R22, R72 ;  /* 0x00000016ec48723c */ /* 0x044ff00000081048 */
[C---:B---3--:R-:W-:Y:S08]  /*1f6c0*/  HMMA.1688.F32.TF32 R68, R236.reuse, R26, R68 ;  /* 0x0000001aec44723c */ /* 0x048ff00000081044 */
[C---:B----4-:R-:W-:Y:S08]  /*1f6d0*/  HMMA.1688.F32.TF32 R244, R236.reuse, R30, R244 ;  /* 0x0000001eecf4723c */ /* 0x050ff000000810f4 */
[----:B------:R-:W-:Y:S11]  /*1f6e0*/  HMMA.1688.F32.TF32 R248, R236, R34, R248 ;  /* 0x00000022ecf8723c */ /* 0x000ff600000810f8 */
        /* <DEDUP_REMOVED lines=15> */
[----:B------:R2:W-:Y:S04]  /*1f7e0*/  STL.64 [R1+0x668], R70 ;  /* 0x0006684601007387 */ /* 0x0005e80000100a00 */
[----:B-1----:R-:W4:Y:S04]  /*1f7f0*/  LDL.LU R68, [R1+0x50] ;  /* 0x0000500001447983 */ /* 0x002f280000300800 */
[----:B------:R-:W4:Y:S04]  /*1f800*/  LDL.LU R69, [R1+0x54] ;  /* 0x0000540001457983 */ /* 0x000f280000300800 */
[----:B--2---:R-:W2:Y:S04]  /*1f810*/  LDL.LU R70, [R1+0x58] ;  /* 0x0000580001467983 */ /* 0x004ea80000300800 */
[----:B------:R-:W2:Y:S04]  /*1f820*/  LDL.LU R71, [R1+0x5c] ;  /* 0x00005c0001477983 */ /* 0x000ea80000300800 */
[----:B------:R1:W-:Y:S04]  /*1f830*/  STL.64 [R1+0x650], R72 ;  /* 0x0006504801007387 */ /* 0x0003e80000100a00 */
[----:B------:R1:W-:Y:S04]  /*1f840*/  STL.64 [R1+0x658], R74 ;  /* 0x0006584a01007387 */ /* 0x0003e80000100a00 */
[----:B-1----:R-:W2:Y:S04]  /*1f850*/  LDL.LU R72, [R1+0x130] ;  /* 0x0001300001487983 */ /* 0x002ea80000300800 */
[----:B------:R-:W2:Y:S04]  /*1f860*/  LDL.LU R73, [R1+0x134] ;  /* 0x0001340001497983 */ /* 0x000ea80000300800 */
[----:B------:R-:W2:Y:S04]  /*1f870*/  LDL.LU R74, [R1+0x138] ;  /* 0x00013800014a7983 */ /* 0x000ea80000300800 */
[----:B------:R-:W2:Y:S01]  /*1f880*/  LDL.LU R75, [R1+0x13c] ;  /* 0x00013c00014b7983 */ /* 0x000ea20000300800 */
[----:B------:R-:W-:-:S02]  /*1f890*/  IMAD.MOV.U32 R33, RZ, RZ, R240 ;  /* 0x000000ffff217224 */ /* 0x000fc400078e00f0 */
[----:B------:R-:W-:Y:S01]  /*1f8a0*/  IMAD.MOV.U32 R32, RZ, RZ, R241 ;  /* 0x000000ffff207224 */ /* 0x000fe200078e00f1 */
[----:B------:R-:W-:Y:S01]  /*1f8b0*/  LDS R240, [R142+0x23080] ;  /* 0x023080008ef07984 */ /* 0x000fe20000000800 */
[----:B------:R-:W-:Y:S02]  /*1f8c0*/  IMAD.MOV.U32 R29, RZ, RZ, R242 ;  /* 0x000000ffff1d7224 */ /* 0x000fe400078e00f2 */
[----:B------:R-:W-:Y:S01]  /*1f8d0*/  IMAD.MOV.U32 R28, RZ, RZ, R243 ;  /* 0x000000ffff1c7224 */ /* 0x000fe200078e00f3 */
[----:B------:R-:W-:Y:S01]  /*1f8e0*/  LDS R242, [R142+0x23880] ;  /* 0x023880008ef27984 */ /* 0x000fe20000000800 */
[C---:B------:R-:W-:Y:S03]  /*1f8f0*/  HMMA.1688.F32.TF32 R76, R236.reuse, R18, R76 ;  /* 0x00000012ec4c723c */ /* 0x040fe6000008104c */
[----:B------:R-:W-:Y:S04]  /*1f900*/  LDS R241, [R143+0x23080] ;  /* 0x023080008ff17984 */ /* 0x000fe80000000800 */
[----:B------:R-:W1:Y:S01]  /*1f910*/  LDS R243, [R143+0x23880] ;  /* 0x023880008ff37984 */ /* 0x000e620000000800 */
[C---:B------:R-:W-:Y:S08]  /*1f920*/  HMMA.1688.F32.TF32 R80, R236.reuse, R14, R80 ;  /* 0x0000000eec50723c */ /* 0x040ff00000081050 */
[C---:B------:R-:W-:Y:S07]  /*1f930*/  HMMA.1688.F32.TF32 R84, R236.reuse, R10, R84 ;  /* 0x0000000aec54723c */ /* 0x040fee0000081054 */
[----:B------:R-:W-:Y:S04]  /*1f940*/  STL.64 [R1+0x640], R76 ;  /* 0x0006404c01007387 */ /* 0x000fe80000100a00 */
[----:B------:R1:W-:Y:S02]  /*1f950*/  STL.64 [R1+0x648], R78 ;  /* 0x0006484e01007387 */ /* 0x0003e40000100a00 */
[----:B-1----:R-:W-:Y:S02]  /*1f960*/  HMMA.1688.F32.TF32 R76, R236, R6, R88 ;  /* 0x00000006ec4c723c */ /* 0x002fe40000081058 */
[----:B------:R-:W-:Y:S04]  /*1f970*/  STL.64 [R1+0x630], R80 ;  /* 0x0006305001007387 */ /* 0x000fe80000100a00 */
[----:B------:R-:W-:Y:S04]  /*1f980*/  STL.64 [R1+0x638], R82 ;  /* 0x0006385201007387 */ /* 0x000fe80000100a00 */
[----:B------:R1:W-:Y:S04]  /*1f990*/  STL.64 [R1+0x620], R84 ;  /* 0x0006205401007387 */ /* 0x0003e80000100a00 */
[----:B------:R1:W-:Y:S01]  /*1f9a0*/  STL.64 [R1+0x628], R86 ;  /* 0x0006285601007387 */ /* 0x0003e20000100a00 */
[C---:B------:R-:W-:Y:S03]  /*1f9b0*/  HMMA.1688.F32.TF32 R88, R240.reuse, R30, R112 ;  /* 0x0000001ef058723c */ /* 0x040fe60000081070 */
[----:B------:R-:W-:Y:S04]  /*1f9c0*/  LDS R80, [R142+0x23100] ;  /* 0x023100008e507984 */ /* 0x000fe80000000800 */
[----:B------:R-:W-:Y:S04]  /*1f9d0*/  LDS R82, [R142+0x23900] ;  /* 0x023900008e527984 */ /* 0x000fe80000000800 */
[----:B------:R-:W-:Y:S04]  /*1f9e0*/  STL.64 [R1+0x610], R76 ;  /* 0x0006104c01007387 */ /* 0x000fe80000100a00 */
[----:B------:R2:W-:Y:S04]  /*1f9f0*/  STL.64 [R1+0x618], R78 ;  /* 0x0006184e01007387 */ /* 0x0005e80000100a00 */
[----:B------:R-:W2:Y:S04]  /*1fa00*/  LDL.LU R24, [R1+0x8f4] ;  /* 0x0008f40001187983 */ /* 0x000ea80000300800 */
[----:B------:R-:W2:Y:S04]  /*1fa10*/  LDL.LU R25, [R1+0x8f8] ;  /* 0x0008f80001197983 */ /* 0x000ea80000300800 */
[----:B------:R-:W-:Y:S04]  /*1fa20*/  LDS R81, [R143+0x23100] ;  /* 0x023100008f517984 */ /* 0x000fe80000000800 */
[----:B------:R-:W1:Y:S01]  /*1fa30*/  LDS R83, [R143+0x23900] ;  /* 0x023900008f537984 */ /* 0x000e620000000800 */
[C---:B---3--:R-:W-:Y:S08]  /*1fa40*/  HMMA.1688.F32.TF32 R248, R240.reuse, R62, R248 ;  /* 0x0000003ef0f8723c */ /* 0x048ff000000810f8 */
[C---:B----4-:R-:W-:Y:S11]  /*1fa50*/  HMMA.1688.F32.TF32 R244, R240.reuse, R66, R244 ;  /* 0x00000042f0f4723c */ /* 0x050ff600000810f4 */
[----:B------:R-:W-:Y:S11]  /*1fa60*/  @!UPT UIADD3 URZ, URZ, URZ, URZ ;  /* 0x0000003f3f3ff290 */ /* 0x000ff6000fffe03f */
[----:B------:R-:W-:Y:S01]  /*1fa70*/  @!UPT UIADD3 URZ, URZ, URZ, URZ ;  /* 0x0000003f3f3ff290 */ /* 0x000fe2000fffe03f */
[----:B------:R-:W-:Y:S04]  /*1fa80*/  STL [R1+0xde0], R244 ;  /* 0x000de0f401007387 */ /* 0x000fe80000100800 */
[----:B------:R-:W-:Y:S04]  /*1fa90*/  STL [R1+0xddc], R245 ;  /* 0x000ddcf501007387 */ /* 0x000fe80000100800 */
[----:B------:R-:W-:Y:S04]  /*1faa0*/  STL [R1+0xdd8], R246 ;  /* 0x000dd8f601007387 */ /* 0x000fe80000100800 */
[----:B------:R-:W-:Y:S04]  /*1fab0*/  STL [R1+0xdd4], R247 ;  /* 0x000dd4f701007387 */ /* 0x000fe80000100800 */
[----:B-1----:R-:W3:Y:S04]  /*1fac0*/  LDL.LU R84, [R1+0x410] ;  /* 0x0004100001547983 */ /* 0x002ee80000300800 */
[----:B------:R-:W3:Y:S04]  /*1fad0*/  LDL.LU R85, [R1+0x414] ;  /* 0x0004140001557983 */ /* 0x000ee80000300800 */
[----:B------:R-:W3:Y:S04]  /*1fae0*/  LDL.LU R86, [R1+0x418] ;  /* 0x0004180001567983 */ /* 0x000ee80000300800 */
[----:B------:R-:W3:Y:S01]  /*1faf0*/  LDL.LU R87, [R1+0x41c] ;  /* 0x00041c0001577983 */ /* 0x000ee20000300800 */
[C---:B--2---:R-:W-:Y:S03]  /*1fb00*/  HMMA.1688.F32.TF32 R76, R240.reuse, R58, R72 ;  /* 0x0000003af04c723c */ /* 0x044fe60000081048 */
[----:B------:R-:W-:Y:S04]  /*1fb10*/  STL [R1+0xdf0], R248 ;  /* 0x000df0f801007387 */ /* 0x000fe80000100800 */
[----:B------:R-:W-:Y:S01]  /*1fb20*/  STL [R1+0xdec], R249 ;  /* 0x000decf901007387 */ /* 0x000fe20000100800 */
[C---:B------:R-:W-:Y:S03]  /*1fb30*/  HMMA.1688.F32.TF32 R72, R240.reuse, R54, R68 ;  /* 0x00000036f048723c */ /* 0x040fe60000081044 */
[----:B------:R-:W-:Y:S04]  /*1fb40*/  STL [R1+0xde8], R250 ;  /* 0x000de8fa01007387 */ /* 0x000fe80000100800 */
[----:B------:R-:W-:Y:S01]  /*1fb50*/  STL [R1+0xde4], R251 ;  /* 0x000de4fb01007387 */ /* 0x000fe20000100800 */
[C---:B------:R-:W-:Y:S07]  /*1fb60*/  HMMA.1688.F32.TF32 R68, R240.reuse, R50, R92 ;  /* 0x00000032f044723c */ /* 0x040fee000008105c */
[----:B------:R-:W-:Y:S04]  /*1fb70*/  STL.64 [R1], R76 ;  /* 0x0000004c01007387 */ /* 0x000fe80000100a00 */
[----:B------:R1:W-:Y:S02]  /*1fb80*/  STL.64 [R1+0x8], R78 ;  /* 0x0000084e01007387 */ /* 0x0003e40000100a00 */
[C---:B-1----:R-:W-:Y:S02]  /*1fb90*/  HMMA.1688.F32.TF32 R76, R240.reuse, R46, R96 ;  /* 0x0000002ef04c723c */ /* 0x042fe40000081060 */
[----:B------:R-:W-:Y:S04]  /*1fba0*/  STL.64 [R1+0x10], R72 ;  /* 0x0000104801007387 */ /* 0x000fe80000100a00 */
[----:B------:R1:W-:Y:S04]  /*1fbb0*/  STL.64 [R1+0x18], R74 ;  /* 0x0000184a01007387 */ /* 0x0003e80000100a00 */
[----:B------:R2:W-:Y:S04]  /*1fbc0*/  STL.64 [R1+0x760], R68 ;  /* 0x0007604401007387 */ /* 0x0005e80000100a00 */
[----:B------:R-:W-:Y:S01]  /*1fbd0*/  STL.64 [R1+0x768], R70 ;  /* 0x0007684601007387 */ /* 0x000fe20000100a00 */
[C---:B-1----:R-:W-:Y:S03]  /*1fbe0*/  HMMA.1688.F32.TF32 R72, R240.reuse, R42, R100 ;  /* 0x0000002af048723c */ /* 0x042fe60000081064 */
[----:B--2---:R-:W2:Y:S05]  /*1fbf0*/  LDL.LU R68, [R1+0x3a0] ;  /* 0x0003a00001447983 */ /* 0x004eaa0000300800 */
[----:B------:R-:W-:Y:S04]  /*1fc00*/  STL.64 [R1+0x750], R76 ;  /* 0x0007504c01007387 */ /* 0x000fe80000100a00 */
[----:B------:R1:W-:Y:S01]  /*1fc10*/  STL.64 [R1+0x758], R78 ;  /* 0x0007584e01007387 */ /* 0x0003e20000100a00 */
[C---:B------:R-:W-:Y:S08]  /*1fc20*/  HMMA.1688.F32.TF32 R92, R240.reuse, R34, R108 ;  /* 0x00000022f05c723c */ /* 0x040ff0000008106c */
[C---:B-1----:R-:W-:Y:S02]  /*1fc30*/  HMMA.1688.F32.TF32 R76, R240.reuse, R38, R104 ;  /* 0x00000026f04c723c */ /* 0x042fe40000081068 */
[----:B------:R1:W-:Y:S04]  /*1fc40*/  STL.64 [R1+0x740], R72 ;  /* 0x0007404801007387 */ /* 0x0003e80000100a00 */
[----:B------:R4:W-:Y:S04]  /*1fc50*/  STL.64 [R1+0x748], R74 ;  /* 0x0007484a01007387 */ /* 0x0009e80000100a00 */
[----:B------:R-:W2:Y:S04]  /*1fc60*/  LDL.LU R69, [R1+0x3a4] ;  /* 0x0003a40001457983 */ /* 0x000ea80000300800 */
[----:B------:R-:W2:Y:S04]  /*1fc70*/  LDL.LU R70, [R1+0x3a8] ;  /* 0x0003a80001467983 */ /* 0x000ea80000300800 */
[----:B------:R-:W2:Y:S04]  /*1fc80*/  LDL.LU R71, [R1+0x3ac] ;  /* 0x0003ac0001477983 */ /* 0x000ea80000300800 */
[----:B-1----:R-:W2:Y:S04]  /*1fc90*/  LDL.LU R72, [R1+0x2d0] ;  /* 0x0002d00001487983 */ /* 0x002ea80000300800 */
[----:B------:R-:W-:Y:S04]  /*1fca0*/  STL.64 [R1+0x730], R76 ;  /* 0x0007304c01007387 */ /* 0x000fe80000100a00 */
[----:B------:R1:W-:Y:S04]  /*1fcb0*/  STL.64 [R1+0x738], R78 ;  /* 0x0007384e01007387 */ /* 0x0003e80000100a00 */
[----:B------:R-:W2:Y:S04]  /*1fcc0*/  LDL.LU R73, [R1+0x2d4] ;  /* 0x0002d40001497983 */ /* 0x000ea80000300800 */
[----:B----4-:R-:W4:Y:S04]  /*1fcd0*/  LDL.LU R74, [R1+0x2d8] ;  /* 0x0002d800014a7983 */ /* 0x010f280000300800 */
[----:B------:R-:W4:Y:S01]  /*1fce0*/  LDL.LU R75, [R1+0x2dc] ;  /* 0x0002dc00014b7983 */ /* 0x000f220000300800 */
[C---:B-1----:R-:W-:Y:S03]  /*1fcf0*/  HMMA.1688.F32.TF32 R76, R240.reuse, R26, R116 ;  /* 0x0000001af04c723c */ /* 0x042fe60000081074 */
[----:B------:R-:W-:Y:S04]  /*1fd00*/  STL.64 [R1+0x720], R92 ;  /* 0x0007205c01007387 */ /* 0x000fe80000100a00 */
[----:B------:R1:W-:Y:S04]  /*1fd10*/  STL.64 [R1+0x728], R94 ;  /* 0x0007285e01007387 */ /* 0x0003e80000100a00 */
[----:B------:R-:W-:Y:S04]  /*1fd20*/  STL.64 [R1+0x710], R88 ;  /* 0x0007105801007387 */ /* 0x000fe80000100a00 */
[----:B------:R1:W-:Y:S02]  /*1fd30*/  STL.64 [R1+0x718], R90 ;  /* 0x0007185a01007387 */ /* 0x0003e40000100a00 */
[C---:B-1----:R-:W-:Y:S02]  /*1fd40*/  HMMA.1688.F32.TF32 R92, R240.reuse, R22, R120 ;  /* 0x00000016f05c723c */ /* 0x042fe40000081078 */
[----:B------:R-:W-:Y:S04]  /*1fd50*/  LDS R116, [R24+0x23000] ;  /* 0x0230000018747984 */ /* 0x000fe80000000800 */
[----:B------:R-:W-:Y:S02]  /*1fd60*/  LDS R118, [R24+0x23800] ;  /* 0x0238000018767984 */ /* 0x000fe40000000800 */
[C---:B------:R-:W-:Y:S02]  /*1fd70*/  HMMA.1688.F32.TF32 R88, R240.reuse, R18, R124 ;  /* 0x00000012f058723c */ /* 0x040fe4000008107c */
[----:B------:R-:W-:Y:S04]  /*1fd80*/  STL.64 [R1+0x700], R76 ;  /* 0x0007004c01007387 */ /* 0x000fe80000100a00 */
[----:B------:R1:W-:Y:S04]  /*1fd90*/  STL.64 [R1+0x708], R78 ;  /* 0x0007084e01007387 */ /* 0x0003e80000100a00 */
[----:B------:R-:W-:Y:S04]  /*1fda0*/  LDS R117, [R25+0x23000] ;  /* 0x0230000019757984 */ /* 0x000fe80000000800 */
[----:B------:R-:W-:Y:S01]  /*1fdb0*/  LDS R119, [R25+0x23800] ;  /* 0x0238000019777984 */ /* 0x000fe20000000800 */
[C---:B-1----:R-:W-:Y:S03]  /*1fdc0*/  HMMA.1688.F32.TF32 R76, R240.reuse, R14, R128 ;  /* 0x0000000ef04c723c */ /* 0x042fe60000081080 */
[----:B------:R-:W-:Y:S04]  /*1fdd0*/  STL.64 [R1+0x6f0], R92 ;  /* 0x0006f05c01007387 */ /* 0x000fe80000100a00 */
[----:B------:R1:W-:Y:S04]  /*1fde0*/  STL.64 [R1+0x6f8], R94 ;  /* 0x0006f85e01007387 */ /* 0x0003e80000100a00 */
[----:B------:R-:W-:Y:S04]  /*1fdf0*/  STL.64 [R1+0x6e0], R88 ;  /* 0x0006e05801007387 */ /* 0x000fe80000100a00 */
[----:B------:R1:W-:Y:S02]  /*1fe00*/  STL.64 [R1+0x6e8], R90 ;  /* 0x0006e85a01007387 */ /* 0x0003e40000100a00 */
[C---:B-1----:R-:W-:Y:S08]  /*1fe10*/  HMMA.1688.F32.TF32 R92, R240.reuse, R10, R132 ;  /* 0x0000000af05c723c */ /* 0x042ff00000081084 */
[----:B------:R-:W-:Y:S01]  /*1fe20*/  HMMA.1688.F32.TF32 R88, R240, R6, R136 ;  /* 0x00000006f058723c */ /* 0x000fe20000081088 */
[----:B------:R1:W-:Y:S04]  /*1fe30*/  STL.64 [R1+0x6d0], R76 ;  /* 0x0006d04c01007387 */ /* 0x0003e80000100a00 */
[----:B------:R1:W-:Y:S04]  /*1fe40*/  STL.64 [R1+0x6d8], R78 ;  /* 0x0006d84e01007387 */ /* 0x0003e80000100a00 */
[----:B-1----:R-:W4:Y:S06]  /*1fe50*/  LDL.LU R76, [R1+0x60] ;  /* 0x00006000014c7983 */ /* 0x002f2c0000300800 */
[----:B------:R-:W-:Y:S04]  /*1fe60*/  STL.64 [R1+0x6c0], R92 ;  /* 0x0006c05c01007387 */ /* 0x000fe80000100a00 */
[----:B------:R-:W-:Y:S04]  /*1fe70*/  STL.64 [R1+0x6c8], R94 ;  /* 0x0006c85e01007387 */ /* 0x000fe80000100a00 */
[----:B------:R-:W-:Y:S04]  /*1fe80*/  STL.64 [R1+0x6b0], R88 ;  /* 0x0006b05801007387 */ /* 0x000fe80000100a00 */
[----:B------:R-:W-:Y:S04]  /*1fe90*/  STL.64 [R1+0x6b8], R90 ;  /* 0x0006b85a01007387 */ /* 0x000fe80000100a00 */
[----:B------:R-:W4:Y:S04]  /*1fea0*/  LDL.LU R77, [R1+0x64] ;  /* 0x00006400014d7983 */ /* 0x000f280000300800 */
[----:B------:R-:W4:Y:S04]  /*1feb0*/  LDL.LU R78, [R1+0x68] ;  /* 0x00006800014e7983 */ /* 0x000f280000300800 */
[----:B------:R-:W4:Y:S04]  /*1fec0*/  LDL.LU R79, [R1+0x6c] ;  /* 0x00006c00014f7983 */ /* 0x000f280000300800 */
[----:B------:R-:W-:Y:S04]  /*1fed0*/  LDS R92, [R142+0x23180] ;  /* 0x023180008e5c7984 */ /* 0x000fe80000000800 */
[----:B------:R1:W-:Y:S04]  /*1fee0*/  LDS R94, [R142+0x23980] ;  /* 0x023980008e5e7984 */ /* 0x0003e80000000800 */
[----:B------:R-:W-:Y:S04]  /*1fef0*/  LDS R93, [R143+0x23180] ;  /* 0x023180008f5d7984 */ /* 0x000fe80000000800 */
[----:B-1----:R-:W4:Y:S04]  /*1ff00*/  LDL.LU R142, [R1+0x109c] ;  /* 0x00109c00018e7983 */ /* 0x002f280000300800 */
[----:B------:R1:W2:Y:S04]  /*1ff10*/  LDS R95, [R143+0x23980] ;  /* 0x023980008f5f7984 */ /* 0x0002a80000000800 */
[----:B-1----:R-:W4:Y:S01]  /*1ff20*/  LDL.LU R143, [R1+0x1098] ;  /* 0x00109800018f7983 */ /* 0x002f220000300800 */
[C---:B---3--:R-:W-:Y:S11]  /*1ff30*/  HMMA.1688.F32.TF32 R240, R80.reuse, R66, R84 ;  /* 0x0000004250f0723c */ /* 0x048ff60000081054 */
[----:B------:R-:W-:Y:S11]  /*1ff40*/  @!UPT UIADD3 URZ, URZ, URZ, URZ ;  /* 0x0000003f3f3ff290 */ /* 0x000ff6000fffe03f */
[----:B------:R-:W-:Y:S01]  /*1ff50*/  @!UPT UIADD3 URZ, URZ, URZ, URZ ;  /* 0x0000003f3f3ff290 */ /* 0x000fe2000fffe03f */
[----:B------:R-:W-:Y:S04]  /*1ff60*/  STL [R1+0xe00], R240 ;  /* 0x000e00f001007387 */ /* 0x000fe80000100800 */
[----:B------:R-:W-:Y:S04]  /*1ff70*/  STL [R1+0xdfc], R241 ;  /* 0x000dfcf101007387 */ /* 0x000fe80000100800 */
[----:B------:R-:W-:Y:S04]  /*1ff80*/  STL [R1+0xdf8], R242 ;  /* 0x000df8f201007387 */ /* 0x000fe80000100800 */
[----:B------:R-:W-:Y:S01]  /*1ff90*/  STL [R1+0xdf4], R243 ;  /* 0x000df4f301007387 */ /* 0x000fe20000100800 */
[C---:B--2---:R-:W-:Y:S08]  /*1ffa0*/  HMMA.1688.F32.TF32 R68, R80.reuse, R62, R68 ;  /* 0x0000003e5044723c */ /* 0x044ff00000081044 */
[C---:B----4-:R-:W-:Y:S11]  /*1ffb0*/  HMMA.1688.F32.TF32 R72, R80.reuse, R58, R72 ;  /* 0x0000003a5048723c */ /* 0x050ff60000081048 */
[----:B------:R-:W-:Y:S04]  /*1ffc0*/  @!UPT UIADD3 URZ, URZ, URZ, URZ ;  /* 0x0000003f3f3ff290 */ /* 0x000fe8000fffe03f */
[----:B------:R-:W-:Y:S04]  /*1ffd0*/  STL [R1+0xe10], R68 ;  /* 0x000e104401007387 */ /* 0x000fe80000100800 */
[----:B------:R-:W-:Y:S04]  /*1ffe0*/  STL [R1+0xe0c], R69 ;  /* 0x000e0c4501007387 */ /* 0x000fe80000100800 */
[----:B------:R-:W-:Y:S04]  /*1fff0*/  STL [R1+0xe08], R70 ;  /* 0x000e084601007387 */ /* 0x000fe80000100800 */
[----:B------:R1:W-:Y:S04]  /*20000*/  STL [R1+0xe04], R71 ;  /* 0x000e044701007387 */ /* 0x0003e80000100800 */
        /* <DEDUP_REMOVED lines=8> */
[----:B------:R-:W-:Y:S04]  /*20090*/  STL [R1+0xe20], R72 ;  /* 0x000e204801007387 */ /* 0x000fe80000100800 */
[----:B------:R-:W-:Y:S04]  /*200a0*/  STL [R1+0xe1c], R73 ;  /* 0x000e1c4901007387 */ /* 0x000fe80000100800 */
[----:B------:R-:W-:Y:S04]  /*200b0*/  STL [R1+0xe18], R74 ;  /* 0x000e184a01007387 */ /* 0x000fe80000100800 */
[----:B------:R4:W-:Y:S04]  /*200c0*/  STL [R1+0xe14], R75 ;  /* 0x000e144b01007387 */ /* 0x0009e80000100800 */
[----:B------:R-:W3:Y:S04]  /*200d0*/  LDL.LU R236, [R1+0x340] ;  /* 0x0003400001ec7983 */ /* 0x000ee80000300800 */
[----:B------:R-:W3:Y:S04]  /*200e0*/  LDL.LU R237, [R1+0x344] ;  /* 0x0003440001ed7983 */ /* 0x000ee80000300800 */
[----:B------:R-:W3:Y:S04]  /*200f0*/  LDL.LU R238, [R1+0x348] ;  /* 0x0003480001ee7983 */ /* 0x000ee80000300800 */
[----:B------:R-:W3:Y:S01]  /*20100*/  LDL.LU R239, [R1+0x34c] ;  /* 0x00034c0001ef7983 */ /* 0x000ee20000300800 */
[C---:B------:R-:W-:Y:S08]  /*20110*/  HMMA.1688.F32.TF32 R76, R80.reuse, R54, R76 ;  /* 0x00000036504c723c */ /* 0x040ff0000008104c */
[C---:B-1----:R-:W-:Y:S11]  /*20120*/  HMMA.1688.F32.TF32 R68, R80.reuse, R50, R140 ;  /* 0x000000325044723c */ /* 0x042ff6000008108c */
[----:B------:R-:W-:Y:S04]  /*20130*/  @!UPT UIADD3 URZ, URZ, URZ, URZ ;  /* 0x0000003f3f3ff290 */ /* 0x000fe8000fffe03f */
[----:B------:R-:W-:Y:S04]  /*20140*/  STL [R1+0xe30], R76 ;  /* 0x000e304c01007387 */ /* 0x000fe80000100800 */
[----:B------:R-:W-:Y:S04]  /*20150*/  STL [R1+0xe2c], R77 ;  /* 0x000e2c4d01007387 */ /* 0x000fe80000100800 */
[----:B------:R-:W-:Y:S04]  /*20160*/  STL [R1+0xe28], R78 ;  /* 0x000e284e01007387 */ /* 0x000fe80000100800 */
[----:B------:R-:W-:Y:S04]  /*20170*/  STL [R1+0xe24], R79 ;  /* 0x000e244f01007387 */ /* 0x000fe80000100800 */
[----:B------:R-:W3:Y:S01]  /*20180*/  LDL.LU R84, [R1+0x190] ;  /* 0x0001900001547983 */ /* 0x000ee20000300800 */
[C---:B----4-:R-:W-:Y:S03]  /*20190*/  HMMA.1688.F32.TF32 R72, R80.reuse, R46, R144 ;  /* 0x0000002e5048723c */ /* 0x050fe60000081090 */
[----:B------:R-:W-:Y:S04]  /*201a0*/  LDS R144, [R24+0x23100] ;  /* 0x0231000018907984 */ /* 0x000fe80000000800 */
[----:B------:R-:W-:Y:S04]  /*201b0*/  STL.64 [R1+0x820], R68 ;  /* 0x0008204401007387 */ /* 0x000fe80000100a00 */
[----:B------:R1:W-:Y:S04]  /*201c0*/  STL.64 [R1+0x828], R70 ;  /* 0x0008284601007387 */ /* 0x0003e80000100a00 */
[----:B------:R-:W4:Y:S04]  /*201d0*/  LDL.LU R85, [R1+0x194] ;  /* 0x0001940001557983 */ /* 0x000f280000300800 */
[----:B------:R-:W4:Y:S04]  /*201e0*/  LDL.LU R86, [R1+0x198] ;  /* 0x0001980001567983 */ /* 0x000f280000300800 */
[----:B------:R-:W4:Y:S01]  /*201f0*/  LDL.LU R87, [R1+0x19c] ;  /* 0x00019c0001577983 */ /* 0x000f220000300800 */
[C---:B-1----:R-:W-:Y:S03]  /*20200*/  HMMA.1688.F32.TF32 R68, R80.reuse, R42, R148 ;  /* 0x0000002a5044723c */ /* 0x042fe60000081094 */
[----:B------:R-:W-:Y:S04]  /*20210*/  STL.64 [R1+0x810], R72 ;  /* 0x0008104801007387 */ /* 0x000fe80000100a00 */
[----:B------:R1:W-:Y:S01]  /*20220*/  STL.64 [R1+0x818], R74 ;  /* 0x0008184a01007387 */ /* 0x0003e20000100a00 */
[C---:B------:R-:W-:Y:S03]  /*20230*/  HMMA.1688.F32.TF32 R76, R80.reuse, R38, R152 ;  /* 0x00000026504c723c */ /* 0x040fe60000081098 */
[----:B------:R-:W-:Y:S04]  /*20240*/  LDS R148, [R24+0x23080] ;  /* 0x0230800018947984 */ /* 0x000fe80000000800 */
[----:B------:R-:W-:Y:S01]  /*20250*/  LDS R150, [R24+0x23880] ;  /* 0x0238800018967984 */ /* 0x000fe20000000800 */
[C---:B-1----:R-:W-:Y:S03]  /*20260*/  HMMA.1688.F32.TF32 R72, R80.reuse, R34, R156 ;  /* 0x000000225048723c */ /* 0x042fe6000008109c */
[----:B------:R-:W-:Y:S04]  /*20270*/  LDS R149, [R25+0x23080] ;  /* 0x0230800019957984 */ /* 0x000fe80000000800 */
[----:B------:R-:W-:Y:S04]  /*20280*/  STL.64 [R1+0x800], R68 ;  /* 0x0008004401007387 */ /* 0x000fe80000100a00 */
[----:B------:R1:W-:Y:S04]  /*20290*/  STL.64 [R1+0x808], R70 ;  /* 0x0008084601007387 */ /* 0x0003e80000100a00 */
[----:B------:R-:W2:Y:S04]  /*202a0*/  LDS R151, [R25+0x23880] ;  /* 0x0238800019977984 */ /* 0x000ea80000000800 */
[----:B------:R-:W-:Y:S01]  /*202b0*/  LDS R146, [R24+0x23900] ;  /* 0x0239000018927984 */ /* 0x000fe20000000800 */
[C---:B-1----:R-:W-:Y:S03]  /*202c0*/  HMMA.1688.F32.TF32 R68, R80.reuse, R30, R160 ;  /* 0x0000001e5044723c */ /* 0x042fe600000810a0 */
[----:B------:R-:W-:Y:S04]  /*202d0*/  STL.64 [R1+0x7f0], R76 ;  /* 0x0007f04c01007387 */ /* 0x000fe80000100a00 */
[----:B------:R1:W-:Y:S04]  /*202e0*/  STL.64 [R1+0x7f8], R78 ;  /* 0x0007f84e01007387 */ /* 0x0003e80000100a00 */
[----:B------:R-:W-:Y:S04]  /*202f0*/  STL.64 [R1+0x7e0], R72 ;  /* 0x0007e04801007387 */ /* 0x000fe80000100a00 */
[----:B------:R1:W-:Y:S02]  /*20300*/  STL.64 [R1+0x7e8], R74 ;  /* 0x0007e84a01007387 */ /* 0x0003e40000100a00 */
[C---:B-1----:R-:W-:Y:S02]  /*20310*/  HMMA.1688.F32.TF32 R76, R80.reuse, R26, R164 ;  /* 0x0000001a504c723c */ /* 0x042fe400000810a4 */
[----:B------:R-:W-:Y:S04]  /*20320*/  LDS R145, [R25+0x23100] ;  /* 0x0231000019917984 */ /* 0x000fe80000000800 */
[----:B------:R-:W1:Y:S02]  /*20330*/  LDS R147, [R25+0x23900] ;  /* 0x0239000019937984 */ /* 0x000e640000000800 */
        /* <DEDUP_REMOVED lines=15> */
[----:B------:R1:W-:Y:S02]  /*20430*/  STL.64 [R1+0x7a8], R70 ;  /* 0x0007a84601007387 */ /* 0x0003e40000100a00 */
[----:B-1----:R-:W-:Y:S07]  /*20440*/  HMMA.1688.F32.TF32 R68, R80, R6, R184 ;  /* 0x000000065044723c */ /* 0x002fee00000810b8 */
[----:B------:R-:W-:Y:S01]  /*20450*/  STL.64 [R1+0x790], R76 ;  /* 0x0007904c01007387 */ /* 0x000fe20000100a00 */
[C---:B--2---:R-:W-:Y:S03]  /*20460*/  HMMA.1688.F32.TF32 R88, R92.reuse, R66, R88 ;  /* 0x000000425c58723c */ /* 0x044fe60000081058 */
[----:B------:R1:W-:Y:S05]  /*20470*/  STL.64 [R1+0x798], R78 ;  /* 0x0007984e01007387 */ /* 0x0003ea0000100a00 */
[C---:B---3--:R-:W-:Y:S01]  /*20480*/  HMMA.1688.F32.TF32 R152, R92.reuse, R62, R244 ;  /* 0x0000003e5c98723c */ /* 0x048fe200000810f4 */
[----:B------:R-:W-:Y:S04]  /*20490*/  STL.64 [R1+0x780], R72 ;  /* 0x0007804801007387 */ /* 0x000fe80000100a00 */
[----:B------:R2:W-:Y:S03]  /*204a0*/  STL.64 [R1+0x788], R74 ;  /* 0x0007884a01007387 */ /* 0x0005e60000100a00 */
[C---:B-1----:R-:W-:Y:S07]  /*204b0*/  HMMA.1688.F32.TF32 R76, R92.reuse, R50, R188 ;  /* 0x000000325c4c723c */ /* 0x042fee00000810bc */
[----:B------:R-:W-:Y:S04]  /*204c0*/  STL [R1+0xe40], R88 ;  /* 0x000e405801007387 */ /* 0x000fe80000100800 */
[----:B------:R-:W-:Y:S04]  /*204d0*/  STL.64 [R1+0x770], R68 ;  /* 0x0007704401007387 */ /* 0x000fe80000100a00 */
[----:B------:R1:W-:Y:S01]  /*204e0*/  STL.64 [R1+0x778], R70 ;  /* 0x0007784601007387 */ /* 0x0003e20000100a00 */
[C---:B--2---:R-:W-:Y:S08]  /*204f0*/  HMMA.1688.F32.TF32 R72, R92.reuse, R46, R192 ;  /* 0x0000002e5c48723c */ /* 0x044ff000000810c0 */
[C---:B------:R-:W-:Y:S01]  /*20500*/  HMMA.1688.F32.TF32 R80, R92.reuse, R58, R236 ;  /* 0x0000003a5c50723c */ /* 0x040fe200000810ec */
[----:B------:R-:W-:Y:S04]  /*20510*/  STL [R1+0xe3c], R89 ;  /* 0x000e3c5901007387 */ /* 0x000fe80000100800 */
[----:B------:R-:W-:Y:S03]  /*20520*/  STL [R1+0xe38], R90 ;  /* 0x000e385a01007387 */ /* 0x000fe60000100800 */
[C---:B-1----:R-:W-:Y:S01]  /*20530*/  HMMA.1688.F32.TF32 R68, R92.reuse, R42, R196 ;  /* 0x0000002a5c44723c */ /* 0x042fe200000810c4 */
[----:B------:R-:W-:Y:S04]  /*20540*/  STL [R1+0xe34], R91 ;  /* 0x000e345b01007387 */ /* 0x000fe80000100800 */
[----:B------:R-:W-:Y:S04]  /*20550*/  STL [R1+0xe50], R152 ;  /* 0x000e509801007387 */ /* 0x000fe80000100800 */
[----:B------:R-:W-:Y:S04]  /*20560*/  STL [R1+0xe4c], R153 ;  /* 0x000e4c9901007387 */ /* 0x000fe80000100800 */
[----:B------:R-:W-:Y:S04]  /*20570*/  STL [R1+0xe48], R154 ;  /* 0x000e489a01007387 */ /* 0x000fe80000100800 */
[----:B------:R-:W-:Y:S04]  /*20580*/  STL [R1+0xe44], R155 ;  /* 0x000e449b01007387 */ /* 0x000fe80000100800 */
[----:B------:R-:W2:Y:S04]  /*20590*/  LDL.LU R244, [R1+0x4e0] ;  /* 0x0004e00001f47983 */ /* 0x000ea80000300800 */
[----:B------:R-:W2:Y:S04]  /*205a0*/  LDL.LU R245, [R1+0x4e4] ;  /* 0x0004e40001f57983 */ /* 0x000ea80000300800 */
[----:B------:R-:W2:Y:S04]  /*205b0*/  LDL.LU R246, [R1+0x4e8] ;  /* 0x0004e80001f67983 */ /* 0x000ea80000300800 */
[----:B------:R-:W2:Y:S04]  /*205c0*/  LDL.LU R247, [R1+0x4ec] ;  /* 0x0004ec0001f77983 */ /* 0x000ea80000300800 */
[----:B------:R-:W-:Y:S04]  /*205d0*/  STL [R1+0xe60], R80 ;  /* 0x000e605001007387 */ /* 0x000fe80000100800 */
[----:B------:R-:W-:Y:S04]  /*205e0*/  STL [R1+0xe5c], R81 ;  /* 0x000e5c5101007387 */ /* 0x000fe80000100800 */
[----:B------:R-:W-:Y:S04]  /*205f0*/  STL [R1+0xe58], R82 ;  /* 0x000e585201007387 */ /* 0x000fe80000100800 */
[----:B------:R-:W-:Y:S01]  /*20600*/  STL [R1+0xe54], R83 ;  /* 0x000e545301007387 */ /* 0x000fe20000100800 */
[C---:B----4-:R-:W-:Y:S11]  /*20610*/  HMMA.1688.F32.TF32 R84, R92.reuse, R54, R84 ;  /* 0x000000365c54723c */ /* 0x050ff60000081054 */
[----:B------:R-:W-:Y:S11]  /*20620*/  @!UPT UIADD3 URZ, URZ, URZ, URZ ;  /* 0x0000003f3f3ff290 */ /* 0x000ff6000fffe03f */
[----:B------:R-:W-:Y:S01]  /*20630*/  @!UPT UIADD3 URZ, URZ, URZ, URZ ;  /* 0x0000003f3f3ff290 */ /* 0x000fe2000fffe03f */
[----:B------:R-:W-:Y:S04]  /*20640*/  STL [R1+0xe70], R84 ;  /* 0x000e705401007387 */ /* 0x000fe80000100800 */
[----:B------:R-:W-:Y:S04]  /*20650*/  STL [R1+0xe6c], R85 ;  /* 0x000e6c5501007387 */ /* 0x000fe80000100800 */
[----:B------:R-:W-:Y:S04]  /*20660*/  STL [R1+0xe68], R86 ;  /* 0x000e685601007387 */ /* 0x000fe80000100800 */
[----:B------:R-:W-:Y:S04]  /*20670*/  STL [R1+0xe64], R87 ;  /* 0x000e645701007387 */ /* 0x000fe80000100800 */
[----:B------:R-:W-:Y:S04]  /*20680*/  STL.64 [R1+0x8e0], R76 ;  /* 0x0008e04c01007387 */ /* 0x000fe80000100a00 */
[----:B------:R-:W-:Y:S04]  /*20690*/  STL.64 [R1+0x8e8], R78 ;  /* 0x0008e84e01007387 */ /* 0x000fe80000100a00 */
[----:B------:R-:W3:Y:S04]  /*206a0*/  LDL.LU R100, [R1+0x430] ;  /* 0x0004300001647983 */ /* 0x000ee80000300800 */
[----:B------:R-:W-:Y:S04]  /*206b0*/  STL.64 [R1+0x8d0], R72 ;  /* 0x0008d04801007387 */ /* 0x000fe80000100a00 */
[----:B------:R-:W-:Y:S04]  /*206c0*/  STL.64 [R1+0x8d8], R74 ;  /* 0x0008d84a01007387 */ /* 0x000fe80000100a00 */
[----:B------:R-:W-:Y:S04]  /*206d0*/  STL.64 [R1+0x8c0], R68 ;  /* 0x0008c04401007387 */ /* 0x000fe80000100a00 */
[----:B------:R1:W-:Y:S04]  /*206e0*/  STL.64 [R1+0x8c8], R70 ;  /* 0x0008c84601007387 */ /* 0x0003e80000100a00 */
[----:B------:R-:W3:Y:S04]  /*206f0*/  LDL.LU R101, [R1+0x434] ;  /* 0x0004340001657983 */ /* 0x000ee80000300800 */
[----:B------:R-:W3:Y:S01]  /*20700*/  LDL.LU R102, [R1+0x438] ;  /* 0x0004380001667983 */ /* 0x000ee20000300800 */
[C---:B-1----:R-:W-:Y:S03]  /*20710*/  HMMA.1688.F32.TF32 R68, R92.reuse, R38, R200 ;  /* 0x000000265c44723c */ /* 0x042fe600000810c8 */
[----:B------:R-:W3:Y:S04]  /*20720*/  LDL.LU R103, [R1+0x43c] ;  /* 0x00043c0001677983 */ /* 0x000ee80000300800 */
[----:B------:R-:W4:Y:S11]  /*20730*/  LDL.LU R96, [R1+0x3b0] ;  /* 0x0003b00001607983 */ /* 0x000f360000300800 */
[----:B------:R-:W-:Y:S05]  /*20740*/  @!UPT UIADD3 URZ, URZ, URZ, URZ ;  /* 0x0000003f3f3ff290 */ /* 0x000fea000fffe03f */
[----:B------:R-:W-:Y:S04]  /*20750*/  STL.64 [R1+0x8b0], R68 ;  /* 0x0008b04401007387 */ /* 0x000fe80000100a00 */
[----:B------:R1:W-:Y:S04]  /*20760*/  STL.64 [R1+0x8b8], R70 ;  /* 0x0008b84601007387 */ /* 0x0003e80000100a00 */
[----:B------:R-:W4:Y:S04]  /*20770*/  LDL.LU R97, [R1+0x3b4] ;  /* 0x0003b40001617983 */ /* 0x000f280000300800 */
[----:B------:R-:W4:Y:S04]  /*20780*/  LDL.LU R98, [R1+0x3b8] ;  /* 0x0003b80001627983 */ /* 0x000f280000300800 */
[----:B------:R-:W4:Y:S01]  /*20790*/  LDL.LU R99, [R1+0x3bc] ;  /* 0x0003bc0001637983 */ /* 0x000f220000300800 */
[C---:B-1----:R-:W-:Y:S03]  /*207a0*/  HMMA.1688.F32.TF32 R68, R92.reuse, R34, R204 ;  /* 0x000000225c44723c */ /* 0x042fe600000810cc */
[----:B------:R-:W4:Y:S11]  /*207b0*/  LDL.LU R236, [R1+0x310] ;  /* 0x0003100001ec7983 */ /* 0x000f360000300800 */
[----:B------:R-:W-:Y:S09]  /*207c0*/  @!UPT UIADD3 URZ, URZ, URZ, URZ ;  /* 0x0000003f3f3ff290 */ /* 0x000ff2000fffe03f */
[----:B------:R-:W-:Y:S04]  /*207d0*/  STL.64 [R1+0x8a0], R68 ;  /* 0x0008a04401007387 */ /* 0x000fe80000100a00 */
[----:B------:R1:W-:Y:S04]  /*207e0*/  STL.64 [R1+0x8a8], R70 ;  /* 0x0008a84601007387 */ /* 0x0003e80000100a00 */
[----:B------:R-:W4:Y:S04]  /*207f0*/  LDL.LU R237, [R1+0x314] ;  /* 0x0003140001ed7983 */ /* 0x000f280000300800 */
[----:B------:R-:W4:Y:S04]  /*20800*/  LDL.LU R238, [R1+0x318] ;  /* 0x0003180001ee7983 */ /* 0x000f280000300800 */
[----:B------:R-:W4:Y:S01]  /*20810*/  LDL.LU R239, [R1+0x31c] ;  /* 0x00031c0001ef7983 */ /* 0x000f220000300800 */
[C---:B-1----:R-:W-:Y:S08]  /*20820*/  HMMA.1688.F32.TF32 R68, R92.reuse, R30, R208 ;  /* 0x0000001e5c44723c */ /* 0x042ff000000810d0 */
[C---:B------:R-:W-:Y:S08]  /*20830*/  HMMA.1688.F32.TF32 R76, R92.reuse, R26, R212 ;  /* 0x0000001a5c4c723c */ /* 0x040ff000000810d4 */
[C---:B------:R-:W-:Y:S07]  /*20840*/  HMMA.1688.F32.TF32 R72, R92.reuse, R22, R216 ;  /* 0x000000165c48723c */ /* 0x040fee00000810d8 */
[----:B------:R-:W-:Y:S04]  /*20850*/  STL.64 [R1+0x890], R68 ;  /* 0x0008904401007387 */ /* 0x000fe80000100a00 */
[----:B------:R1:W-:Y:S02]  /*20860*/  STL.64 [R1+0x898], R70 ;  /* 0x0008984601007387 */ /* 0x0003e40000100a00 */
[C---:B-1----:R-:W-:Y:S02]  /*20870*/  HMMA.1688.F32.TF32 R68, R92.reuse, R18, R220 ;  /* 0x000000125c44723c */ /* 0x042fe400000810dc */
[----:B------:R-:W-:Y:S04]  /*20880*/  STL.64 [R1+0x880], R76 ;  /* 0x0008804c01007387 */ /* 0x000fe80000100a00 */
[----:B------:R1:W-:Y:S04]  /*20890*/  STL.64 [R1+0x888], R78 ;  /* 0x0008884e01007387 */ /* 0x0003e80000100a00 */
[----:B------:R-:W-:Y:S04]  /*208a0*/  STL.64 [R1+0x870], R72 ;  /* 0x0008704801007387 */ /* 0x000fe80000100a00 */
[----:B------:R1:W-:Y:S02]  /*208b0*/  STL.64 [R1+0x878], R74 ;  /* 0x0008784a01007387 */ /* 0x0003e40000100a00 */
[C---:B-1----:R-:W-:Y:S07]  /*208c0*/  HMMA.1688.F32.TF32 R76, R92.reuse, R14, R224 ;  /* 0x0000000e5c4c723c */ /* 0x042fee00000810e0 */
[----:B------:R-:W-:Y:S01]  /*208d0*/  STL.64 [R1+0x860], R68 ;  /* 0x0008604401007387 */ /* 0x000fe20000100a00 */
[C---:B------:R-:W-:Y:S03]  /*208e0*/  HMMA.1688.F32.TF32 R72, R92.reuse, R10, R228 ;  /* 0x0000000a5c48723c */ /* 0x040fe600000810e4 */
[----:B------:R1:W-:Y:S05]  /*208f0*/  STL.64 [R1+0x868], R70 ;  /* 0x0008684601007387 */ /* 0x0003ea0000100a00 */
[----:B-1----:R-:W-:Y:S07]  /*20900*/  HMMA.1688.F32.TF32 R68, R92, R6, R232 ;  /* 0x000000065c44723c */ /* 0x002fee00000810e8 */
[----:B------:R-:W-:Y:S04]  /*20910*/  STL.64 [R1+0x850], R76 ;  /* 0x0008504c01007387 */ /* 0x000fe80000100a00 */
[----:B------:R-:W-:Y:S04]  /*20920*/  STL.64 [R1+0x858], R78 ;  /* 0x0008584e01007387 */ /* 0x000fe80000100a00 */
[----:B------:R-:W-:Y:S04]  /*20930*/  STL.64 [R1+0x840], R72 ;  /* 0x0008404801007387 */ /* 0x000fe80000100a00 */
[----:B------:R-:W-:Y:S04]  /*20940*/  STL.64 [R1+0x848], R74 ;  /* 0x0008484a01007387 */ /* 0x000fe80000100a00 */
[----:B------:R-:W4:Y:S04]  /*20950*/  LDL.LU R248, [R1+0x120] ;  /* 0x0001200001f87983 */ /* 0x000f280000300800 */
[----:B------:R1:W-:Y:S04]  /*20960*/  STL.64 [R1+0x830], R68 ;  /* 0x0008304401007387 */ /* 0x0003e80000100a00 */
[----:B------:R1:W-:Y:S04]  /*20970*/  STL.64 [R1+0x838], R70 ;  /* 0x0008384601007387 */ /* 0x0003e80000100a00 */
[----:B------:R-:W4:Y:S04]  /*20980*/  LDL.LU R249, [R1+0x124] ;  /* 0x0001240001f97983 */ /* 0x000f280000300800 */
[----:B------:R-:W4:Y:S04]  /*20990*/  LDL.LU R250, [R1+0x128] ;  /* 0x0001280001fa7983 */ /* 0x000f280000300800 */
[----:B------:R-:W4:Y:S01]  /*209a0*/  LDL.LU R251, [R1+0x12c] ;  /* 0x00012c0001fb7983 */ /* 0x000f220000300800 */
[C---:B--2---:R-:W-:Y:S03]  /*209b0*/  HMMA.1688.F32.TF32 R176, R116.reuse, R66, R244 ;  /* 0x0000004274b0723c */ /* 0x044fe600000810f4 */
[----:B------:R-:W2:Y:S04]  /*209c0*/  LDL.LU R244, [R1+0x110] ;  /* 0x0001100001f47983 */ /* 0x000ea80000300800 */
[----:B------:R-:W2:Y:S04]  /*209d0*/  LDL.LU R245, [R1+0x114] ;  /* 0x0001140001f57983 */ /* 0x000ea80000300800 */
[----:B------:R-:W2:Y:S04]  /*209e0*/  LDL.LU R246, [R1+0x118] ;  /* 0x0001180001f67983 */ /* 0x000ea80000300800 */
[----:B------:R-:W2:Y:S08]  /*209f0*/  LDL.LU R247, [R1+0x11c] ;  /* 0x00011c0001f77983 */ /* 0x000eb00000300800 */
        /* <DEDUP_REMOVED lines=23> */
[----:B------:R-:W3:Y:S08]  /*20b70*/  LDL.LU R239, [R1+0x9c] ;  /* 0x00009c0001ef7983 */ /* 0x000ef00000300800 */
[----:B------:R-:W-:Y:S04]  /*20b80*/  STL [R1+0xeb0], R164 ;  /* 0x000eb0a401007387 */ /* 0x000fe80000100800 */
[----:B------:R-:W-:Y:S04]  /*20b90*/  STL [R1+0xeac], R165 ;  /* 0x000eaca501007387 */ /* 0x000fe80000100800 */
[----:B------:R-:W-:Y:S04]  /*20ba0*/  STL [R1+0xea8], R166 ;  /* 0x000ea8a601007387 */ /* 0x000fe80000100800 */
[----:B------:R-:W-:Y:S01]  /*20bb0*/  STL [R1+0xea4], R167 ;  /* 0x000ea4a701007387 */ /* 0x000fe20000100800 */
[C---:B------:R-:W-:Y:S11]  /*20bc0*/  HMMA.1688.F32.TF32 R92, R116.reuse, R50, R248 ;  /* 0x00000032745c723c */ /* 0x040ff600000810f8 */
[----:B------:R-:W-:Y:S11]  /*20bd0*/  @!UPT UIADD3 URZ, URZ, URZ, URZ ;  /* 0x0000003f3f3ff290 */ /* 0x000ff6000fffe03f */
[----:B------:R-:W-:Y:S01]  /*20be0*/  @!UPT UIADD3 URZ, URZ, URZ, URZ ;  /* 0x0000003f3f3ff290 */ /* 0x000fe2000fffe03f */
[----:B------:R-:W-:Y:S04]  /*20bf0*/  STL [R1+0xec0], R92 ;  /* 0x000ec05c01007387 */ /* 0x000fe80000100800 */
[----:B------:R-:W-:Y:S04]  /*20c00*/  STL [R1+0xebc], R93 ;  /* 0x000ebc5d01007387 */ /* 0x000fe80000100800 */
[----:B------:R-:W-:Y:S04]  /*20c10*/  STL [R1+0xeb8], R94 ;  /* 0x000eb85e01007387 */ /* 0x000fe80000100800 */
        /* <DEDUP_REMOVED lines=19> */
[C---:B------:R-:W-:Y:S11]  /*20d50*/  HMMA.1688.F32.TF32 R100, R116.reuse, R38, R236 ;  /* 0x000000267464723c */ /* 0x040ff600000810ec */
[----:B------:R-:W-:Y:S04]  /*20d60*/  @!UPT UIADD3 URZ, URZ, URZ, URZ ;  /* 0x0000003f3f3ff290 */ /* 0x000fe8000fffe03f */
[----:B------:R-:W-:Y:S04]  /*20d70*/  STL [R1+0xee0], R96 ;  /* 0x000ee06001007387 */ /* 0x000fe80000100800 */
[----:B------:R-:W-:Y:S04]  /*20d80*/  STL [R1+0xedc], R97 ;  /* 0x000edc6101007387 */ /* 0x000fe80000100800 */
[----:B------:R-:W-:Y:S04]  /*20d90*/  STL [R1+0xed8], R98 ;  /* 0x000ed86201007387 */ /* 0x000fe80000100800 */
[----:B------:R-:W-:Y:S04]  /*20da0*/  STL [R1+0xed4], R99 ;  /* 0x000ed46301007387 */ /* 0x000fe80000100800 */
[----:B------:R-:W3:Y:S04]  /*20db0*/  LDL.LU R236, [R1+0x80] ;  /* 0x0000800001ec7983 */ /* 0x000ee80000300800 */
[----:B------:R-:W3:Y:S04]  /*20dc0*/  LDL.LU R237, [R1+0x84] ;  /* 0x0000840001ed7983 */ /* 0x000ee80000300800 */
[----:B------:R-:W3:Y:S04]  /*20dd0*/  LDL.LU R238, [R1+0x88] ;  /* 0x0000880001ee7983 */ /* 0x000ee80000300800 */
[----:B------:R-:W3:Y:S04]  /*20de0*/  LDL.LU R239, [R1+0x8c] ;  /* 0x00008c0001ef7983 */ /* 0x000ee80000300800 */
[----:B------:R-:W-:Y:S04]  /*20df0*/  STL [R1+0xef0], R100 ;  /* 0x000ef06401007387 */ /* 0x000fe80000100800 */
[----:B------:R-:W-:Y:S04]  /*20e00*/  STL [R1+0xeec], R101 ;  /* 0x000eec6501007387 */ /* 0x000fe80000100800 */
[----:B------:R-:W-:Y:S04]  /*20e10*/  STL [R1+0xee8], R102 ;  /* 0x000ee86601007387 */ /* 0x000fe80000100800 */
[----:B------:R-:W-:Y:S01]  /*20e20*/  STL [R1+0xee4], R103 ;  /* 0x000ee46701007387 */ /* 0x000fe20000100800 */
[C---:B----4-:R-:W-:Y:S08]  /*20e30*/  HMMA.1688.F32.TF32 R104, R116.reuse, R34, R104 ;  /* 0x000000227468723c */ /* 0x050ff00000081068 */
[C---:B------:R-:W-:Y:S11]  /*20e40*/  HMMA.1688.F32.TF32 R108, R116.reuse, R30, R248 ;  /* 0x0000001e746c723c */ /* 0x040ff600000810f8 */
[----:B------:R-:W-:Y:S04]  /*20e50*/  @!UPT UIADD3 URZ, URZ, URZ, URZ ;  /* 0x0000003f3f3ff290 */ /* 0x000fe8000fffe03f */
[----:B------:R-:W-:Y:S01]  /*20e60*/  STL [R1+0xf00], R104 ;  /* 0x000f006801007387 */ /* 0x000fe20000100800 */
[C---:B--2---:R-:W-:Y:S03]  /*20e70*/  HMMA.1688.F32.TF32 R112, R116.reuse, R26, R244 ;  /* 0x0000001a7470723c */ /* 0x044fe600000810f4 */
[----:B------:R-:W-:Y:S04]  /*20e80*/  STL [R1+0xefc], R105 ;  /* 0x000efc6901007387 */ /* 0x000fe80000100800 */
[----:B------:R-:W-:Y:S04]  /*20e90*/  STL [R1+0xef8], R106 ;  /* 0x000ef86a01007387 */ /* 0x000fe80000100800 */
        /* <DEDUP_REMOVED lines=9> */
[----:B------:R-:W4:Y:S04]  /*20f30*/  LDL.LU R124, [R1+0x1c0] ;  /* 0x0001c000017c7983 */ /* 0x000f280000300800 */
[----:B------:R-:W4:Y:S04]  /*20f40*/  LDL.LU R125, [R1+0x1c4] ;  /* 0x0001c400017d7983 */ /* 0x000f280000300800 */
[----:B------:R-:W4:Y:S04]  /*20f50*/  LDL.LU R126, [R1+0x1c8] ;  /* 0x0001c800017e7983 */ /* 0x000f280000300800 */
[----:B------:R-:W4:Y:S04]  /*20f60*/  LDL.LU R127, [R1+0x1cc] ;  /* 0x0001cc00017f7983 */ /* 0x000f280000300800 */
[----:B------:R-:W-:Y:S04]  /*20f70*/  STL [R1+0xf20], R112 ;  /* 0x000f207001007387 */ /* 0x000fe80000100800 */
[----:B------:R-:W-:Y:S04]  /*20f80*/  STL [R1+0xf1c], R113 ;  /* 0x000f1c7101007387 */ /* 0x000fe80000100800 */
[----:B------:R-:W-:Y:S04]  /*20f90*/  STL [R1+0xf18], R114 ;  /* 0x000f187201007387 */ /* 0x000fe80000100800 */
[----:B------:R-:W-:Y:S04]  /*20fa0*/  STL [R1+0xf14], R115 ;  /* 0x000f147301007387 */ /* 0x000fe80000100800 */
        /* <DEDUP_REMOVED lines=8> */
[C---:B---3--:R-:W-:Y:S03]  /*21030*/  HMMA.1688.F32.TF32 R132, R116.reuse, R22, R236 ;  /* 0x000000167484723c */ /* 0x048fe600000810ec */
        /* <DEDUP_REMOVED lines=17> */
[----:B------:R-:W-:Y:S01]  /*21150*/  STL [R1+0xf38], R122 ;  /* 0x000f387a01007387 */ /* 0x000fe20000100800 */
[C---:B------:R-:W-:Y:S03]  /*21160*/  HMMA.1688.F32.TF32 R128, R116.reuse, R10, R128 ;  /* 0x0000000a7480723c */ /* 0x040fe60000081080 */
[----:B------:R-:W-:Y:S05]  /*21170*/  STL [R1+0xf34], R123 ;  /* 0x000f347b01007387 */ /* 0x000fea0000100800 */
[----:B------:R-:W-:Y:S01]  /*21180*/  HMMA.1688.F32.TF32 R116, R116, R6, R248 ;  /* 0x000000067474723c */ /* 0x000fe200000810f8 */
        /* <DEDUP_REMOVED lines=11> */
[----:B------:R-:W-:Y:S01]  /*21240*/  STL [R1+0xf64], R119 ;  /* 0x000f647701007387 */ /* 0x000fe20000100800 */
[C---:B---3--:R-:W-:Y:S11]  /*21250*/  HMMA.1688.F32.TF32 R212, R148.reuse, R66, R244 ;  /* 0x0000004294d4723c */ /* 0x048ff600000810f4 */
[----:B------:R-:W-:Y:S11]  /*21260*/  @!UPT UIADD3 URZ, URZ, URZ, URZ ;  /* 0x0000003f3f3ff290 */ /* 0x000ff6000fffe03f */
[----:B------:R-:W-:Y:S01]  /*21270*/  @!UPT UIADD3 URZ, URZ, URZ, URZ ;  /* 0x0000003f3f3ff290 */ /* 0x000fe2000fffe03f */
        /* <DEDUP_REMOVED lines=12> */
[----:B-1----:R-:W4:Y:S04]  /*21340*/  LDL.LU R68, [R1+0x170] ;  /* 0x0001700001447983 */ /* 0x002f280000300800 */
        /* <DEDUP_REMOVED lines=51> */
[C---:B------:R-:W-:Y:S03]  /*21680*/  HMMA.1688.F32.TF32 R208, R148.reuse, R62, R236 ;  /* 0x0000003e94d0723c */ /* 0x040fe600000810ec */
[----:B------:R-:W4:Y:S04]  /*21690*/  LDL.LU R236, [R1+0x5a0] ;  /* 0x0005a00001ec7983 */ /* 0x000f280000300800 */
[----:B------:R-:W4:Y:S04]  /*216a0*/  LDL.LU R237, [R1+0x5a4] ;  /* 0x0005a40001ed7983 */ /* 0x000f280000300800 */
[----:B------:R-:W4:Y:S04]  /*216b0*/  LDL.LU R238, [R1+0x5a8] ;  /* 0x0005a80001ee7983 */ /* 0x000f280000300800 */
[----:B------:R-:W4:Y:S08]  /*216c0*/  LDL.LU R239, [R1+0x5ac] ;  /* 0x0005ac0001ef7983 */ /* 0x000f300000300800 */
[----:B------:R-:W-:Y:S04]  /*216d0*/  STL [R1+0xf90], R208 ;  /* 0x000f90d001007387 */ /* 0x000fe80000100800 */
[----:B------:R-:W-:Y:S04]  /*216e0*/  STL [R1+0xf8c], R209 ;  /* 0x000f8cd101007387 */ /* 0x000fe80000100800 */
[----:B------:R-:W-:Y:S04]  /*216f0*/  STL [R1+0xf88], R210 ;  /* 0x000f88d201007387 */ /* 0x000fe80000100800 */
[----:B------:R-:W-:Y:S01]  /*21700*/  STL [R1+0xf84], R211 ;  /* 0x000f84d301007387 */ /* 0x000fe20000100800 */
[C---:B--2---:R-:W-:Y:S08]  /*21710*/  HMMA.1688.F32.TF32 R204, R148.reuse, R58, R188 ;  /* 0x0000003a94cc723c */ /* 0x044ff000000810bc */
[C---:B---3--:R-:W-:Y:S08]  /*21720*/  HMMA.1688.F32.TF32 R200, R148.reuse, R54, R84 ;  /* 0x0000003694c8723c */ /* 0x048ff00000081054 */
[C---:B----4-:R-:W-:Y:S07]  /*21730*/  HMMA.1688.F32.TF32 R84, R148.reuse, R46, R152 ;  /* 0x0000002e9454723c */ /* 0x050fee0000081098 */
[----:B------:R-:W-:Y:S01]  /*21740*/  STL [R1+0xfa0], R204 ;  /* 0x000fa0cc01007387 */ /* 0x000fe20000100800 */
[C---:B------:R-:W-:Y:S08]  /*21750*/  HMMA.1688.F32.TF32 R92, R148.reuse, R50, R80 ;  /* 0x00000032945c723c */ /* 0x040ff00000081050 */
[C---:B------:R-:W-:Y:S01]  /*21760*/  HMMA.1688.F32.TF32 R80, R148.reuse, R42, R88 ;  /* 0x0000002a9450723c */ /* 0x040fe20000081058 */
        /* <DEDUP_REMOVED lines=24> */
[C---:B--2---:R-:W-:Y:S08]  /*218f0*/  HMMA.1688.F32.TF32 R80, R148.reuse, R18, R72 ;  /* 0x000000129450723c */ /* 0x044ff00000081048 */
[C---:B------:R-:W-:Y:S08]  /*21900*/  HMMA.1688.F32.TF32 R76, R148.reuse, R14, R68 ;  /* 0x0000000e944c723c */ /* 0x040ff00000081044 */
[----:B------:R-:W-:Y:S08]  /*21910*/  HMMA.1688.F32.TF32 R72, R148, R10, R240 ;  /* 0x0000000a9448723c */ /* 0x000ff000000810f0 */
[----:B------:R-:W-:Y:S08]  /*21920*/  HMMA.1688.F32.TF32 R196, R144, R66, R244 ;  /* 0x0000004290c4723c */ /* 0x000ff000000810f4 */
[----:B------:R-:W-:Y:S01]  /*21930*/  HMMA.1688.F32.TF32 R68, R148, R6, R248 ;  /* 0x000000069444723c */ /* 0x000fe200000810f8 */
        /* <DEDUP_REMOVED lines=11> */
[----:B------:R1:W-:Y:S04]  /*219f0*/  STL.64 [R1+0x40], R68 ;  /* 0x0000404401007387 */ /* 0x0003e80000100a00 */
[----:B------:R2:W-:Y:S01]  /*21a00*/  STL.64 [R1+0x48], R70 ;  /* 0x0000484601007387 */ /* 0x0005e20000100a00 */
[----:B------:R-:W-:-:S03]  /*21a10*/  IMAD.MOV.U32 R245, RZ, RZ, R65 ;  /* 0x000000fffff57224 */ /* 0x000fc600078e0041 */
[----:B------:R-:W-:Y:S01]  /*21a20*/  STL [R1+0xfbc], R197 ;  /* 0x000fbcc501007387 */ /* 0x000fe20000100800 */
[----:B------:R-:W-:-:S03]  /*21a30*/  IMAD.MOV.U32 R246, RZ, RZ, R64 ;  /* 0x000000fffff67224 */ /* 0x000fc600078e0040 */
[----:B------:R-:W-:Y:S01]  /*21a40*/  STL [R1+0xfb8], R198 ;  /* 0x000fb8c601007387 */ /* 0x000fe20000100800 */
[----:B------:R-:W-:-:S03]  /*21a50*/  IMAD.MOV.U32 R247, RZ, RZ, R3 ;  /* 0x000000fffff77224 */ /* 0x000fc600078e0003 */
[----:B------:R-:W-:Y:S04]  /*21a60*/  STL [R1+0xfb4], R199 ;  /* 0x000fb4c701007387 */ /* 0x000fe80000100800 */
[----:B------:R-:W3:Y:S04]  /*21a70*/  LDL.LU R244, [R1+0x200] ;  /* 0x0002000001f47983 */ /* 0x000ee80000300800 */
[----:B------:R-:W4:Y:S04]  /*21a80*/  LDL.LU R65, [R1+0x1094] ;  /* 0x0010940001417983 */ /* 0x000f280000300800 */
[----:B------:R-:W3:Y:S04]  /*21a90*/  LDL.LU R64, [R1+0x1090] ;  /* 0x0010900001407983 */ /* 0x000ee80000300800 */
[----:B------:R-:W3:Y:S04]  /*21aa0*/  LDL.LU R3, [R1+0x108c] ;  /* 0x00108c0001037983 */ /* 0x000ee80000300800 */
[----:B------:R-:W4:Y:S04]  /*21ab0*/  LDL.LU R248, [R1+0x210] ;  /* 0x0002100001f87983 */ /* 0x000f280000300800 */
[----:B------:R-:W4:Y:S04]  /*21ac0*/  LDL.LU R249, [R1+0x214] ;  /* 0x0002140001f97983 */ /* 0x000f280000300800 */
[----:B------:R-:W4:Y:S04]  /*21ad0*/  LDL.LU R250, [R1+0x218] ;  /* 0x0002180001fa7983 */ /* 0x000f280000300800 */
[----:B------:R-:W4:Y:S04]  /*21ae0*/  LDL.LU R251, [R1+0x21c] ;  /* 0x00021c0001fb7983 */ /* 0x000f280000300800 */
[----:B-1----:R-:W4:Y:S04]  /*21af0*/  LDL.LU R68, [R1+0x230] ;  /* 0x0002300001447983 */ /* 0x002f280000300800 */
[----:B------:R-:W4:Y:S04]  /*21b00*/  LDL.LU R69, [R1+0x234] ;  /* 0x0002340001457983 */ /* 0x000f280000300800 */
[----:B--2---:R-:W2:Y:S04]  /*21b10*/  LDL.LU R70, [R1+0x238] ;  /* 0x0002380001467983 */ /* 0x004ea80000300800 */
        /* <DEDUP_REMOVED lines=42> */
[----:B------:R-:W-:Y:S01]  /*21dc0*/  HMMA.1688.F32.TF32 R192, R144, R62, R236 ;  /* 0x0000003e90c0723c */ /* 0x000fe200000810ec */
[----:B---3--:R-:W-:-:S02]  /*21dd0*/  IMAD.MOV.U32 R241, RZ, RZ, R3 ;  /* 0x000000fffff17224 */ /* 0x008fc400078e0003 */
[----:B------:R-:W3:Y:S01]  /*21de0*/  LDL.LU R3, [R1+0x1088] ;  /* 0x0010880001037983 */ /* 0x000ee20000300800 */
[----:B------:R-:W-:Y:S02]  /*21df0*/  IMAD.MOV.U32 R242, RZ, RZ, R64 ;  /* 0x000000fffff27224 */ /* 0x000fe400078e0040 */
[----:B----4-:R-:W-:Y:S01]  /*21e00*/  IMAD.MOV.U32 R243, RZ, RZ, R65 ;  /* 0x000000fffff37224 */ /* 0x010fe200078e0041 */
[----:B------:R-:W4:Y:S04]  /*21e10*/  LDL.LU R64, [R1+0x1084] ;  /* 0x0010840001407983 */ /* 0x000f280000300800 */
[----:B------:R-:W4:Y:S04]  /*21e20*/  LDL.LU R65, [R1+0x1080] ;  /* 0x0010800001417983 */ /* 0x000f280000300800 */
[----:B------:R-:W4:Y:S04]  /*21e30*/  LDL.LU R236, [R1+0x5e0] ;  /* 0x0005e00001ec7983 */ /* 0x000f280000300800 */
[----:B------:R-:W4:Y:S04]  /*21e40*/  LDL.LU R237, [R1+0x5e4] ;  /* 0x0005e40001ed7983 */ /* 0x000f280000300800 */
[----:B------:R-:W4:Y:S04]  /*21e50*/  LDL.LU R238, [R1+0x5e8] ;  /* 0x0005e80001ee7983 */ /* 0x000f280000300800 */
[----:B------:R-:W-:Y:S04]  /*21e60*/  STL [R1+0xfd0], R192 ;  /* 0x000fd0c001007387 */ /* 0x000fe80000100800 */
[----:B------:R-:W-:Y:S04]  /*21e70*/  STL [R1+0xfcc], R193 ;  /* 0x000fccc101007387 */ /* 0x000fe80000100800 */
[----:B------:R-:W-:Y:S04]  /*21e80*/  STL [R1+0xfc8], R194 ;  /* 0x000fc8c201007387 */ /* 0x000fe80000100800 */
[----:B------:R-:W-:Y:S01]  /*21e90*/  STL [R1+0xfc4], R195 ;  /* 0x000fc4c301007387 */ /* 0x000fe20000100800 */
[C---:B--2---:R-:W-:Y:S08]  /*21ea0*/  HMMA.1688.F32.TF32 R72, R144.reuse, R22, R72 ;  /* 0x000000169048723c */ /* 0x044ff00000081048 */
[C---:B------:R-:W-:Y:S08]  /*21eb0*/  HMMA.1688.F32.TF32 R188, R144.reuse, R58, R84 ;  /* 0x0000003a90bc723c */ /* 0x040ff00000081054 */
[C---:B------:R-:W-:Y:S11]  /*21ec0*/  HMMA.1688.F32.TF32 R180, R144.reuse, R54, R180 ;  /* 0x0000003690b4723c */ /* 0x040ff600000810b4 */
[----:B------:R-:W-:Y:S04]  /*21ed0*/  @!UPT UIADD3 URZ, URZ, URZ, URZ ;  /* 0x0000003f3f3ff290 */ /* 0x000fe8000fffe03f */
[----:B------:R-:W-:Y:S04]  /*21ee0*/  STL [R1+0xfe0], R188 ;  /* 0x000fe0bc01007387 */ /* 0x000fe80000100800 */
[----:B------:R-:W-:Y:S04]  /*21ef0*/  STL [R1+0xfdc], R189 ;  /* 0x000fdcbd01007387 */ /* 0x000fe80000100800 */
[----:B------:R-:W-:Y:S01]  /*21f00*/  STL [R1+0xfd8], R190 ;  /* 0x000fd8be01007387 */ /* 0x000fe20000100800 */
[C---:B------:R-:W-:Y:S03]  /*21f10*/  HMMA.1688.F32.TF32 R80, R144.reuse, R50, R80 ;  /* 0x000000329050723c */ /* 0x040fe60000081050 */
[----:B------:R-:W-:Y:S04]  /*21f20*/  STL [R1+0xfd4], R191 ;  /* 0x000fd4bf01007387 */ /* 0x000fe80000100800 */
[----:B------:R-:W-:Y:S01]  /*21f30*/  STL [R1+0xff0], R180 ;  /* 0x000ff0b401007387 */ /* 0x000fe20000100800 */
[C---:B------:R-:W-:Y:S03]  /*21f40*/  HMMA.1688.F32.TF32 R92, R144.reuse, R46, R152 ;  /* 0x0000002e905c723c */ /* 0x040fe60000081098 */
[----:B------:R-:W-:Y:S04]  /*21f50*/  STL [R1+0xfec], R181 ;  /* 0x000fecb501007387 */ /* 0x000fe80000100800 */
[----:B------:R-:W-:Y:S01]  /*21f60*/  STL [R1+0xfe8], R182 ;  /* 0x000fe8b601007387 */ /* 0x000fe20000100800 */
[C---:B------:R-:W-:Y:S03]  /*21f70*/  HMMA.1688.F32.TF32 R84, R144.reuse, R42, R88 ;  /* 0x0000002a9054723c */ /* 0x040fe60000081058 */
[----:B------:R-:W-:Y:S04]  /*21f80*/  STL [R1+0xfe4], R183 ;  /* 0x000fe4b701007387 */ /* 0x000fe80000100800 */
[----:B------:R-:W2:Y:S04]  /*21f90*/  LDL.LU R20, [R1+0x910] ;  /* 0x0009100001147983 */ /* 0x000ea80000300800 */
[----:B------:R-:W-:Y:S04]  /*21fa0*/  STL.64 [R1+0x580], R80 ;  /* 0x0005805001007387 */ /* 0x000fe80000100a00 */
[----:B------:R1:W-:Y:S02]  /*21fb0*/  STL.64 [R1+0x588], R82 ;  /* 0x0005885201007387 */ /* 0x0003e40000100a00 */
[C---:B-1----:R-:W-:Y:S02]  /*21fc0*/  HMMA.1688.F32.TF32 R80, R144.reuse, R38, R184 ;  /* 0x000000269050723c */ /* 0x042fe400000810b8 */
[----:B------:R-:W-:Y:S04]  /*21fd0*/  STL.64 [R1+0x410], R92 ;  /* 0x0004105c01007387 */ /* 0x000fe80000100a00 */
[----:B------:R-:W-:Y:S02]  /*21fe0*/  STL.64 [R1+0x418], R94 ;  /* 0x0004185e01007387 */ /* 0x000fe40000100a00 */
[C---:B------:R-:W-:Y:S08]  /*21ff0*/  HMMA.1688.F32.TF32 R76, R144.reuse, R26, R76 ;  /* 0x0000001a904c723c */ /* 0x040ff0000008104c */
[----:B------:R-:W-:Y:S01]  /*22000*/  HMMA.1688.F32.TF32 R68, R144, R18, R68 ;  /* 0x000000129044723c */ /* 0x000fe20000081044 */
[----:B---3--:R-:W-:-:S02]  /*22010*/  IMAD.MOV.U32 R239, RZ, RZ, R3 ;  /* 0x000000ffffef7224 */ /* 0x008fc400078e0003 */
[----:B------:R-:W3:Y:S04]  /*22020*/  LDL.LU R3, [R1+0x904] ;  /* 0x0009040001037983 */ /* 0x000ee80000300800 */
[----:B------:R-:W-:Y:S04]  /*22030*/  STL.64 [R1+0x510], R84 ;  /* 0x0005105401007387 */ /* 0x000fe80000100a00 */
[----:B------:R1:W-:Y:S04]  /*22040*/  STL.64 [R1+0x518], R86 ;  /* 0x0005185601007387 */ /* 0x0003e80000100a00 */
[----:B------:R-:W3:Y:S04]  /*22050*/  LDL R21, [R1+0x1d0] ;  /* 0x0001d00001157983 */ /* 0x000ee80000100800 */
[----:B------:R-:W-:Y:S01]  /*22060*/  STL.64 [R1+0x430], R80 ;  /* 0x0004305001007387 */ /* 0x000fe20000100a00 */
[C---:B-1----:R-:W-:Y:S03]  /*22070*/  HMMA.1688.F32.TF32 R84, R144.reuse, R34, R160 ;  /* 0x000000229054723c */ /* 0x042fe600000810a0 */
[----:B------:R1:W-:Y:S05]  /*22080*/  STL.64 [R1+0x438], R82 ;  /* 0x0004385201007387 */ /* 0x0003ea0000100a00 */
[C---:B-1----:R-:W-:Y:S11]  /*22090*/  HMMA.1688.F32.TF32 R80, R144.reuse, R30, R156 ;  /* 0x0000001e9050723c */ /* 0x042ff6000008109c */
[----:B------:R-:W-:Y:S04]  /*220a0*/  @!UPT UIADD3 URZ, URZ, URZ, URZ ;  /* 0x0000003f3f3ff290 */ /* 0x000fe8000fffe03f */
        /* <DEDUP_REMOVED lines=9> */
[----:B----4-:R-:W-:Y:S01]  /*22140*/  HMMA.1688.F32.TF32 R72, R144, R10, R248 ;  /* 0x0000000a9048723c */ /* 0x010fe200000810f8 */
[----:B------:R-:W-:Y:S04]  /*22150*/  STL.64 [R1+0x490], R68 ;  /* 0x0004904401007387 */ /* 0x000fe80000100a00 */
[----:B------:R1:W-:Y:S03]  /*22160*/  STL.64 [R1+0x498], R70 ;  /* 0x0004984601007387 */ /* 0x0003e60000100a00 */
[----:B------:R-:W-:Y:S08]  /*22170*/  HMMA.1688.F32.TF32 R216, R140, R66, R236 ;  /* 0x000000428cd8723c */ /* 0x000ff000000810ec */
[----:B-1----:R-:W-:Y:S01]  /*22180*/  HMMA.1688.F32.TF32 R68, R144, R6, R244 ;  /* 0x000000069044723c */ /* 0x002fe200000810f4 */
[----:B------:R-:W-:Y:S04]  /*22190*/  STL.64 [R1+0x4b0], R76 ;  /* 0x0004b04c01007387 */ /* 0x000fe80000100a00 */
[----:B------:R-:W-:Y:S04]  /*221a0*/  STL.64 [R1+0x4b8], R78 ;  /* 0x0004b84e01007387 */ /* 0x000fe80000100a00 */
[----:B------:R-:W4:Y:S04]  /*221b0*/  LDL.LU R24, [R1+0x1dc] ;  /* 0x0001dc0001187983 */ /* 0x000f280000300800 */
[----:B------:R-:W-:Y:S04]  /*221c0*/  STL.64 [R1+0x4c0], R72 ;  /* 0x0004c04801007387 */ /* 0x000fe80000100a00 */
[----:B------:R-:W-:Y:S04]  /*221d0*/  STL.64 [R1+0x4c8], R74 ;  /* 0x0004c84a01007387 */ /* 0x000fe80000100a00 */
[----:B------:R-:W4:Y:S04]  /*221e0*/  LDL.LU R17, [R1+0x1d8] ;  /* 0x0001d80001117983 */ /* 0x000f280000300800 */
[----:B------:R-:W-:Y:S04]  /*221f0*/  STL.64 [R1+0x4a0], R68 ;  /* 0x0004a04401007387 */ /* 0x000fe80000100a00 */
[----:B------:R-:W-:Y:S04]  /*22200*/  STL.64 [R1+0x4a8], R70 ;  /* 0x0004a84601007387 */ /* 0x000fe80000100a00 */
        /* <DEDUP_REMOVED lines=9> */
[----:B------:R-:W4:Y:S01]  /*222a0*/  LDL.LU R237, [R1+0x574] ;  /* 0x0005740001ed7983 */ /* 0x000f220000300800 */
[----:B------:R-:W-:-:S05]  /*222b0*/  IMAD.MOV.U32 R25, RZ, RZ, 0x1f ;  /* 0x0000001fff197424 */ /* 0x000fca00078e00ff */
[----:B------:R-:W-:-:S04]  /*222c0*/  IADD3 R25, R25, c[0x0][0x180], RZ ;  /* 0x0000600019197a10 */ /* 0x000fc80007ffe0ff */
[----:B------:R-:W-:Y:S01]  /*222d0*/  SHF.R.S32.HI R4, RZ, 0x1f, R25 ;  /* 0x0000001fff047819 */ /* 0x000fe20000011419 */
[----:B------:R-:W-:-:S03]  /*222e0*/  IMAD.MOV.U32 R239, RZ, RZ, R64 ;  /* 0x000000ffffef7224 */ /* 0x000fc600078e0040 */
[----:B------:R-:W-:Y:S01]  /*222f0*/  LEA.HI R4, R4, R25, RZ, 0x5 ;  /* 0x0000001904047211 */ /* 0x000fe200078f28ff */
[----:B------:R-:W1:Y:S03]  /*22300*/  S2R R64, SR_TID.X ;  /* 0x0000000000407919 */ /* 0x000e660000002100 */
[----:B------:R-:W-:-:S04]  /*22310*/  SHF.R.S32.HI R4, RZ, 0x5, R4 ;  /* 0x00000005ff047819 */ /* 0x000fc80000011404 */
[----:B------:R-:W-:-:S04]  /*22320*/  IADD3 R4, R4, -0x2, RZ ;  /* 0xfffffffe04047810 */ /* 0x000fc80007ffe0ff */
[----:B--2---:R-:W-:Y:S01]  /*22330*/  ISETP.GE.AND P0, PT, R20, R4, PT ;  /* 0x000000041400720c */ /* 0x004fe20003f06270 */
[----:B------:R-:W-:Y:S02]  /*22340*/  IMAD.MOV.U32 R238, RZ, RZ, R65 ;  /* 0x000000ffffee7224 */ /* 0x000fe400078e0041 */
[----:B------:R-:W-:Y:S02]  /*22350*/  IMAD.MOV.U32 R12, RZ, RZ, c[0x0][0x188] ;  /* 0x00006200ff0c7624 */ /* 0x000fe400078e00ff */
[----:B------:R-:W-:Y:S02]  /*22360*/  IMAD.MOV.U32 R16, RZ, RZ, c[0x0][0x188] ;  /* 0x00006200ff107624 */ /* 0x000fe400078e00ff */
[----:B------:R-:W-:Y:S01]  /*22370*/  IMAD.SHL.U32 R13, R12, 0x4, RZ ;  /* 0x000000040c0d7824 */ /* 0x000fe200078e00ff */
[----:B-1----:R-:W-:-:S05]  /*22380*/  LOP3.LUT R65, R64, 0x7f, RZ, 0xc0, !PT ;  /* 0x0000007f40417812 */ /* 0x002fca00078ec0ff */
[----:B------:R-:W-:Y:S01]  /*22390*/  IMAD.SHL.U32 R25, R65, 0x4, RZ ;  /* 0x0000000441197824 */ /* 0x000fe200078e00ff */
[----:B------:R-:W-:Y:S01]  /*223a0*/  SHF.R.S32.HI R8, RZ, 0x1f, R13 ;  /* 0x0000001fff087819 */ /* 0x000fe2000001140d */
[----:B------:R-:W-:Y:S02]  /*223b0*/  IMAD.SHL.U32 R12, R12, 0x4, RZ ;  /* 0x000000040c0c7824 */ /* 0x000fe400078e00ff */
[----:B------:R-:W-:-:S03]  /*223c0*/  IMAD.SHL.U32 R13, R16, 0x4, RZ ;  /* 0x00000004100d7824 */ /* 0x000fc600078e00ff */
[----:B------:R-:W-:Y:S01]  /*223d0*/  SHF.L.U64.HI R8, R12, 0x2, R8 ;  /* 0x000000020c087819 */ /* 0x000fe20000010208 */
[----:B------:R1:W-:Y:S01]  /*223e0*/  STL [R1+0x1070], R20 ;  /* 0x0010701401007387 */ /* 0x0003e20000100800 */
[----:B---3--:R-:W-:-:S04]  /*223f0*/  ISETP.GT.AND P1, PT, R21, RZ, PT ;  /* 0x000000ff1500720c */ /* 0x008fc80003f24270 */
[----:B------:R-:W-:-:S04]  /*22400*/  SEL R4, RZ, 0x4, !P1 ;  /* 0x00000004ff047807 */ /* 0x000fc80004800000 */
[----:B------:R-:W-:Y:S02]  /*22410*/  SEL R4, R4, RZ, !P0 ;  /* 0x000000ff04047207 */ /* 0x000fe40004000000 */
[----:B------:R-:W-:Y:S02]  /*22420*/  ISETP.GT.AND P2, PT, R21, 0x4, PT ;  /* 0x000000041500780c */ /* 0x000fe40003f44270 */
[----:B------:R-:W-:Y:S02]  /*22430*/  ISETP.NE.U32.AND P3, PT, R4, RZ, PT ;  /* 0x000000ff0400720c */ /* 0x000fe40003f65070 */
[----:B------:R-:W-:Y:S02]  /*22440*/  IADD3 R4, R3, 0x1, RZ ;  /* 0x0000000103047810 */ /* 0x000fe40007ffe0ff */
[----:B------:R-:W-:Y:S02]  /*22450*/  SEL R5, RZ, 0x4, !P2 ;  /* 0x00000004ff057807 */ /* 0x000fe40005000000 */
[----:B------:R-:W-:-:S02]  /*22460*/  ISETP.GT.AND P1, PT, R4, 0x1, PT ;  /* 0x000000010400780c */ /* 0x000fc40003f24270 */
[----:B------:R-:W-:Y:S02]  /*22470*/  SEL R5, R5, RZ, !P0 ;  /* 0x000000ff05057207 */ /* 0x000fe40004000000 */
[----:B------:R-:W-:Y:S02]  /*22480*/  SEL R3, R4, RZ, !P1 ;  /* 0x000000ff04037207 */ /* 0x000fe40004800000 */
[----:B------:R-:W-:-:S03]  /*22490*/  ISETP.NE.U32.AND P1, PT, R5, RZ, PT ;  /* 0x000000ff0500720c */ /* 0x000fc60003f25070 */
[----:B------:R-:W-:Y:S01]  /*224a0*/  IMAD R9, R3, 0x4000, R25 ;  /* 0x0000400003097824 */ /* 0x000fe200078e0219 */
[----:B------:R-:W-:Y:S01]  /*224b0*/  STL [R1+0x904], R3 ;  /* 0x0009040301007387 */ /* 0x000fe20000100800 */
[----:B----4-:R-:W-:Y:S02]  /*224c0*/  IMAD.MOV.U32 R4, RZ, RZ, R24 ;  /* 0x000000ffff047224 */ /* 0x010fe400078e0018 */
[----:B------:R-:W-:Y:S01]  /*224d0*/  IMAD.MOV.U32 R5, RZ, RZ, R17 ;  /* 0x000000ffff057224 */ /* 0x000fe200078e0011 */
[----:B------:R-:W-:Y:S06]  /*224e0*/  BAR.SYNC.DEFER_BLOCKING 0x0 ;  /* 0x0000000000007b1d */ /* 0x000fec0000010000 */
[----:B------:R-:W-:Y:S01]  /*224f0*/  @!PT LDS RZ, [RZ] ;  /* 0x00000000fffff984 */ /* 0x000fe20000000800 */
[----:B------:R-:W-:Y:S01]  /*22500*/  @!PT LDS RZ, [RZ] ;  /* 0x00000000fffff984 */ /* 0x000fe20000000800 */
[----:B------:R-:W-:Y:S01]  /*22510*/  @!PT LDS RZ, [RZ] ;  /* 0x00000000fffff984 */ /* 0x000fe20000000800 */
[----:B------:R2:W-:Y:S02]  /*22520*/  LDGSTS.E [R9+0x20000], [R4.64], P3 ;  /* 0x2000000004097fae */ /* 0x0005e40009921844 */
[----:B--2---:R-:W-:-:S05]  /*22530*/  LEA R4, P2, R13, R24, 0x2 ;  /* 0x000000180d047211 */ /* 0x004fca00078410ff */
[----:B------:R-:W-:Y:S02]  /*22540*/  IMAD.X R5, R17, 0x1, R8, P2 ;  /* 0x0000000111057824 */ /* 0x000fe400010e0608 */
[----:B------:R-:W-:-:S03]  /*22550*/  IMAD.MOV.U32 R8, RZ, RZ, c[0x0][0x188] ;  /* 0x00006200ff087624 */ /* 0x000fc600078e00ff */
[----:B------:R2:W-:Y:S01]  /*22560*/  LDGSTS.E [R9+0x20800], [R4.64], P1 ;  /* 0x2080000004097fae */ /* 0x0005e20008921844 */
[C---:B------:R-:W-:Y:S01]  /*22570*/  ISETP.GT.AND P1, PT, R21.reuse, 0x8, PT ;  /* 0x000000081500780c */ /* 0x040fe20003f24270 */
[----:B------:R-:W-:Y:S01]  /*22580*/  IMAD.SHL.U32 R12, R8, 0x8, RZ ;  /* 0x00000008080c7824 */ /* 0x000fe200078e00ff */
[C---:B------:R-:W-:Y:S04]  /*22590*/  HMMA.1688.F32.TF32 R220, R140.reuse, R62, R244 ;  /* 0x0000003e8cdc723c */ /* 0x040fe800000810f4 */
[----:B------:R-:W-:Y:S02]  /*225a0*/  SHF.R.S32.HI R12, RZ, 0x1f, R12 ;  /* 0x0000001fff0c7819 */ /* 0x000fe4000001140c */
[----:B--2---:R-:W-:Y:S02]  /*225b0*/  SEL R4, RZ, 0x4, !P1 ;  /* 0x00000004ff047807 */ /* 0x004fe40004800000 */
[----:B------:R-:W-:Y:S01]  /*225c0*/  HMMA.1688.F32.TF32 R224, R140, R58, R236 ;  /* 0x0000003a8ce0723c */ /* 0x000fe200000810ec */
[----:B------:R-:W-:-:S02]  /*225d0*/  ISETP.GT.AND P1, PT, R21, 0xc, PT ;  /* 0x0000000c1500780c */ /* 0x000fc40003f24270 */
[----:B------:R-:W-:-:S04]  /*225e0*/  SEL R4, R4, RZ, !P0 ;  /* 0x000000ff04047207 */ /* 0x000fc80004000000 */
[----:B------:R-:W-:Y:S01]  /*225f0*/  IMAD.SHL.U32 R239, R8, 0x8, RZ ;  /* 0x0000000808ef7824 */ /* 0x000fe200078e00ff */
[----:B------:R-:W-:Y:S02]  /*22600*/  ISETP.NE.U32.AND P2, PT, R4, RZ, PT ;  /* 0x000000ff0400720c */ /* 0x000fe40003f45070 */
[----:B------:R-:W-:Y:S02]  /*22610*/  SEL R8, RZ, 0x4, !P1 ;  /* 0x00000004ff087807 */ /* 0x000fe40004800000 */
[C---:B-1----:R-:W-:Y:S01]  /*22620*/  SHF.L.U64.HI R20, R239.reuse, 0x2, R12 ;  /* 0x00000002ef147819 */ /* 0x042fe2000001020c */
[----:B------:R-:W-:Y:S01]  /*22630*/  IMAD.MOV.U32 R12, RZ, RZ, c[0x0][0x188] ;  /* 0x00006200ff0c7624 */ /* 0x000fe200078e00ff */
[----:B------:R-:W-:-:S03]  /*22640*/  LEA R4, P1, R239, R24, 0x2 ;  /* 0x00000018ef047211 */ /* 0x000fc600078210ff */
[----:B------:R-:W-:Y:S01]  /*22650*/  IMAD R239, R12, 0xc, RZ ;  /* 0x0000000c0cef7824 */ /* 0x000fe200078e02ff */
[----:B------:R-:W-:Y:S01]  /*22660*/  SEL R8, R8, RZ, !P0 ;  /* 0x000000ff08087207 */ /* 0x000fe20004000000 */
[----:B------:R-:W-:Y:S01]  /*22670*/  IMAD.X R5, R17, 0x1, R20, P1 ;  /* 0x0000000111057824 */ /* 0x000fe200008e0614 */
[----:B------:R-:W-:Y:S01]  /*22680*/  ISETP.GT.AND P1, PT, R21, 0x10, PT ;  /* 0x000000101500780c */ /* 0x000fe20003f24270 */
[----:B------:R-:W-:Y:S01]  /*22690*/  IMAD R12, R12, 0xc, RZ ;  /* 0x0000000c0c0c7824 */ /* 0x000fe200078e02ff */
[----:B------:R-:W-:Y:S01]  /*226a0*/  SHF.R.S32.HI R238, RZ, 0x1f, R239 ;  /* 0x0000001fffee7819 */ /* 0x000fe200000114ef */
[----:B------:R-:W-:Y:S01]  /*226b0*/  IMAD.MOV.U32 R239, RZ, RZ, c[0x0][0x188] ;  /* 0x00006200ffef7624 */ /* 0x000fe200078e00ff */
[----:B------:R-:W-:Y:S01]  /*226c0*/  ISETP.NE.U32.AND P3, PT, R8, RZ, PT ;  /* 0x000000ff0800720c */ /* 0x000fe20003f65070 */
[----:B------:R1:W-:Y:S01]  /*226d0*/  LDGSTS.E [R9+0x21000], [R4.64], P2 ;  /* 0x2100000004097fae */ /* 0x0003e20009121844 */
[----:B------:R-:W-:Y:S02]  /*226e0*/  SEL R8, RZ, 0x4, !P1 ;  /* 0x00000004ff087807 */ /* 0x000fe40004800000 */
[----:B------:R-:W-:Y:S01]  /*226f0*/  SHF.L.U64.HI R20, R12, 0x2, R238 ;  /* 0x000000020c147819 */ /* 0x000fe200000102ee */
[----:B------:R-:W-:Y:S01]  /*22700*/  STL [R1+0x1010], R220 ;  /* 0x001010dc01007387 */ /* 0x000fe20000100800 */
[----:B------:R-:W-:-:S03]  /*22710*/  SEL R8, R8, RZ, !P0 ;  /* 0x000000ff08087207 */ /* 0x000fc60004000000 */
[----:B------:R-:W-:Y:S01]  /*22720*/  STL [R1+0x100c], R221 ;  /* 0x00100cdd01007387 */ /* 0x000fe20000100800 */
[----:B-1----:R-:W-:Y:S01]  /*22730*/  LEA R4, P1, R12, R24, 0x2 ;  /* 0x000000180c047211 */ /* 0x002fe200078210ff */
[C---:B------:R-:W-:Y:S02]  /*22740*/  IMAD.SHL.U32 R12, R239.reuse, 0x10, RZ ;  /* 0x00000010ef0c7824 */ /* 0x040fe400078e00ff */
[----:B------:R-:W-:Y:S01]  /*22750*/  STL [R1+0x1008], R222 ;  /* 0x001008de01007387 */ /* 0x000fe20000100800 */
[----:B------:R-:W-:Y:S02]  /*22760*/  IMAD.SHL.U32 R239, R239, 0x10, RZ ;  /* 0x00000010efef7824 */ /* 0x000fe400078e00ff */
[----:B------:R-:W-:Y:S01]  /*22770*/  IMAD.X R5, R17, 0x1, R20, P1 ;  /* 0x0000000111057824 */ /* 0x000fe200008e0614 */
[----:B------:R-:W-:Y:S01]  /*22780*/  STL [R1+0x1004], R223 ;  /* 0x001004df01007387 */ /* 0x000fe20000100800 */
[----:B------:R-:W-:-:S03]  /*22790*/  ISETP.GT.AND P1, PT, R21, 0x14, PT ;  /* 0x000000141500780c */ /* 0x000fc60003f24270 */
[----:B------:R-:W-:Y:S01]  /*227a0*/  STL [R1+0x1020], R224 ;  /* 0x001020e001007387 */ /* 0x000fe20000100800 */
[----:B------:R-:W-:-:S03]  /*227b0*/  SHF.R.S32.HI R12, RZ, 0x1f, R12 ;  /* 0x0000001fff0c7819 */ /* 0x000fc6000001140c */
[----:B------:R-:W-:Y:S01]  /*227c0*/  STL [R1+0x101c], R225 ;  /* 0x00101ce101007387 */ /* 0x000fe20000100800 */
[----:B------:R-:W-:-:S03]  /*227d0*/  ISETP.NE.U32.AND P2, PT, R8, RZ, PT ;  /* 0x000000ff0800720c */ /* 0x000fc60003f45070 */
[----:B------:R-:W-:Y:S01]  /*227e0*/  STL [R1+0x1018], R226 ;  /* 0x001018e201007387 */ /* 0x000fe20000100800 */
[----:B------:R-:W-:-:S03]  /*227f0*/  SEL R8, RZ, 0x4, !P1 ;  /* 0x00000004ff087807 */ /* 0x000fc60004800000 */
[----:B------:R-:W-:Y:S01]  /*22800*/  STL [R1+0x1014], R227 ;  /* 0x001014e301007387 */ /* 0x000fe20000100800 */
[----:B------:R-:W-:-:S03]  /*22810*/  SHF.L.U64.HI R12, R239, 0x2, R12 ;  /* 0x00000002ef0c7819 */ /* 0x000fc6000001020c */
[----:B------:R-:W2:Y:S04]  /*22820*/  LDL.LU R236, [R1+0x560] ;  /* 0x0005600001ec7983 */ /* 0x000ea80000300800 */
[----:B------:R1:W-:Y:S04]  /*22830*/  LDGSTS.E [R9+0x21800], [R4.64], P3 ;  /* 0x2180000004097fae */ /* 0x0003e80009921844 */
[----:B------:R-:W2:Y:S04]  /*22840*/  LDL.LU R237, [R1+0x564] ;  /* 0x0005640001ed7983 */ /* 0x000ea80000300800 */
[----:B------:R-:W2:Y:S01]  /*22850*/  LDL.LU R238, [R1+0x568] ;  /* 0x0005680001ee7983 */ /* 0x000ea20000300800 */
[----:B-1----:R-:W-:-:S03]  /*22860*/  LEA R4, P1, R239, R24, 0x2 ;  /* 0x00000018ef047211 */ /* 0x002fc600078210ff */
[----:B------:R-:W2:Y:S02]  /*22870*/  LDL.LU R239, [R1+0x56c] ;  /* 0x00056c0001ef7983 */ /* 0x000ea40000300800 */
[----:B------:R-:W-:Y:S02]  /*22880*/  IMAD.X R5, R17, 0x1, R12, P1 ;  /* 0x0000000111057824 */ /* 0x000fe400008e060c */
[----:B------:R-:W-:Y:S01]  /*22890*/  IMAD.MOV.U32 R12, RZ, RZ, c[0x0][0x188] ;  /* 0x00006200ff0c7624 */ /* 0x000fe200078e00ff */
[----:B------:R-:W-:Y:S02]  /*228a0*/  SEL R8, R8, RZ, !P0 ;  /* 0x000000ff08087207 */ /* 0x000fe40004000000 */
[----:B------:R-:W-:Y:S01]  /*228b0*/  ISETP.GT.AND P1, PT, R21, 0x18, PT ;  /* 0x000000181500780c */ /* 0x000fe20003f24270 */
[C---:B------:R-:W-:Y:S01]  /*228c0*/  IMAD R244, R12.reuse, 0x14, RZ ;  /* 0x000000140cf47824 */ /* 0x040fe200078e02ff */
[----:B------:R1:W-:Y:S01]  /*228d0*/  LDGSTS.E [R9+0x22000], [R4.64], P2 ;  /* 0x2200000004097fae */ /* 0x0003e20009121844 */
[----:B------:R-:W-:Y:S01]  /*228e0*/  IMAD R12, R12, 0x14, RZ ;  /* 0x000000140c0c7824 */ /* 0x000fe200078e02ff */
[----:B------:R-:W-:-:S02]  /*228f0*/  ISETP.NE.U32.AND P3, PT, R8, RZ, PT ;  /* 0x000000ff0800720c */ /* 0x000fc40003f65070 */
[----:B------:R-:W-:Y:S01]  /*22900*/  SHF.R.S32.HI R245, RZ, 0x1f, R244 ;  /* 0x0000001ffff57819 */ /* 0x000fe200000114f4 */
[----:B------:R-:W-:Y:S01]  /*22910*/  IMAD.MOV.U32 R244, RZ, RZ, c[0x0][0x188] ;  /* 0x00006200fff47624 */ /* 0x000fe200078e00ff */
[----:B------:R-:W-:Y:S02]  /*22920*/  SEL R8, RZ, 0x4, !P1 ;  /* 0x00000004ff087807 */ /* 0x000fe40004800000 */
[C---:B------:R-:W-:Y:S02]  /*22930*/  SHF.L.U64.HI R20, R12.reuse, 0x2, R245 ;  /* 0x000000020c147819 */ /* 0x040fe400000102f5 */
[----:B-1----:R-:W-:Y:S01]  /*22940*/  LEA R4, P1, R12, R24, 0x2 ;  /* 0x000000180c047211 */ /* 0x002fe200078210ff */
[----:B------:R-:W-:Y:S01]  /*22950*/  IMAD R12, R244, 0x18, RZ ;  /* 0x00000018f40c7824 */ /* 0x000fe200078e02ff */
[----:B------:R-:W-:Y:S01]  /*22960*/  SEL R8, R8, RZ, !P0 ;  /* 0x000000ff08087207 */ /* 0x000fe20004000000 */
[----:B------:R-:W-:Y:S02]  /*22970*/  IMAD R244, R244, 0x18, RZ ;  /* 0x00000018f4f47824 */ /* 0x000fe400078e02ff */
[----:B------:R-:W-:Y:S01]  /*22980*/  IMAD.X R5, R17, 0x1, R20, P1 ;  /* 0x0000000111057824 */ /* 0x000fe200008e0614 */
[----:B------:R-:W-:-:S02]  /*22990*/  ISETP.GT.AND P1, PT, R21, 0x1c, PT ;  /* 0x0000001c1500780c */ /* 0x000fc40003f24270 */
[----:B------:R-:W-:Y:S02]  /*229a0*/  SHF.R.S32.HI R12, RZ, 0x1f, R12 ;  /* 0x0000001fff0c7819 */ /* 0x000fe4000001140c */
[----:B------:R-:W-:Y:S01]  /*229b0*/  ISETP.NE.U32.AND P2, PT, R8, RZ, PT ;  /* 0x000000ff0800720c */ /* 0x000fe20003f45070 */
[----:B------:R1:W-:Y:S01]  /*229c0*/  LDGSTS.E [R9+0x22800], [R4.64], P3 ;  /* 0x2280000004097fae */ /* 0x0003e20009921844 */
[----:B------:R-:W-:Y:S02]  /*229d0*/  SEL R8, RZ, 0x4, !P1 ;  /* 0x00000004ff087807 */ /* 0x000fe40004800000 */
[C---:B------:R-:W-:Y:S02]  /*229e0*/  SHF.L.U64.HI R12, R244.reuse, 0x2, R12 ;  /* 0x00000002f40c7819 */ /* 0x040fe4000001020c */
[----:B------:R-:W-:Y:S02]  /*229f0*/  ISETP.GT.AND P4, PT, R21, 0x5, PT ;  /* 0x000000051500780c */ /* 0x000fe40003f84270 */
[----:B-1----:R-:W-:-:S05]  /*22a00*/  LEA R4, P1, R244, R24, 0x2 ;  /* 0x00000018f4047211 */ /* 0x002fca00078210ff */
[----:B------:R-:W-:Y:S02]  /*22a10*/  IMAD.X R5, R17, 0x1, R12, P1 ;  /* 0x0000000111057824 */ /* 0x000fe400008e060c */
[----:B------:R-:W-:-:S03]  /*22a20*/  IMAD R12, R16, 0x1c, RZ ;  /* 0x0000001c100c7824 */ /* 0x000fc600078e02ff */
[----:B------:R1:W-:Y:S01]  /*22a30*/  LDGSTS.E [R9+0x23000], [R4.64], P2 ;  /* 0x2300000004097fae */ /* 0x0003e20009121844 */
[----:B------:R-:W-:Y:S01]  /*22a40*/  ISETP.GT.AND P3, PT, R21, 0x1, PT ;  /* 0x000000011500780c */ /* 0x000fe20003f64270 */
[----:B------:R-:W-:Y:S01]  /*22a50*/  IMAD R16, R16, 0x1c, RZ ;  /* 0x0000001c10107824 */ /* 0x000fe200078e02ff */
[----:B------:R-:W-:Y:S02]  /*22a60*/  SHF.R.S32.HI R12, RZ, 0x1f, R12 ;  /* 0x0000001fff0c7819 */ /* 0x000fe4000001140c */
[----:B------:R-:W-:Y:S02]  /*22a70*/  SEL R8, R8, RZ, !P0 ;  /* 0x000000ff08087207 */ /* 0x000fe40004000000 */
[----:B-1----:R-:W-:Y:S02]  /*22a80*/  SEL R4, RZ, 0x4, !P4 ;  /* 0x00000004ff047807 */ /* 0x002fe40006000000 */
[----:B------:R-:W-:Y:S02]  /*22a90*/  SEL R5, RZ, 0x4, !P3 ;  /* 0x00000004ff057807 */ /* 0x000fe40005800000 */
[----:B------:R-:W-:-:S02]  /*22aa0*/  SEL R4, R4, RZ, !P0 ;  /* 0x000000ff04047207 */ /* 0x000fc40004000000 */
[----:B------:R-:W-:Y:S02]  /*22ab0*/  ISETP.GT.AND P2, PT, R21, 0x9, PT ;  /* 0x000000091500780c */ /* 0x000fe40003f44270 */
[----:B------:R-:W-:Y:S02]  /*22ac0*/  ISETP.NE.U32.AND P4, PT, R4, RZ, PT ;  /* 0x000000ff0400720c */ /* 0x000fe40003f85070 */
[C---:B------:R-:W-:Y:S02]  /*22ad0*/  SHF.L.U64.HI R12, R16.reuse, 0x2, R12 ;  /* 0x00000002100c7819 */ /* 0x040fe4000001020c */
[----:B------:R-:W-:Y:S02]  /*22ae0*/  LEA R4, P6, R16, R24, 0x2 ;  /* 0x0000001810047211 */ /* 0x000fe400078c10ff */
[----:B------:R-:W-:Y:S01]  /*22af0*/  ISETP.NE.U32.AND P1, PT, R8, RZ, PT ;  /* 0x000000ff0800720c */ /* 0x000fe20003f25070 */
[----:B------:R-:W1:Y:S01]  /*22b00*/  S2R R16, SR_TID.X ;  /* 0x0000000000107919 */ /* 0x000e620000002100 */
[----:B------:R-:W-:-:S02]  /*22b10*/  SEL R5, R5, RZ, !P0 ;  /* 0x000000ff05057207 */ /* 0x000fc40004000000 */
[----:B------:R-:W-:Y:S02]  /*22b20*/  SEL R8, RZ, 0x4, !P2 ;  /* 0x00000004ff087807 */ /* 0x000fe40005000000 */
[----:B------:R-:W-:Y:S02]  /*22b30*/  ISETP.NE.U32.AND P2, PT, R5, RZ, PT ;  /* 0x000000ff0500720c */ /* 0x000fe40003f45070 */
[----:B------:R-:W-:Y:S02]  /*22b40*/  SEL R5, R8, RZ, !P0 ;  /* 0x000000ff08057207 */ /* 0x000fe40004000000 */
[----:B------:R-:W-:Y:S02]  /*22b50*/  ISETP.GT.AND P5, PT, R21, 0xd, PT ;  /* 0x0000000d1500780c */ /* 0x000fe40003fa4270 */
[----:B------:R-:W-:Y:S01]  /*22b60*/  ISETP.NE.U32.AND P3, PT, R5, RZ, PT ;  /* 0x000000ff0500720c */ /* 0x000fe20003f65070 */
[----:B------:R-:W-:Y:S01]  /*22b70*/  IMAD.X R5, R17, 0x1, R12, P6 ;  /* 0x0000000111057824 */ /* 0x000fe200030e060c */
[----:B------:R-:W-:-:S02]  /*22b80*/  SEL R12, RZ, 0x4, !P5 ;  /* 0x00000004ff0c7807 */ /* 0x000fc40006800000 */
[----:B------:R-:W-:Y:S02]  /*22b90*/  IADD3 R8, P5, R13, R24, RZ ;  /* 0x000000180d087210 */ /* 0x000fe40007fbe0ff */
[----:B------:R3:W-:Y:S01]  /*22ba0*/  LDGSTS.E [R9+0x23800], [R4.64], P1 ;  /* 0x2380000004097fae */ /* 0x0007e20008921844 */
[----:B-1----:R-:W-:-:S05]  /*22bb0*/  LOP3.LUT R16, R16, 0x7f, RZ, 0xc0, !PT ;  /* 0x0000007f10107812 */ /* 0x002fca00078ec0ff */
[----:B------:R-:W-:Y:S01]  /*22bc0*/  IMAD.SHL.U32 R16, R16, 0x4, RZ ;  /* 0x0000000410107824 */ /* 0x000fe200078e00ff */
[----:B---3--:R-:W-:-:S04]  /*22bd0*/  SEL R5, R12, RZ, !P0 ;  /* 0x000000ff0c057207 */ /* 0x008fc80004000000 */
[----:B------:R-:W-:Y:S02]  /*22be0*/  LOP3.LUT R16, R16, 0x20, RZ, 0x3c, !PT ;  /* 0x0000002010107812 */ /* 0x000fe400078e3cff */
[----:B------:R-:W-:-:S03]  /*22bf0*/  ISETP.NE.U32.AND P1, PT, R5, RZ, PT ;  /* 0x000000ff0500720c */ /* 0x000fc60003f25070 */
[----:B------:R-:W-:Y:S02]  /*22c00*/  IMAD R12, R3, 0x4000, R16 ;  /* 0x00004000030c7824 */ /* 0x000fe400078e0210 */
[----:B------:R-:W-:Y:S02]  /*22c10*/  IMAD.MOV.U32 R244, RZ, RZ, c[0x0][0x188] ;  /* 0x00006200fff47624 */ /* 0x000fe400078e00ff */
[----:B------:R-:W-:-:S04]  /*22c20*/  IMAD.MOV.U32 R245, RZ, RZ, c[0x0][0x188] ;  /* 0x00006200fff57624 */ /* 0x000fc800078e00ff */
[----:B------:R-:W-:-:S05]  /*22c30*/  IMAD R245, R245, 0xd, RZ ;  /* 0x0000000df5f57824 */ /* 0x000fca00078e02ff */
[----:B------:R-:W-:Y:S01]  /*22c40*/  SHF.R.S32.HI R245, RZ, 0x1f, R245 ;  /* 0x0000001ffff57819 */ /* 0x000fe200000114f5 */
[----:B--2---:R-:W-:Y:S07]  /*22c50*/  HMMA.1688.F32.TF32 R232, R140, R54, R236 ;  /* 0x000000368ce8723c */ /* 0x004fee00000810ec */
[----:B------:R-:W-:-:S04]  /*22c60*/  IMAD.MOV.U32 R238, RZ, RZ, c[0x0][0x188] ;  /* 0x00006200ffee7624 */ /* 0x000fc800078e00ff */
[C---:B------:R-:W-:Y:S01]  /*22c70*/  IMAD R239, R238.reuse, 0x5, RZ ;  /* 0x00000005eeef7824 */ /* 0x040fe200078e02ff */
[----:B------:R-:W-:Y:S01]  /*22c80*/  SHF.R.S32.HI R20, RZ, 0x1f, R238 ;  /* 0x0000001fff147819 */ /* 0x000fe200000114ee */
[----:B------:R-:W-:-:S03]  /*22c90*/  IMAD R13, R238, 0x5, RZ ;  /* 0x00000005ee0d7824 */ /* 0x000fc600078e02ff */
[----:B------:R-:W-:Y:S02]  /*22ca0*/  SHF.R.S32.HI R239, RZ, 0x1f, R239 ;  /* 0x0000001fffef7819 */ /* 0x000fe400000114ef */
[----:B------:R-:W-:-:S05]  /*22cb0*/  SHF.L.U64.HI R20, R238, 0x2, R20 ;  /* 0x00000002ee147819 */ /* 0x000fca0000010214 */
[----:B------:R-:W-:Y:S04]  /*22cc0*/  STL [R1+0x1030], R232 ;  /* 0x001030e801007387 */ /* 0x000fe80000100800 */
[----:B------:R-:W-:Y:S01]  /*22cd0*/  STL [R1+0x102c], R233 ;  /* 0x00102ce901007387 */ /* 0x000fe20000100800 */
[----:B------:R-:W-:-:S03]  /*22ce0*/  LEA R4, P6, R13, R24, 0x2 ;  /* 0x000000180d047211 */ /* 0x000fc600078c10ff */
[----:B------:R-:W-:Y:S01]  /*22cf0*/  STL [R1+0x1028], R234 ;  /* 0x001028ea01007387 */ /* 0x000fe20000100800 */
[----:B------:R-:W-:-:S03]  /*22d00*/  SHF.L.U64.HI R13, R13, 0x2, R239 ;  /* 0x000000020d0d7819 */ /* 0x000fc600000102ef */
[----:B------:R-:W-:Y:S04]  /*22d10*/  STL [R1+0x1024], R235 ;  /* 0x001024eb01007387 */ /* 0x000fe80000100800 */
[----:B------:R-:W2:Y:S04]  /*22d20*/  LDL.LU R236, [R1+0x2f0] ;  /* 0x0002f00001ec7983 */ /* 0x000ea80000300800 */
[----:B------:R-:W2:Y:S04]  /*22d30*/  LDL.LU R237, [R1+0x2f4] ;  /* 0x0002f40001ed7983 */ /* 0x000ea80000300800 */
[----:B------:R-:W2:Y:S04]  /*22d40*/  LDL.LU R238, [R1+0x2f8] ;  /* 0x0002f80001ee7983 */ /* 0x000ea80000300800 */
[----:B------:R-:W2:Y:S01]  /*22d50*/  LDL.LU R239, [R1+0x2fc] ;  /* 0x0002fc0001ef7983 */ /* 0x000ea20000300800 */
[----:B------:R-:W-:-:S02]  /*22d60*/  IMAD.X R5, R17, 0x1, R13, P6 ;  /* 0x0000000111057824 */ /* 0x000fc400030e060d */
[----:B------:R-:W-:Y:S01]  /*22d70*/  IMAD.MOV.U32 R13, RZ, RZ, c[0x0][0x188] ;  /* 0x00006200ff0d7624 */ /* 0x000fe200078e00ff */
[----:B------:R-:W3:Y:S01]  /*22d80*/  LDL.LU R240, [R1+0x320] ;  /* 0x0003200001f07983 */ /* 0x000ee20000300800 */
[----:B------:R-:W-:Y:S02]  /*22d90*/  IMAD.X R9, R17, 0x1, R20, P5 ;  /* 0x0000000111097824 */ /* 0x000fe400028e0614 */
[----:B------:R-:W-:Y:S01]  /*22da0*/  IMAD R16, R13, 0x9, RZ ;  /* 0x000000090d107824 */ /* 0x000fe200078e02ff */
[----:B------:R-:W3:Y:S01]  /*22db0*/  LDL.LU R241, [R1+0x324] ;  /* 0x0003240001f17983 */ /* 0x000ee20000300800 */
[----:B------:R-:W-:Y:S01]  /*22dc0*/  ISETP.GT.AND P5, PT, R21, 0x11, PT ;  /* 0x000000111500780c */ /* 0x000fe20003fa4270 */
[----:B------:R-:W-:Y:S02]  /*22dd0*/  IMAD R13, R13, 0x9, RZ ;  /* 0x000000090d0d7824 */ /* 0x000fe400078e02ff */
[----:B------:R1:W-:Y:S01]  /*22de0*/  LDGSTS.E [R12+0x20200], [R8.64], P2 ;  /* 0x20200000080c7fae */ /* 0x0003e20009121844 */
[----:B------:R-:W-:-:S03]  /*22df0*/  ISETP.GT.AND P2, PT, R21, 0x15, PT ;  /* 0x000000151500780c */ /* 0x000fc60003f44270 */
[----:B------:R-:W3:Y:S01]  /*22e00*/  LDL.LU R242, [R1+0x328] ;  /* 0x0003280001f27983 */ /* 0x000ee20000300800 */
[----:B------:R-:W-:-:S03]  /*22e10*/  SHF.R.S32.HI R16, RZ, 0x1f, R16 ;  /* 0x0000001fff107819 */ /* 0x000fc60000011410 */
[----:B------:R-:W3:Y:S01]  /*22e20*/  LDL.LU R243, [R1+0x32c] ;  /* 0x00032c0001f37983 */ /* 0x000ee20000300800 */
[----:B-1----:R-:W-:-:S03]  /*22e30*/  SEL R9, RZ, 0x4, !P5 ;  /* 0x00000004ff097807 */ /* 0x002fc60006800000 */
[----:B------:R1:W-:Y:S01]  /*22e40*/  LDGSTS.E [R12+0x20a00], [R4.64], P4 ;  /* 0x20a00000040c7fae */ /* 0x0003e2000a121844 */
[----:B------:R-:W-:Y:S02]  /*22e50*/  SEL R8, RZ, 0x4, !P2 ;  /* 0x00000004ff087807 */ /* 0x000fe40005000000 */
[----:B------:R-:W-:Y:S02]  /*22e60*/  SEL R9, R9, RZ, !P0 ;  /* 0x000000ff09097207 */ /* 0x000fe40004000000 */
[----:B------:R-:W-:Y:S02]  /*22e70*/  ISETP.GT.AND P4, PT, R21, 0x19, PT ;  /* 0x000000191500780c */ /* 0x000fe40003f84270 */
[C---:B-1----:R-:W-:Y:S02]  /*22e80*/  LEA R4, P2, R13.reuse, R24, 0x2 ;  /* 0x000000180d047211 */ /* 0x042fe400078410ff */
[----:B------:R-:W-:Y:S01]  /*22e90*/  SHF.L.U64.HI R13, R13, 0x2, R16 ;  /* 0x000000020d0d7819 */ /* 0x000fe20000010210 */
[----:B------:R-:W-:Y:S01]  /*22ea0*/  IMAD R20, R244, 0xd, RZ ;  /* 0x0000000df4147824 */ /* 0x000fe200078e02ff */
[----:B------:R-:W-:Y:S01]  /*22eb0*/  SEL R8, R8, RZ, !P0 ;  /* 0x000000ff08087207 */ /* 0x000fe20004000000 */
[----:B------:R-:W-:-:S02]  /*22ec0*/  IMAD R16, R244, 0x11, RZ ;  /* 0x00000011f4107824 */ /* 0x000fc400078e02ff */
[----:B------:R-:W-:Y:S01]  /*22ed0*/  IMAD.X R5, R17, 0x1, R13, P2 ;  /* 0x0000000111057824 */ /* 0x000fe200010e060d */
[----:B------:R-:W-:Y:S01]  /*22ee0*/  ISETP.NE.U32.AND P2, PT, R9, RZ, PT ;  /* 0x000000ff0900720c */ /* 0x000fe20003f45070 */
[----:B------:R-:W-:Y:S01]  /*22ef0*/  IMAD R244, R244, 0x11, RZ ;  /* 0x00000011f4f47824 */ /* 0x000fe200078e02ff */
[----:B------:R-:W-:Y:S02]  /*22f00*/  SEL R9, RZ, 0x4, !P4 ;  /* 0x00000004ff097807 */ /* 0x000fe40006000000 */
[----:B------:R-:W-:Y:S01]  /*22f10*/  ISETP.NE.U32.AND P4, PT, R8, RZ, PT ;  /* 0x000000ff0800720c */ /* 0x000fe20003f85070 */
[----:B------:R1:W-:Y:S01]  /*22f20*/  LDGSTS.E [R12+0x21200], [R4.64], P3 ;  /* 0x21200000040c7fae */ /* 0x0003e20009921844 */
[----:B------:R-:W-:Y:S02]  /*22f30*/  ISETP.GT.AND P5, PT, R21, 0x1d, PT ;  /* 0x0000001d1500780c */ /* 0x000fe40003fa4270 */
[----:B------:R-:W-:Y:S02]  /*22f40*/  SEL R8, R9, RZ, !P0 ;  /* 0x000000ff09087207 */ /* 0x000fe40004000000 */
[----:B------:R-:W-:-:S02]  /*22f50*/  SHF.R.S32.HI R246, RZ, 0x1f, R244 ;  /* 0x0000001ffff67819 */ /* 0x000fc400000114f4 */
[----:B------:R-:W-:Y:S01]  /*22f60*/  SEL R13, RZ, 0x4, !P5 ;  /* 0x00000004ff0d7807 */ /* 0x000fe20006800000 */
[----:B------:R-:W4:Y:S01]  /*22f70*/  LDL.LU R244, [R1+0x330] ;  /* 0x0003300001f47983 */ /* 0x000f220000300800 */
[----:B------:R-:W-:Y:S02]  /*22f80*/  ISETP.NE.U32.AND P5, PT, R8, RZ, PT ;  /* 0x000000ff0800720c */ /* 0x000fe40003fa5070 */
[-C--:B------:R-:W-:Y:S02]  /*22f90*/  LEA R8, P3, R16, R24.reuse, 0x2 ;  /* 0x0000001810087211 */ /* 0x080fe400078610ff */
[C---:B-1----:R-:W-:Y:S02]  /*22fa0*/  LEA R4, P6, R20.reuse, R24, 0x2 ;  /* 0x0000001814047211 */ /* 0x042fe400078c10ff */
[----:B------:R-:W-:Y:S02]  /*22fb0*/  SHF.L.U64.HI R20, R20, 0x2, R245 ;  /* 0x0000000214147819 */ /* 0x000fe400000102f5 */
[----:B------:R-:W4:Y:S01]  /*22fc0*/  LDL.LU R245, [R1+0x334] ;  /* 0x0003340001f57983 */ /* 0x000f220000300800 */
[----:B------:R-:W-:-:S03]  /*22fd0*/  SHF.L.U64.HI R16, R16, 0x2, R246 ;  /* 0x0000000210107819 */ /* 0x000fc600000102f6 */
[----:B------:R-:W4:Y:S04]  /*22fe0*/  LDL.LU R246, [R1+0x338] ;  /* 0x0003380001f67983 */ /* 0x000f280000300800 */
[----:B------:R-:W4:Y:S01]  /*22ff0*/  LDL.LU R247, [R1+0x33c] ;  /* 0x00033c0001f77983 */ /* 0x000f220000300800 */
[----:B------:R-:W-:Y:S02]  /*23000*/  IMAD.X R9, R17, 0x1, R16, P3 ;  /* 0x0000000111097824 */ /* 0x000fe400018e0610 */
[----:B------:R-:W-:Y:S01]  /*23010*/  IMAD.MOV.U32 R16, RZ, RZ, c[0x0][0x188] ;  /* 0x00006200ff107624 */ /* 0x000fe200078e00ff */
[----:B------:R-:W-:Y:S01]  /*23020*/  SEL R13, R13, RZ, !P0 ;  /* 0x000000ff0d0d7207 */ /* 0x000fe20004000000 */
[----:B------:R-:W-:Y:S01]  /*23030*/  IMAD.X R5, R17, 0x1, R20, P6 ;  /* 0x0000000111057824 */ /* 0x000fe200030e0614 */
[----:B------:R-:W-:Y:S01]  /*23040*/  ISETP.GT.AND P6, PT, R21, 0x2, PT ;  /* 0x000000021500780c */ /* 0x000fe20003fc4270 */
[----:B------:R-:W-:Y:S01]  /*23050*/  IMAD R20, R16, 0x15, RZ ;  /* 0x0000001510147824 */ /* 0x000fe200078e02ff */
[----:B------:R-:W-:-:S02]  /*23060*/  ISETP.NE.U32.AND P3, PT, R13, RZ, PT ;  /* 0x000000ff0d00720c */ /* 0x000fc40003f65070 */
[----:B------:R-:W-:Y:S01]  /*23070*/  SEL R13, RZ, 0x4, !P6 ;  /* 0x00000004ff0d7807 */ /* 0x000fe20007000000 */
[----:B------:R1:W-:Y:S01]  /*23080*/  LDGSTS.E [R12+0x21a00], [R4.64], P1 ;  /* 0x21a00000040c7fae */ /* 0x0003e20008921844 */
[----:B------:R-:W-:-:S03]  /*23090*/  ISETP.GT.AND P1, PT, R21, 0x6, PT ;  /* 0x000000061500780c */ /* 0x000fc60003f24270 */
[----:B------:R2:W-:Y:S01]  /*230a0*/  LDGSTS.E [R12+0x22200], [R8.64], P2 ;  /* 0x22200000080c7fae */ /* 0x0005e20009121844 */
[----:B-1----:R-:W-:Y:S02]  /*230b0*/  LEA R4, P6, R20, R24, 0x2 ;  /* 0x0000001814047211 */ /* 0x002fe400078c10ff */
[----:B------:R-:W-:Y:S02]  /*230c0*/  SEL R5, R13, RZ, !P0 ;  /* 0x000000ff0d057207 */ /* 0x000fe40004000000 */
[----:B------:R-:W-:Y:S02]  /*230d0*/  SEL R13, RZ, 0x4, !P1 ;  /* 0x00000004ff0d7807 */ /* 0x000fe40004800000 */
[----:B------:R-:W-:Y:S01]  /*230e0*/  ISETP.NE.U32.AND P1, PT, R5, RZ, PT ;  /* 0x000000ff0500720c */ /* 0x000fe20003f25070 */
[----:B--2---:R-:W-:Y:S07]  /*230f0*/  HMMA.1688.F32.TF32 R68, R140, R50, R236 ;  /* 0x000000328c44723c */ /* 0x004fee00000810ec */
[----:B------:R-:W-:-:S02]  /*23100*/  IMAD.MOV.U32 R239, RZ, RZ, c[0x0][0x188] ;  /* 0x00006200ffef7624 */ /* 0x000fc400078e00ff */
[----:B------:R-:W-:Y:S02]  /*23110*/  IMAD R238, R16, 0x15, RZ ;  /* 0x0000001510ee7824 */ /* 0x000fe400078e02ff */
[C---:B------:R-:W-:Y:S11]  /*23120*/  IMAD R16, R239.reuse, 0x19, RZ ;  /* 0x00000019ef107824 */ /* 0x040ff600078e02ff */
[----:B------:R-:W-:Y:S01]  /*23130*/  @!UPT UIADD3 URZ, URZ, URZ, URZ ;  /* 0x0000003f3f3ff290 */ /* 0x000fe2000fffe03f */
[----:B------:R-:W-:Y:S04]  /*23140*/  STL.64 [R1+0x2b0], R68 ;  /* 0x0002b04401007387 */ /* 0x000fe80000100a00 */
[----:B------:R3:W-:Y:S01]  /*23150*/  STL.64 [R1+0x2b8], R70 ;  /* 0x0002b84601007387 */ /* 0x0007e20000100a00 */
[----:B------:R-:W-:Y:S01]  /*23160*/  SHF.R.S32.HI R238, RZ, 0x1f, R238 ;  /* 0x0000001fffee7819 */ /* 0x000fe200000114ee */
[----:B------:R-:W-:Y:S02]  /*23170*/  IMAD R239, R239, 0x19, RZ ;  /* 0x00000019efef7824 */ /* 0x000fe400078e02ff */
[----:B------:R-:W2:Y:S01]  /*23180*/  LDL.LU R236, [R1+0x360] ;  /* 0x0003600001ec7983 */ /* 0x000ea20000300800 */
[----:B---3--:R-:W-:Y:S01]  /*23190*/  HMMA.1688.F32.TF32 R68, R140, R46, R240 ;  /* 0x0000002e8c44723c */ /* 0x008fe200000810f0 */
[----:B------:R-:W-:-:S02]  /*231a0*/  SHF.L.U64.HI R20, R20, 0x2, R238 ;  /* 0x0000000214147819 */ /* 0x000fc400000102ee */
[----:B------:R-:W2:Y:S01]  /*231b0*/  LDL.LU R237, [R1+0x364] ;  /* 0x0003640001ed7983 */ /* 0x000ea20000300800 */
[----:B------:R-:W-:Y:S02]  /*231c0*/  SHF.R.S32.HI R239, RZ, 0x1f, R239 ;  /* 0x0000001fffef7819 */ /* 0x000fe400000114ef */
[----:B------:R-:W-:Y:S01]  /*231d0*/  IMAD.X R5, R17, 0x1, R20, P6 ;  /* 0x0000000111057824 */ /* 0x000fe200030e0614 */
[----:B------:R-:W2:Y:S01]  /*231e0*/  LDL.LU R238, [R1+0x368] ;  /* 0x0003680001ee7983 */ /* 0x000ea20000300800 */
[----:B------:R-:W-:-:S03]  /*231f0*/  SHF.L.U64.HI R20, R16, 0x2, R239 ;  /* 0x0000000210147819 */ /* 0x000fc600000102ef */
[----:B------:R-:W2:Y:S01]  /*23200*/  LDL.LU R239, [R1+0x36c] ;  /* 0x00036c0001ef7983 */ /* 0x000ea20000300800 */
[----:B------:R-:W-:-:S03]  /*23210*/  LEA R8, P2, R16, R24, 0x2 ;  /* 0x0000001810087211 */ /* 0x000fc600078410ff */
[----:B------:R1:W-:Y:S08]  /*23220*/  LDGSTS.E [R12+0x22a00], [R4.64], P4 ;  /* 0x22a00000040c7fae */ /* 0x0003f0000a121844 */
[----:B------:R-:W-:Y:S04]  /*23230*/  STL.64 [R1+0x2a0], R68 ;  /* 0x0002a04401007387 */ /* 0x000fe80000100a00 */
[----:B------:R4:W-:Y:S02]  /*23240*/  STL.64 [R1+0x2a8], R70 ;  /* 0x0002a84601007387 */ /* 0x0009e40000100a00 */
[----:B----4-:R-:W-:Y:S02]  /*23250*/  HMMA.1688.F32.TF32 R68, R140, R42, R244 ;  /* 0x0000002a8c44723c */ /* 0x010fe400000810f4 */
[----:B------:R-:W3:Y:S11]  /*23260*/  LDL.LU R244, [R1+0x370] ;  /* 0x0003700001f47983 */ /* 0x000ef60000300800 */
[----:B------:R-:W-:Y:S10]  /*23270*/  @!UPT UIADD3 URZ, URZ, URZ, URZ ;  /* 0x0000003f3f3ff290 */ /* 0x000ff4000fffe03f */
[----:B------:R-:W-:Y:S04]  /*23280*/  STL.64 [R1+0x290], R68 ;  /* 0x0002904401007387 */ /* 0x000fe80000100a00 */
[----:B------:R2:W-:Y:S04]  /*23290*/  STL.64 [R1+0x298], R70 ;  /* 0x0002984601007387 */ /* 0x0005e80000100a00 */
[----:B------:R-:W3:Y:S04]  /*232a0*/  LDL.LU R245, [R1+0x374] ;  /* 0x0003740001f57983 */ /* 0x000ee80000300800 */
[----:B------:R-:W3:Y:S04]  /*232b0*/  LDL.LU R246, [R1+0x378] ;  /* 0x0003780001f67983 */ /* 0x000ee80000300800 */
[----:B------:R-:W3:Y:S01]  /*232c0*/  LDL.LU R247, [R1+0x37c] ;  /* 0x00037c0001f77983 */ /* 0x000ee20000300800 */
[----:B------:R-:W-:-:S04]  /*232d0*/  IMAD.MOV.U32 R16, RZ, RZ, c[0x0][0x188] ;  /* 0x00006200ff107624 */ /* 0x000fc800078e00ff */
[C---:B------:R-:W-:Y:S02]  /*232e0*/  IMAD R248, R16.reuse, 0x1d, RZ ;  /* 0x0000001d10f87824 */ /* 0x040fe400078e02ff */
[----:B------:R-:W-:-:S03]  /*232f0*/  IMAD R16, R16, 0x1d, RZ ;  /* 0x0000001d10107824 */ /* 0x000fc600078e02ff */
[----:B------:R-:W-:Y:S02]  /*23300*/  SHF.R.S32.HI R248, RZ, 0x1f, R248 ;  /* 0x0000001ffff87819 */ /* 0x000fe400000114f8 */
[C---:B-1----:R-:W-:Y:S02]  /*23310*/  LEA R4, P4, R16.reuse, R24, 0x2 ;  /* 0x0000001810047211 */ /* 0x042fe400078810ff */
[----:B------:R-:W-:-:S05]  /*23320*/  SHF.L.U64.HI R16, R16, 0x2, R248 ;  /* 0x0000000210107819 */ /* 0x000fca00000102f8 */
[----:B------:R-:W-:Y:S02]  /*23330*/  IMAD.X R5, R17, 0x1, R16, P4 ;  /* 0x0000000111057824 */ /* 0x000fe400020e0610 */
[----:B------:R-:W-:-:S04]  /*23340*/  IMAD.MOV.U32 R16, RZ, RZ, c[0x0][0x188] ;  /* 0x00006200ff107624 */ /* 0x000fc800078e00ff */
[----:B------:R-:W-:Y:S02]  /*23350*/  IMAD.SHL.U32 R249, R16, 0x2, RZ ;  /* 0x0000000210f97824 */ /* 0x000fe400078e00ff */
[----:B------:R-:W1:Y:S01]  /*23360*/  S2R R16, SR_TID.X ;  /* 0x0000000000107919 */ /* 0x000e620000002100 */
[----:B------:R-:W-:Y:S01]  /*23370*/  SEL R13, R13, RZ, !P0 ;  /* 0x000000ff0d0d7207 */ /* 0x000fe20004000000 */
[----:B------:R-:W-:Y:S01]  /*23380*/  IMAD.MOV.U32 R248, RZ, RZ, c[0x0][0x188] ;  /* 0x00006200fff87624 */ /* 0x000fe200078e00ff */
[----:B------:R-:W-:Y:S01]  /*23390*/  ISETP.GT.AND P6, PT, R21, 0xa, PT ;  /* 0x0000000a1500780c */ /* 0x000fe20003fc4270 */
[----:B------:R-:W-:Y:S01]  /*233a0*/  IMAD.X R9, R17, 0x1, R20, P2 ;  /* 0x0000000111097824 */ /* 0x000fe200010e0614 */
[----:B------:R-:W-:Y:S01]  /*233b0*/  ISETP.NE.U32.AND P2, PT, R13, RZ, PT ;  /* 0x000000ff0d00720c */ /* 0x000fe20003f45070 */
[C---:B------:R-:W-:Y:S01]  /*233c0*/  IMAD.SHL.U32 R50, R248.reuse, 0x2, RZ ;  /* 0x00000002f8327824 */ /* 0x040fe200078e00ff */
[----:B------:R-:W-:Y:S01]  /*233d0*/  SEL R13, RZ, 0x4, !P6 ;  /* 0x00000004ff0d7807 */ /* 0x000fe20007000000 */
[C---:B------:R-:W-:Y:S01]  /*233e0*/  IMAD R20, R248.reuse, 0x6, RZ ;  /* 0x00000006f8147824 */ /* 0x040fe200078e02ff */
[----:B------:R-:W-:Y:S01]  /*233f0*/  ISETP.GT.AND P6, PT, R21, 0xe, PT ;  /* 0x0000000e1500780c */ /* 0x000fe20003fc4270 */
[----:B------:R-:W-:Y:S01]  /*23400*/  IMAD R248, R248, 0x6, RZ ;  /* 0x00000006f8f87824 */ /* 0x000fe200078e02ff */
[----:B------:R-:W-:Y:S01]  /*23410*/  SEL R13, R13, RZ, !P0 ;  /* 0x000000ff0d0d7207 */ /* 0x000fe20004000000 */
[----:B------:R4:W-:Y:S01]  /*23420*/  LDGSTS.E [R12+0x23200], [R8.64], P5 ;  /* 0x23200000080c7fae */ /* 0x0009e2000a921844 */
[----:B------:R-:W-:-:S02]  /*23430*/  SHF.R.S32.HI R249, RZ, 0x1f, R249 ;  /* 0x0000001ffff97819 */ /* 0x000fc400000114f9 */
[----:B-1----:R-:W-:Y:S01]  /*23440*/  LOP3.LUT R16, R16, 0x7f, RZ, 0xc0, !PT ;  /* 0x0000007f10107812 */ /* 0x002fe200078ec0ff */
[----:B------:R1:W-:Y:S04]  /*23450*/  LDGSTS.E [R12+0x23a00], [R4.64], P3 ;  /* 0x23a00000040c7fae */ /* 0x0003e80009921844 */
[----:B------:R-:W-:Y:S01]  /*23460*/  IMAD.SHL.U32 R16, R16, 0x4, RZ ;  /* 0x0000000410107824 */ /* 0x000fe200078e00ff */
[----:B------:R-:W-:Y:S02]  /*23470*/  ISETP.GT.AND P5, PT, R21, 0x12, PT ;  /* 0x000000121500780c */ /* 0x000fe40003fa4270 */
[----:B----4-:R-:W-:Y:S02]  /*23480*/  SEL R9, RZ, 0x4, !P6 ;  /* 0x00000004ff097807 */ /* 0x010fe40007000000 */
[----:B------:R-:W-:-:S02]  /*23490*/  LOP3.LUT R16, R16, 0x40, RZ, 0x3c, !PT ;  /* 0x0000004010107812 */ /* 0x000fc400078e3cff */
[----:B------:R-:W-:Y:S02]  /*234a0*/  SHF.R.S32.HI R248, RZ, 0x1f, R248 ;  /* 0x0000001ffff87819 */ /* 0x000fe400000114f8 */
[CC--:B-1----:R-:W-:Y:S02]  /*234b0*/  LEA R4, P6, R50.reuse, R24.reuse, 0x2 ;  /* 0x0000001832047211 */ /* 0x0c2fe400078c10ff */
[----:B------:R-:W-:Y:S02]  /*234c0*/  ISETP.NE.U32.AND P4, PT, R13, RZ, PT ;  /* 0x000000ff0d00720c */ /* 0x000fe40003f85070 */
[----:B------:R-:W-:Y:S01]  /*234d0*/  SHF.L.U64.HI R50, R50, 0x2, R249 ;  /* 0x0000000232327819 */ /* 0x000fe200000102f9 */
[----:B------:R-:W-:Y:S01]  /*234e0*/  IMAD R12, R3, 0x4000, R16 ;  /* 0x00004000030c7824 */ /* 0x000fe200078e0210 */
[----:B------:R-:W-:Y:S01]  /*234f0*/  SEL R13, RZ, 0x4, !P5 ;  /* 0x00000004ff0d7807 */ /* 0x000fe20006800000 */
[----:B------:R-:W-:Y:S01]  /*23500*/  IMAD.MOV.U32 R16, RZ, RZ, c[0x0][0x188] ;  /* 0x00006200ff107624 */ /* 0x000fe200078e00ff */
[----:B------:R-:W-:-:S02]  /*23510*/  LEA R8, P3, R20, R24, 0x2 ;  /* 0x0000001814087211 */ /* 0x000fc400078610ff */
[----:B------:R-:W-:Y:S02]  /*23520*/  SEL R9, R9, RZ, !P0 ;  /* 0x000000ff09097207 */ /* 0x000fe40004000000 */
[----:B------:R-:W-:Y:S01]  /*23530*/  SHF.L.U64.HI R20, R20, 0x2, R248 ;  /* 0x0000000214147819 */ /* 0x000fe200000102f8 */
[----:B------:R-:W-:Y:S01]  /*23540*/  IMAD.X R5, R17, 0x1, R50, P6 ;  /* 0x0000000111057824 */ /* 0x000fe200030e0632 */
[----:B------:R-:W-:Y:S01]  /*23550*/  SEL R13, R13, RZ, !P0 ;  /* 0x000000ff0d0d7207 */ /* 0x000fe20004000000 */
[C---:B------:R-:W-:Y:S01]  /*23560*/  IMAD R248, R16.reuse, 0xe, RZ ;  /* 0x0000000e10f87824 */ /* 0x040fe200078e02ff */
[----:B------:R-:W-:Y:S01]  /*23570*/  ISETP.GT.AND P6, PT, R21, 0x16, PT ;  /* 0x000000161500780c */ /* 0x000fe20003fc4270 */
[C---:B------:R-:W-:Y:S01]  /*23580*/  IMAD R249, R16.reuse, 0xa, RZ ;  /* 0x0000000a10f97824 */ /* 0x040fe200078e02ff */
[----:B------:R-:W-:Y:S01]  /*23590*/  ISETP.NE.U32.AND P5, PT, R9, RZ, PT ;  /* 0x000000ff0900720c */ /* 0x000fe20003fa5070 */
[----:B------:R-:W-:Y:S01]  /*235a0*/  IMAD.X R9, R17, 0x1, R20, P3 ;  /* 0x0000000111097824 */ /* 0x000fe200018e0614 */
[----:B------:R-:W-:Y:S01]  /*235b0*/  ISETP.NE.U32.AND P3, PT, R13, RZ, PT ;  /* 0x000000ff0d00720c */ /* 0x000fe20003f65070 */
[----:B------:R1:W-:Y:S01]  /*235c0*/  LDGSTS.E [R12+0x20400], [R4.64], P1 ;  /* 0x20400000040c7fae */ /* 0x0003e20008921844 */
[----:B------:R-:W-:Y:S01]  /*235d0*/  SEL R13, RZ, 0x4, !P6 ;  /* 0x00000004ff0d7807 */ /* 0x000fe20007000000 */
[C---:B------:R-:W-:Y:S01]  /*235e0*/  IMAD R20, R16.reuse, 0xa, RZ ;  /* 0x0000000a10147824 */ /* 0x040fe200078e02ff */
[----:B------:R-:W-:Y:S01]  /*235f0*/  ISETP.GT.AND P1, PT, R21, 0x1a, PT ;  /* 0x0000001a1500780c */ /* 0x000fe20003f24270 */
[----:B------:R-:W-:Y:S01]  /*23600*/  IMAD R16, R16, 0xe, RZ ;  /* 0x0000000e10107824 */ /* 0x000fe200078e02ff */
[----:B------:R-:W-:Y:S01]  /*23610*/  SHF.R.S32.HI R248, RZ, 0x1f, R248 ;  /* 0x0000001ffff87819 */ /* 0x000fe200000114f8 */
[----:B------:R4:W-:Y:S01]  /*23620*/  LDGSTS.E [R12+0x20c00], [R8.64], P2 ;  /* 0x20c00000080c7fae */ /* 0x0009e20009121844 */
[----:B------:R-:W-:-:S02]  /*23630*/  SHF.R.S32.HI R249, RZ, 0x1f, R249 ;  /* 0x0000001ffff97819 */ /* 0x000fc400000114f9 */
[----:B-1----:R-:W-:Y:S02]  /*23640*/  SEL R5, R13, RZ, !P0 ;  /* 0x000000ff0d057207 */ /* 0x002fe40004000000 */
[----:B------:R-:W-:Y:S02]  /*23650*/  SEL R13, RZ, 0x4, !P1 ;  /* 0x00000004ff0d7807 */ /* 0x000fe40004800000 */
[-C--:B------:R-:W-:Y:S02]  /*23660*/  LEA R4, P6, R20, R24.reuse, 0x2 ;  /* 0x0000001814047211 */ /* 0x080fe400078c10ff */
[C---:B----4-:R-:W-:Y:S02]  /*23670*/  LEA R8, P1, R16.reuse, R24, 0x2 ;  /* 0x0000001810087211 */ /* 0x050fe400078210ff */
[----:B------:R-:W-:Y:S02]  /*23680*/  SHF.L.U64.HI R16, R16, 0x2, R248 ;  /* 0x0000000210107819 */ /* 0x000fe400000102f8 */
[----:B------:R-:W-:Y:S01]  /*23690*/  SHF.L.U64.HI R20, R20, 0x2, R249 ;  /* 0x0000000214147819 */ /* 0x000fe200000102f9 */
[C---:B--2---:R-:W-:Y:S01]  /*236a0*/  HMMA.1688.F32.TF32 R68, R140.reuse, R38, R236 ;  /* 0x000000268c44723c */ /* 0x044fe200000810ec */
[----:B------:R-:W2:Y:S11]  /*236b0*/  LDL.LU R236, [R1+0x380] ;  /* 0x0003800001ec7983 */ /* 0x000eb60000300800 */
[----:B------:R-:W-:Y:S11]  /*236c0*/  @!UPT UIADD3 URZ, URZ, URZ, URZ ;  /* 0x0000003f3f3ff290 */ /* 0x000ff6000fffe03f */
[----:B------:R-:W-:Y:S04]  /*236d0*/  STL.64 [R1+0x280], R68 ;  /* 0x0002804401007387 */ /* 0x000fe80000100a00 */
[----:B------:R3:W-:Y:S04]  /*236e0*/  STL.64 [R1+0x288], R70 ;  /* 0x0002884601007387 */ /* 0x0007e80000100a00 */
[----:B------:R-:W2:Y:S04]  /*236f0*/  LDL.LU R237, [R1+0x384] ;  /* 0x0003840001ed7983 */ /* 0x000ea80000300800 */
[----:B------:R-:W2:Y:S04]  /*23700*/  LDL.LU R238, [R1+0x388] ;  /* 0x0003880001ee7983 */ /* 0x000ea80000300800 */
[----:B------:R-:W2:Y:S01]  /*23710*/  LDL.LU R239, [R1+0x38c] ;  /* 0x00038c0001ef7983 */ /* 0x000ea20000300800 */
[----:B---3--:R-:W-:Y:S11]  /*23720*/  HMMA.1688.F32.TF32 R68, R140, R34, R244 ;  /* 0x000000228c44723c */ /* 0x008ff600000810f4 */
[----:B------:R-:W-:Y:S11]  /*23730*/  @!UPT UIADD3 URZ, URZ, URZ, URZ ;  /* 0x0000003f3f3ff290 */ /* 0x000ff6000fffe03f */
[----:B------:R-:W-:Y:S01]  /*23740*/  @!UPT UIADD3 URZ, URZ, URZ, URZ ;  /* 0x0000003f3f3ff290 */ /* 0x000fe2000fffe03f */
[----:B------:R-:W-:Y:S04]  /*23750*/  STL.64 [R1+0x270], R68 ;  /* 0x0002704401007387 */ /* 0x000fe80000100a00 */
[----:B------:R2:W-:Y:S04]  /*23760*/  STL.64 [R1+0x278], R70 ;  /* 0x0002784601007387 */ /* 0x0005e80000100a00 */
[----:B------:R-:W3:Y:S04]  /*23770*/  LDL.LU R248, [R1+0x460] ;  /* 0x0004600001f87983 */ /* 0x000ee80000300800 */
[----:B------:R-:W3:Y:S04]  /*23780*/  LDL.LU R249, [R1+0x464] ;  /* 0x0004640001f97983 */ /* 0x000ee80000300800 */
[----:B------:R-:W3:Y:S01]  /*23790*/  LDL.LU R250, [R1+0x468] ;  /* 0x0004680001fa7983 */ /* 0x000ee20000300800 */
[----:B------:R-:W-:Y:S01]  /*237a0*/  IMAD.X R9, R17, 0x1, R16, P1 ;  /* 0x0000000111097824 */ /* 0x000fe200008e0610 */
[----:B------:R-:W-:Y:S01]  /*237b0*/  ISETP.NE.U32.AND P2, PT, R5, RZ, PT ;  /* 0x000000ff0500720c */ /* 0x000fe20003f45070 */
[----:B------:R-:W-:Y:S01]  /*237c0*/  IMAD.MOV.U32 R16, RZ, RZ, c[0x0][0x188] ;  /* 0x00006200ff107624 */ /* 0x000fe200078e00ff */
[----:B------:R-:W-:Y:S01]  /*237d0*/  SEL R13, R13, RZ, !P0 ;  /* 0x000000ff0d0d7207 */ /* 0x000fe20004000000 */
[----:B------:R-:W-:Y:S01]  /*237e0*/  IMAD.X R5, R17, 0x1, R20, P6 ;  /* 0x0000000111057824 */ /* 0x000fe200030e0614 */
[----:B------:R-:W-:Y:S01]  /*237f0*/  ISETP.GT.AND P6, PT, R21, 0x1e, PT ;  /* 0x0000001e1500780c */ /* 0x000fe20003fc4270 */
[C---:B------:R-:W-:Y:S01]  /*23800*/  IMAD R245, R16.reuse, 0x12, RZ ;  /* 0x0000001210f57824 */ /* 0x040fe200078e02ff */
[----:B------:R-:W-:Y:S01]  /*23810*/  ISETP.NE.U32.AND P1, PT, R13, RZ, PT ;  /* 0x000000ff0d00720c */ /* 0x000fe20003f25070 */
[C---:B------:R-:W-:Y:S01]  /*23820*/  IMAD R244, R16.reuse, 0x16, RZ ;  /* 0x0000001610f47824 */ /* 0x040fe200078e02ff */
[----:B------:R-:W-:Y:S01]  /*23830*/  SEL R13, RZ, 0x4, !P6 ;  /* 0x00000004ff0d7807 */ /* 0x000fe20007000000 */
[----:B------:R1:W-:Y:S01]  /*23840*/  LDGSTS.E [R12+0x21400], [R4.64], P4 ;  /* 0x21400000040c7fae */ /* 0x0003e2000a121844 */
[C---:B------:R-:W-:Y:S01]  /*23850*/  IMAD R20, R16.reuse, 0x12, RZ ;  /* 0x0000001210147824 */ /* 0x040fe200078e02ff */
[----:B------:R-:W-:Y:S01]  /*23860*/  ISETP.GT.AND P4, PT, R21, 0x3, PT ;  /* 0x000000031500780c */ /* 0x000fe20003f84270 */
[----:B------:R-:W-:Y:S01]  /*23870*/  IMAD R16, R16, 0x16, RZ ;  /* 0x0000001610107824 */ /* 0x000fe200078e02ff */
[----:B------:R-:W-:Y:S01]  /*23880*/  SHF.R.S32.HI R245, RZ, 0x1f, R245 ;  /* 0x0000001ffff57819 */ /* 0x000fe200000114f5 */
[----:B------:R-:W-:Y:S01]  /*23890*/  IMAD.MOV.U32 R247, RZ, RZ, R60 ;  /* 0x000000fffff77224 */ /* 0x000fe200078e003c */
[----:B------:R-:W-:Y:S01]  /*238a0*/  SHF.R.S32.HI R244, RZ, 0x1f, R244 ;  /* 0x0000001ffff47819 */ /* 0x000fe200000114f4 */
[----:B------:R-:W-:Y:S01]  /*238b0*/  IMAD.MOV.U32 R60, RZ, RZ, c[0x0][0x188] ;  /* 0x00006200ff3c7624 */ /* 0x000fe200078e00ff */
[----:B------:R4:W-:Y:S01]  /*238c0*/  LDGSTS.E [R12+0x21c00], [R8.64], P5 ;  /* 0x21c00000080c7fae */ /* 0x0009e2000a921844 */
[----:B------:R-:W-:Y:S01]  /*238d0*/  IMAD.MOV.U32 R246, RZ, RZ, R61 ;  /* 0x000000fffff67224 */ /* 0x000fe200078e003d */
[----:B-1----:R-:W-:-:S02]  /*238e0*/  SEL R5, R13, RZ, !P0 ;  /* 0x000000ff0d057207 */ /* 0x002fc40004000000 */
[----:B------:R-:W-:Y:S02]  /*238f0*/  SEL R13, RZ, 0x4, !P4 ;  /* 0x00000004ff0d7807 */ /* 0x000fe40006000000 */
[CC--:B------:R-:W-:Y:S02]  /*23900*/  LEA R4, P6, R20.reuse, R24.reuse, 0x2 ;  /* 0x0000001814047211 */ /* 0x0c0fe400078c10ff */
[----:B------:R-:W-:Y:S02]  /*23910*/  SHF.L.U64.HI R20, R20, 0x2, R245 ;  /* 0x0000000214147819 */ /* 0x000fe400000102f5 */
[C---:B----4-:R-:W-:Y:S01]  /*23920*/  LEA R8, P4, R16.reuse, R24, 0x2 ;  /* 0x0000001810087211 */ /* 0x050fe200078810ff */
[----:B------:R-:W-:Y:S01]  /*23930*/  IMAD.MOV.U32 R61, RZ, RZ, c[0x0][0x188] ;  /* 0x00006200ff3d7624 */ /* 0x000fe200078e00ff */
[----:B------:R-:W-:Y:S01]  /*23940*/  SHF.L.U64.HI R16, R16, 0x2, R244 ;  /* 0x0000000210107819 */ /* 0x000fe200000102f4 */
[----:B------:R-:W-:Y:S01]  /*23950*/  IMAD R60, R60, 0x1a, RZ ;  /* 0x0000001a3c3c7824 */ /* 0x000fe200078e02ff */
[----:B------:R-:W-:Y:S01]  /*23960*/  ISETP.NE.U32.AND P5, PT, R5, RZ, PT ;  /* 0x000000ff0500720c */ /* 0x000fe20003fa5070 */
[----:B------:R-:W-:Y:S01]  /*23970*/  IMAD.X R5, R17, 0x1, R20, P6 ;  /* 0x0000000111057824 */ /* 0x000fe200030e0614 */
[----:B------:R-:W-:Y:S01]  /*23980*/  SEL R13, R13, RZ, !P0 ;  /* 0x000000ff0d0d7207 */ /* 0x000fe20004000000 */
[----:B------:R-:W-:Y:S01]  /*23990*/  IMAD.X R9, R17, 0x1, R16, P4 ;  /* 0x0000000111097824 */ /* 0x000fe200020e0610 */
[----:B------:R-:W-:Y:S01]  /*239a0*/  ISETP.GT.AND P6, PT, R21, 0x7, PT ;  /* 0x000000071500780c */ /* 0x000fe20003fc4270 */
[C---:B------:R-:W-:Y:S01]  /*239b0*/  IMAD R20, R61.reuse, 0x1a, RZ ;  /* 0x0000001a3d147824 */ /* 0x040fe200078e02ff */
[----:B------:R-:W-:Y:S01]  /*239c0*/  SHF.R.S32.HI R60, RZ, 0x1f, R60 ;  /* 0x0000001fff3c7819 */ /* 0x000fe2000001143c */
[----:B------:R-:W-:Y:S01]  /*239d0*/  IMAD R16, R61, 0x1e, RZ ;  /* 0x0000001e3d107824 */ /* 0x000fe200078e02ff */
[----:B------:R-:W-:Y:S01]  /*239e0*/  ISETP.NE.U32.AND P4, PT, R13, RZ, PT ;  /* 0x000000ff0d00720c */ /* 0x000fe20003f85070 */
[----:B------:R-:W-:Y:S01]  /*239f0*/  IMAD R61, R61, 0x1e, RZ ;  /* 0x0000001e3d3d7824 */ /* 0x000fe200078e02ff */
[----:B------:R-:W-:Y:S01]  /*23a00*/  SEL R13, RZ, 0x4, !P6 ;  /* 0x00000004ff0d7807 */ /* 0x000fe20007000000 */
[----:B------:R1:W-:Y:S03]  /*23a10*/  LDGSTS.E [R12+0x22400], [R4.64], P3 ;  /* 0x22400000040c7fae */ /* 0x0003e60009921844 */
[----:B------:R-:W-:Y:S01]  /*23a20*/  SHF.R.S32.HI R61, RZ, 0x1f, R61 ;  /* 0x0000001fff3d7819 */ /* 0x000fe2000001143d */
[----:B------:R4:W-:Y:S01]  /*23a30*/  LDGSTS.E [R12+0x22c00], [R8.64], P2 ;  /* 0x22c00000080c7fae */ /* 0x0009e20009121844 */
[----:B------:R-:W-:-:S02]  /*23a40*/  ISETP.GT.AND P3, PT, R21, 0xb, PT ;  /* 0x0000000b1500780c */ /* 0x000fc40003f64270 */
[CC--:B-1----:R-:W-:Y:S02]  /*23a50*/  LEA R4, P6, R20.reuse, R24.reuse, 0x2 ;  /* 0x0000001814047211 */ /* 0x0c2fe400078c10ff */
[----:B------:R-:W-:Y:S02]  /*23a60*/  SHF.L.U64.HI R20, R20, 0x2, R60 ;  /* 0x0000000214147819 */ /* 0x000fe4000001023c */
[----:B------:R-:W1:Y:S01]  /*23a70*/  S2R R60, SR_TID.X ;  /* 0x00000000003c7919 */ /* 0x000e620000002100 */
[C---:B----4-:R-:W-:Y:S02]  /*23a80*/  LEA R8, P2, R16.reuse, R24, 0x2 ;  /* 0x0000001810087211 */ /* 0x050fe400078410ff */
[----:B------:R-:W-:Y:S01]  /*23a90*/  SHF.L.U64.HI R16, R16, 0x2, R61 ;  /* 0x0000000210107819 */ /* 0x000fe2000001023d */
[----:B------:R-:W-:Y:S01]  /*23aa0*/  IMAD.MOV.U32 R61, RZ, RZ, c[0x0][0x188] ;  /* 0x00006200ff3d7624 */ /* 0x000fe200078e00ff */
[----:B------:R-:W-:Y:S02]  /*23ab0*/  SEL R5, R13, RZ, !P0 ;  /* 0x000000ff0d057207 */ /* 0x000fe40004000000 */
[----:B------:R-:W-:Y:S01]  /*23ac0*/  SEL R13, RZ, 0x4, !P3 ;  /* 0x00000004ff0d7807 */ /* 0x000fe20005800000 */
[----:B------:R-:W-:-:S02]  /*23ad0*/  IMAD.X R9, R17, 0x1, R16, P2 ;  /* 0x0000000111097824 */ /* 0x000fc400010e0610 */
[----:B------:R-:W-:Y:S01]  /*23ae0*/  IMAD R16, R61, 0x3, RZ ;  /* 0x000000033d107824 */ /* 0x000fe200078e02ff */
[----:B------:R-:W-:Y:S01]  /*23af0*/  ISETP.NE.U32.AND P3, PT, R5, RZ, PT ;  /* 0x000000ff0500720c */ /* 0x000fe20003f65070 */
[----:B------:R-:W-:Y:S01]  /*23b00*/  IMAD R61, R61, 0x3, RZ ;  /* 0x000000033d3d7824 */ /* 0x000fe200078e02ff */
[----:B------:R-:W-:Y:S01]  /*23b10*/  SEL R13, R13, RZ, !P0 ;  /* 0x000000ff0d0d7207 */ /* 0x000fe20004000000 */
[----:B------:R-:W-:Y:S01]  /*23b20*/  IMAD.X R5, R17, 0x1, R20, P6 ;  /* 0x0000000111057824 */ /* 0x000fe200030e0614 */
[----:B------:R-:W-:Y:S02]  /*23b30*/  ISETP.GT.AND P6, PT, R21, 0xf, PT ;  /* 0x0000000f1500780c */ /* 0x000fe40003fc4270 */
[----:B------:R-:W-:Y:S02]  /*23b40*/  SHF.R.S32.HI R61, RZ, 0x1f, R61 ;  /* 0x0000001fff3d7819 */ /* 0x000fe4000001143d */
[----:B------:R-:W-:Y:S01]  /*23b50*/  ISETP.NE.U32.AND P2, PT, R13, RZ, PT ;  /* 0x000000ff0d00720c */ /* 0x000fe20003f45070 */
[----:B------:R4:W-:Y:S01]  /*23b60*/  LDGSTS.E [R12+0x23400], [R4.64], P1 ;  /* 0x23400000040c7fae */ /* 0x0009e20008921844 */
[----:B------:R-:W-:-:S02]  /*23b70*/  SEL R13, RZ, 0x4, !P6 ;  /* 0x00000004ff0d7807 */ /* 0x000fc40007000000 */
[----:B-1----:R-:W-:Y:S01]  /*23b80*/  LOP3.LUT R60, R60, 0x7f, RZ, 0xc0, !PT ;  /* 0x0000007f3c3c7812 */ /* 0x002fe200078ec0ff */
[----:B------:R1:W-:Y:S01]  /*23b90*/  LDGSTS.E [R12+0x23c00], [R8.64], P5 ;  /* 0x23c00000080c7fae */ /* 0x0003e2000a921844 */
[C---:B----4-:R-:W-:Y:S02]  /*23ba0*/  LEA R4, P6, R16.reuse, R24, 0x2 ;  /* 0x0000001810047211 */ /* 0x050fe400078c10ff */
[----:B------:R-:W-:Y:S02]  /*23bb0*/  SHF.L.U64.HI R16, R16, 0x2, R61 ;  /* 0x0000000210107819 */ /* 0x000fe4000001023d */
[----:B------:R-:W-:Y:S01]  /*23bc0*/  SEL R5, R13, RZ, !P0 ;  /* 0x000000ff0d057207 */ /* 0x000fe20004000000 */
[----:B------:R-:W-:-:S03]  /*23bd0*/  IMAD.SHL.U32 R60, R60, 0x4, RZ ;  /* 0x000000043c3c7824 */ /* 0x000fc600078e00ff */
[----:B------:R-:W-:Y:S01]  /*23be0*/  ISETP.NE.U32.AND P1, PT, R5, RZ, PT ;  /* 0x000000ff0500720c */ /* 0x000fe20003f25070 */
[----:B------:R-:W-:Y:S01]  /*23bf0*/  IMAD.X R5, R17, 0x1, R16, P6 ;  /* 0x0000000111057824 */ /* 0x000fe200030e0610 */
[----:B------:R-:W-:Y:S01]  /*23c00*/  LOP3.LUT R16, R60, 0x60, RZ, 0x3c, !PT ;  /* 0x000000603c107812 */ /* 0x000fe200078e3cff */
[----:B------:R-:W-:Y:S01]  /*23c10*/  IMAD.MOV.U32 R251, RZ, RZ, R0 ;  /* 0x000000fffffb7224 */ /* 0x000fe200078e0000 */
[----:B------:R-:W-:Y:S01]  /*23c20*/  ISETP.GT.AND P5, PT, R21, 0x13, PT ;  /* 0x000000131500780c */ /* 0x000fe20003fa4270 */
[----:B------:R-:W-:Y:S01]  /*23c30*/  IMAD.MOV.U32 R244, RZ, RZ, R2 ;  /* 0x000000fffff47224 */ /* 0x000fe200078e0002 */
[----:B------:R-:W4:Y:S01]  /*23c40*/  LDL.LU R0, [R1+0x107c] ;  /* 0x00107c0001007983 */ /* 0x000f220000300800 */
[----:B------:R-:W-:Y:S01]  /*23c50*/  IMAD R16, R3, 0x4000, R16 ;  /* 0x0000400003107824 */ /* 0x000fe200078e0210 */
[----:B-1----:R-:W-:Y:S01]  /*23c60*/  SEL R12, RZ, 0x4, !P5 ;  /* 0x00000004ff0c7807 */ /* 0x002fe20006800000 */
[----:B------:R-:W-:Y:S01]  /*23c70*/  IMAD.MOV.U32 R245, RZ, RZ, R252 ;  /* 0x000000fffff57224 */ /* 0x000fe200078e00fc */
[----:B------:R-:W-:Y:S01]  /*23c80*/  ISETP.GT.AND P5, PT, R21, 0x17, PT ;  /* 0x000000171500780c */ /* 0x000fe20003fa4270 */
[----:B------:R-:W4:Y:S01]  /*23c90*/  LDL.LU R2, [R1+0x1078] ;  /* 0x0010780001027983 */ /* 0x000f220000300800 */
[----:B------:R-:W-:-:S03]  /*23ca0*/  SEL R12, R12, RZ, !P0 ;  /* 0x000000ff0c0c7207 */ /* 0x000fc60004000000 */
[----:B------:R1:W-:Y:S01]  /*23cb0*/  LDGSTS.E [R16+0x20600], [R4.64], P4 ;  /* 0x2060000004107fae */ /* 0x0003e2000a121844 */
[----:B------:R-:W-:Y:S02]  /*23cc0*/  ISETP.NE.U32.AND P4, PT, R12, RZ, PT ;  /* 0x000000ff0c00720c */ /* 0x000fe40003f85070 */
[----:B-1----:R-:W-:Y:S02]  /*23cd0*/  SEL R5, RZ, 0x4, !P5 ;  /* 0x00000004ff057807 */ /* 0x002fe40006800000 */
[----:B------:R-:W-:Y:S01]  /*23ce0*/  ISETP.GT.AND P5, PT, R21, 0x1b, PT ;  /* 0x0000001b1500780c */ /* 0x000fe20003fa4270 */
[----:B--2---:R-:W-:Y:S07]  /*23cf0*/  HMMA.1688.F32.TF32 R68, R140, R30, R236 ;  /* 0x0000001e8c44723c */ /* 0x004fee00000810ec */
[----:B------:R-:W-:-:S02]  /*23d00*/  IMAD.MOV.U32 R236, RZ, RZ, R57 ;  /* 0x000000ffffec7224 */ /* 0x000fc400078e0039 */
[----:B------:R-:W-:-:S04]  /*23d10*/  IMAD.MOV.U32 R57, RZ, RZ, c[0x0][0x188] ;  /* 0x00006200ff397624 */ /* 0x000fc800078e00ff */
[C---:B------:R-:W-:Y:S02]  /*23d20*/  IMAD R61, R57.reuse, 0x7, RZ ;  /* 0x00000007393d7824 */ /* 0x040fe400078e02ff */
[----:B------:R-:W-:-:S03]  /*23d30*/  IMAD R20, R57, 0x7, RZ ;  /* 0x0000000739147824 */ /* 0x000fc600078e02ff */
[----:B------:R-:W-:Y:S02]  /*23d40*/  SHF.R.S32.HI R61, RZ, 0x1f, R61 ;  /* 0x0000001fff3d7819 */ /* 0x000fe4000001143d */
[C---:B------:R-:W-:Y:S02]  /*23d50*/  LEA R8, P6, R20.reuse, R24, 0x2 ;  /* 0x0000001814087211 */ /* 0x040fe400078c10ff */
[----:B------:R-:W-:Y:S01]  /*23d60*/  SHF.L.U64.HI R20, R20, 0x2, R61 ;  /* 0x0000000214147819 */ /* 0x000fe2000001023d */
[----:B------:R-:W-:-:S04]  /*23d70*/  IMAD.MOV.U32 R61, RZ, RZ, c[0x0][0x188] ;  /* 0x00006200ff3d7624 */ /* 0x000fc800078e00ff */
[----:B------:R-:W-:Y:S02]  /*23d80*/  IMAD.X R9, R17, 0x1, R20, P6 ;  /* 0x0000000111097824 */ /* 0x000fe400030e0614 */
[C---:B------:R-:W-:Y:S02]  /*23d90*/  IMAD R20, R61.reuse, 0xb, RZ ;  /* 0x0000000b3d147824 */ /* 0x040fe400078e02ff */
[----:B------:R-:W-:Y:S01]  /*23da0*/  IMAD R61, R61, 0xb, RZ ;  /* 0x0000000b3d3d7824 */ /* 0x000fe200078e02ff */
[----:B------:R1:W-:Y:S01]  /*23db0*/  LDGSTS.E [R16+0x20e00], [R8.64], P3 ;  /* 0x20e0000008107fae */ /* 0x0003e20009921844 */
[----:B------:R-:W-:Y:S02]  /*23dc0*/  IMAD.MOV.U32 R237, RZ, RZ, R56 ;  /* 0x000000ffffed7224 */ /* 0x000fe400078e0038 */
[----:B------:R-:W-:Y:S01]  /*23dd0*/  IMAD.MOV.U32 R238, RZ, RZ, R53 ;  /* 0x000000ffffee7224 */ /* 0x000fe200078e0035 */
[----:B------:R-:W-:Y:S01]  /*23de0*/  SHF.R.S32.HI R61, RZ, 0x1f, R61 ;  /* 0x0000001fff3d7819 */ /* 0x000fe2000001143d */
[----:B------:R-:W-:Y:S01]  /*23df0*/  IMAD.MOV.U32 R239, RZ, RZ, R52 ;  /* 0x000000ffffef7224 */ /* 0x000fe200078e0034 */
[----:B------:R-:W-:-:S02]  /*23e00*/  LEA R4, P3, R20, R24, 0x2 ;  /* 0x0000001814047211 */ /* 0x000fc400078610ff */
[----:B------:R-:W-:Y:S02]  /*23e10*/  SHF.L.U64.HI R13, R20, 0x2, R61 ;  /* 0x00000002140d7819 */ /* 0x000fe4000001023d */
[----:B-1----:R-:W-:-:S03]  /*23e20*/  SEL R8, R5, RZ, !P0 ;  /* 0x000000ff05087207 */ /* 0x002fc60004000000 */
[----:B------:R-:W-:Y:S01]  /*23e30*/  IMAD.X R5, R17, 0x1, R13, P3 ;  /* 0x0000000111057824 */ /* 0x000fe200018e060d */
[----:B---3--:R-:W-:Y:S01]  /*23e40*/  HMMA.1688.F32.TF32 R52, R140, R26, R248 ;  /* 0x0000001a8c34723c */ /* 0x008fe200000810f8 */
[----:B------:R-:W-:Y:S01]  /*23e50*/  STL.64 [R1+0x250], R68 ;  /* 0x0002504401007387 */ /* 0x000fe20000100a00 */
[----:B------:R-:W-:Y:S01]  /*23e60*/  IMAD.MOV.U32 R61, RZ, RZ, c[0x0][0x188] ;  /* 0x00006200ff3d7624 */ /* 0x000fe200078e00ff */
[----:B------:R-:W-:Y:S02]  /*23e70*/  ISETP.NE.U32.AND P3, PT, R8, RZ, PT ;  /* 0x000000ff0800720c */ /* 0x000fe40003f65070 */
[----:B------:R1:W-:Y:S02]  /*23e80*/  LDGSTS.E [R16+0x21600], [R4.64], P2 ;  /* 0x2160000004107fae */ /* 0x0003e40009121844 */
[----:B------:R-:W-:Y:S02]  /*23e90*/  IMAD.MOV.U32 R248, RZ, RZ, R49 ;  /* 0x000000fffff87224 */ /* 0x000fe400078e0031 */
[----:B------:R-:W-:-:S02]  /*23ea0*/  IMAD.MOV.U32 R249, RZ, RZ, R48 ;  /* 0x000000fffff97224 */ /* 0x000fc400078e0030 */
[----:B------:R-:W-:Y:S02]  /*23eb0*/  IMAD.MOV.U32 R250, RZ, RZ, R45 ;  /* 0x000000fffffa7224 */ /* 0x000fe400078e002d */
[----:B------:R-:W-:Y:S02]  /*23ec0*/  IMAD.MOV.U32 R251, RZ, RZ, R44 ;  /* 0x000000fffffb7224 */ /* 0x000fe400078e002c */
[----:B------:R-:W-:Y:S07]  /*23ed0*/  HMMA.1688.F32.TF32 R44, R140, R22, R244 ;  /* 0x000000168c2c723c */ /* 0x000fee00000810f4 */
[----:B------:R-:W-:-:S02]  /*23ee0*/  IMAD.MOV.U32 R246, RZ, RZ, R37 ;  /* 0x000000fffff67224 */ /* 0x000fc400078e0025 */
[----:B------:R-:W-:Y:S02]  /*23ef0*/  IMAD.MOV.U32 R247, RZ, RZ, R36 ;  /* 0x000000fffff77224 */ /* 0x000fe400078e0024 */
        /* <DEDUP_REMOVED lines=9> */
[----:B------:R2:W-:Y:S01]  /*23f90*/  STL.64 [R1+0x210], R12 ;  /* 0x0002100c01007387 */ /* 0x0005e20000100a00 */
[----:B------:R-:W-:Y:S01]  /*23fa0*/  SEL R8, RZ, 0x4, !P5 ;  /* 0x00000004ff087807 */ /* 0x000fe20006800000 */
[----:B------:R-:W-:-:S02]  /*23fb0*/  IMAD.MOV.U32 R244, RZ, RZ, R41 ;  /* 0x000000fffff47224 */ /* 0x000fc400078e0029 */
[C---:B--2---:R-:W-:Y:S02]  /*23fc0*/  IMAD R13, R61.reuse, 0xf, RZ ;  /* 0x0000000f3d0d7824 */ /* 0x044fe400078e02ff */
[----:B------:R-:W-:Y:S01]  /*23fd0*/  IMAD R61, R61, 0xf, RZ ;  /* 0x0000000f3d3d7824 */ /* 0x000fe200078e02ff */
[----:B-1----:R-:W-:Y:S01]  /*23fe0*/  SEL R5, R8, RZ, !P0 ;  /* 0x000000ff08057207 */ /* 0x002fe20004000000 */
[----:B------:R-:W-:-:S03]  /*23ff0*/  IMAD.MOV.U32 R245, RZ, RZ, R40 ;  /* 0x000000fffff57224 */ /* 0x000fc600078e0028 */
[----:B------:R-:W-:Y:S02]  /*24000*/  SHF.R.S32.HI R61, RZ, 0x1f, R61 ;  /* 0x0000001fff3d7819 */ /* 0x000fe4000001143d */
[C---:B------:R-:W-:Y:S02]  /*24010*/  LEA R4, P2, R13.reuse, R24, 0x2 ;  /* 0x000000180d047211 */ /* 0x040fe400078410ff */
[----:B------:R-:W-:Y:S01]  /*24020*/  SHF.L.U64.HI R13, R13, 0x2, R61 ;  /* 0x000000020d0d7819 */ /* 0x000fe2000001023d */
[----:B------:R1:W-:Y:S01]  /*24030*/  STL.64 [R1+0x218], R14 ;  /* 0x0002180e01007387 */ /* 0x0003e20000100a00 */
[----:B------:R-:W-:-:S03]  /*24040*/  ISETP.NE.U32.AND P5, PT, R5, RZ, PT ;  /* 0x000000ff0500720c */ /* 0x000fc60003fa5070 */
[----:B------:R-:W-:Y:S01]  /*24050*/  IMAD.X R5, R17, 0x1, R13, P2 ;  /* 0x0000000111057824 */ /* 0x000fe200010e060d */
[----:B------:R-:W2:Y:S01]  /*24060*/  LDL.LU R23, [R1+0xd14] ;  /* 0x000d140001177983 */ /* 0x000ea20000300800 */
[----:B------:R-:W-:-:S03]  /*24070*/  IMAD.MOV.U32 R238, RZ, RZ, R29 ;  /* 0x000000ffffee7224 */ /* 0x000fc600078e001d */
[----:B------:R-:W3:Y:S01]  /*24080*/  S2R R60, SR_TID.X ;  /* 0x00000000003c7919 */ /* 0x000ee20000002100 */
[C---:B-1----:R-:W-:Y:S01]  /*24090*/  HMMA.1688.F32.TF32 R12, R140.reuse, R10, R244 ;  /* 0x0000000a8c0c723c */ /* 0x042fe200000810f4 */
[----:B------:R-:W-:Y:S01]  /*240a0*/  IMAD.MOV.U32 R236, RZ, RZ, R33 ;  /* 0x000000ffffec7224 */ /* 0x000fe200078e0021 */
[----:B------:R-:W-:Y:S01]  /*240b0*/  ISETP.GT.AND P6, PT, R21, 0x1f, PT ;  /* 0x0000001f1500780c */ /* 0x000fe20003fc4270 */
[----:B------:R-:W-:Y:S01]  /*240c0*/  IMAD.MOV.U32 R237, RZ, RZ, R32 ;  /* 0x000000ffffed7224 */ /* 0x000fe200078e0020 */
[----:B------:R1:W-:Y:S11]  /*240d0*/  LDGSTS.E [R16+0x21e00], [R4.64], P1 ;  /* 0x21e0000004107fae */ /* 0x0003f60008921844 */
[----:B------:R-:W-:Y:S08]  /*240e0*/  @!UPT UIADD3 URZ, URZ, URZ, URZ ;  /* 0x0000003f3f3ff290 */ /* 0x000ff0000fffe03f */
[----:B------:R-:W-:Y:S04]  /*240f0*/  STL.64 [R1+0x1f0], R12 ;  /* 0x0001f00c01007387 */ /* 0x000fe80000100a00 */
[----:B------:R1:W-:Y:S04]  /*24100*/  STL.64 [R1+0x1f8], R14 ;  /* 0x0001f80e01007387 */ /* 0x0003e80000100a00 */
[----:B-1----:R-:W4:Y:S04]  /*24110*/  LDL.LU R14, [R1+0xd10] ;  /* 0x000d1000010e7983 */ /* 0x002f280000300800 */
[----:B------:R-:W4:Y:S01]  /*24120*/  LDL.LU R29, [R1+0xd04] ;  /* 0x000d0400011d7983 */ /* 0x000f220000300800 */
[----:B------:R-:W-:Y:S01]  /*24130*/  IMAD.MOV.U32 R239, RZ, RZ, R28 ;  /* 0x000000ffffef7224 */ /* 0x000fe200078e001c */
[----:B---3--:R-:W-:Y:S01]  /*24140*/  LOP3.LUT R20, R60, 0x1f, RZ, 0xc0, !PT ;  /* 0x0000001f3c147812 */ /* 0x008fe200078ec0ff */
[----:B------:R-:W-:Y:S01]  /*24150*/  IMAD.MOV.U32 R61, RZ, RZ, c[0x0][0x188] ;  /* 0x00006200ff3d7624 */ /* 0x000fe200078e00ff */
[----:B------:R-:W-:Y:S01]  /*24160*/  SEL R9, RZ, 0x4, !P6 ;  /* 0x00000004ff097807 */ /* 0x000fe20007000000 */
[----:B------:R-:W-:Y:S01]  /*24170*/  IMAD R57, R57, 0x17, RZ ;  /* 0x0000001739397824 */ /* 0x000fe200078e02ff */
[----:B------:R-:W-:Y:S01]  /*24180*/  ISETP.GE.AND P6, PT, R20, R21, PT ;  /* 0x000000151400720c */ /* 0x000fe20003fc6270 */
[C---:B------:R-:W-:Y:S01]  /*24190*/  IMAD R20, R61.reuse, 0x13, RZ ;  /* 0x000000133d147824 */ /* 0x040fe200078e02ff */
[----:B------:R-:W-:Y:S01]  /*241a0*/  HMMA.1688.F32.TF32 R32, R140, R6, R236 ;  /* 0x000000068c20723c */ /* 0x000fe200000810ec */
[----:B------:R-:W-:Y:S01]  /*241b0*/  IMAD R61, R61, 0x13, RZ ;  /* 0x000000133d3d7824 */ /* 0x000fe200078e02ff */
[----:B------:R-:W-:Y:S01]  /*241c0*/  SEL R8, R9, RZ, !P0 ;  /* 0x000000ff09087207 */ /* 0x000fe20004000000 */
[----:B------:R-:W-:Y:S01]  /*241d0*/  IMAD.MOV.U32 R60, RZ, RZ, c[0x0][0x188] ;  /* 0x00006200ff3c7624 */ /* 0x000fe200078e00ff */
[----:B------:R-:W3:Y:S02]  /*241e0*/  LDL.LU R18, [R1+0xd00] ;  /* 0x000d000001127983 */ /* 0x000ee40000300800 */
[----:B------:R-:W-:-:S02]  /*241f0*/  SHF.R.S32.HI R61, RZ, 0x1f, R61 ;  /* 0x0000001fff3d7819 */ /* 0x000fc4000001143d */
[----:B------:R-:W-:Y:S02]  /*24200*/  ISETP.NE.U32.AND P2, PT, R8, RZ, PT ;  /* 0x000000ff0800720c */ /* 0x000fe40003f45070 */
[----:B------:R-:W-:Y:S01]  /*24210*/  SEL R9, RZ, 0x4, P6 ;  /* 0x00000004ff097807 */ /* 0x000fe20003000000 */
[----:B------:R-:W-:Y:S01]  /*24220*/  IMAD R13, R60, 0x17, RZ ;  /* 0x000000173c0d7824 */ /* 0x000fe200078e02ff */
[CC--:B------:R-:W-:Y:S02]  /*24230*/  LEA R8, P6, R20.reuse, R24.reuse, 0x2 ;  /* 0x0000001814087211 */ /* 0x0c0fe400078c10ff */
[----:B------:R-:W-:Y:S01]  /*24240*/  SHF.L.U64.HI R12, R20, 0x2, R61 ;  /* 0x00000002140c7819 */ /* 0x000fe2000001023d */
[----:B------:R-:W-:Y:S02]  /*24250*/  IMAD.MOV.U32 R61, RZ, RZ, c[0x0][0x188] ;  /* 0x00006200ff3d7624 */ /* 0x000fe400078e00ff */
[----:B------:R-:W-:Y:S01]  /*24260*/  IMAD R60, R60, 0x1b, RZ ;  /* 0x0000001b3c3c7824 */ /* 0x000fe200078e02ff */
[----:B------:R-:W-:Y:S01]  /*24270*/  SEL R10, R9, RZ, !P0 ;  /* 0x000000ff090a7207 */ /* 0x000fe20004000000 */
[----:B------:R-:W-:Y:S01]  /*24280*/  IMAD.X R9, R17, 0x1, R12, P6 ;  /* 0x0000000111097824 */ /* 0x000fe200030e060c */
[----:B------:R-:W-:Y:S01]  /*24290*/  SHF.R.S32.HI R57, RZ, 0x1f, R57 ;  /* 0x0000001fff397819 */ /* 0x000fe20000011439 */
[----:B------:R-:W-:Y:S01]  /*242a0*/  IMAD R12, R61, 0x1b, RZ ;  /* 0x0000001b3d0c7824 */ /* 0x000fe200078e02ff */
[----:B------:R-:W-:-:S02]  /*242b0*/  LEA R4, P0, R13, R24, 0x2 ;  /* 0x000000180d047211 */ /* 0x000fc400078010ff */
[----:B------:R-:W-:Y:S01]  /*242c0*/  SHF.R.S32.HI R60, RZ, 0x1f, R60 ;  /* 0x0000001fff3c7819 */ /* 0x000fe2000001143c */
[----:B------:R-:W-:Y:S01]  /*242d0*/  IMAD R20, R61, 0x1f, RZ ;  /* 0x0000001f3d147824 */ /* 0x000fe200078e02ff */
[----:B------:R-:W-:Y:S01]  /*242e0*/  SHF.L.U64.HI R13, R13, 0x2, R57 ;  /* 0x000000020d0d7819 */ /* 0x000fe20000010239 */
[----:B------:R-:W-:Y:S01]  /*242f0*/  IMAD R61, R61, 0x1f, RZ ;  /* 0x0000001f3d3d7824 */ /* 0x000fe200078e02ff */
[C---:B------:R-:W-:Y:S01]  /*24300*/  LEA R6, P6, R12.reuse, R24, 0x2 ;  /* 0x000000180c067211 */ /* 0x040fe200078c10ff */
[----:B------:R1:W-:Y:S01]  /*24310*/  STL.64 [R1+0x190], R32 ;  /* 0x0001902001007387 */ /* 0x0003e20000100a00 */
[----:B------:R-:W-:Y:S01]  /*24320*/  SHF.L.U64.HI R19, R12, 0x2, R60 ;  /* 0x000000020c137819 */ /* 0x000fe2000001023c */
[C---:B------:R-:W-:Y:S01]  /*24330*/  IMAD.X R5, R17.reuse, 0x1, R13, P0 ;  /* 0x0000000111057824 */ /* 0x040fe200000e060d */
[----:B------:R-:W-:Y:S01]  /*24340*/  SHF.R.S32.HI R61, RZ, 0x1f, R61 ;  /* 0x0000001fff3d7819 */ /* 0x000fe2000001143d */
[----:B------:R-:W-:Y:S02]  /*24350*/  STL.64 [R1+0x198], R34 ;  /* 0x0001982201007387 */ /* 0x000fe40000100a00 */
[----:B------:R-:W-:-:S02]  /*24360*/  IMAD.X R7, R17, 0x1, R19, P6 ;  /* 0x0000000111077824 */ /* 0x000fc400030e0613 */
[----:B------:R-:W-:Y:S01]  /*24370*/  STL [R1+0x1034], R24 ;  /* 0x0010341801007387 */ /* 0x000fe20000100800 */
[----:B------:R-:W-:Y:S02]  /*24380*/  ISETP.NE.U32.AND P1, PT, R10, RZ, PT ;  /* 0x000000ff0a00720c */ /* 0x000fe40003f25070 */
[C---:B------:R-:W-:Y:S01]  /*24390*/  LEA R12, P0, R20.reuse, R24, 0x2 ;  /* 0x00000018140c7211 */ /* 0x040fe200078010ff */
[----:B------:R1:W-:Y:S01]  /*243a0*/  LDGSTS.E [R16+0x22600], [R8.64], P4 ;  /* 0x2260000008107fae */ /* 0x0003e2000a121844 */
[----:B------:R-:W-:-:S03]  /*243b0*/  SHF.L.U64.HI R20, R20, 0x2, R61 ;  /* 0x0000000214147819 */ /* 0x000fc6000001023d */
[----:B------:R-:W3:Y:S04]  /*243c0*/  LDL.LU R19, [R1+0xcf0] ;  /* 0x000cf00001137983 */ /* 0x000ee80000300800 */
[----:B------:R1:W-:Y:S01]  /*243d0*/  LDGSTS.E [R16+0x22e00], [R4.64], P3 ;  /* 0x22e0000004107fae */ /* 0x0003e20009921844 */
[----:B------:R-:W-:Y:S01]  /*243e0*/  IMAD.X R13, R17, 0x1, R20, P0 ;  /* 0x00000001110d7824 */ /* 0x000fe200000e0614 */
[----:B------:R-:W-:Y:S01]  /*243f0*/  LOP3.LUT R64, R64, 0x60, RZ, 0xc0, !PT ;  /* 0x0000006040407812 */ /* 0x000fe200078ec0ff */
[----:B------:R-:W-:Y:S01]  /*24400*/  IMAD.SHL.U32 R65, R65, 0x4, RZ ;  /* 0x0000000441417824 */ /* 0x000fe200078e00ff */
[----:B------:R1:W-:Y:S02]  /*24410*/  LDGSTS.E [R16+0x23600], [R6.64], P5 ;  /* 0x2360000006107fae */ /* 0x0003e4000a921844 */
[----:B------:R-:W-:-:S02]  /*24420*/  SHF.R.U32.HI R64, RZ, 0x1, R64 ;  /* 0x00000001ff407819 */ /* 0x000fc40000011640 */
[----:B------:R1:W-:Y:S02]  /*24430*/  LDGSTS.E [R16+0x23e00], [R12.64], P2 ;  /* 0x23e000000c107fae */ /* 0x0003e40009121844 */
[----:B------:R-:W-:Y:S02]  /*24440*/  LOP3.LUT R15, R65, R64, RZ, 0x3c, !PT ;  /* 0x00000040410f7212 */ /* 0x000fe400078e3cff */
[----:B------:R-:W0:Y:S04]  /*24450*/  LDGDEPBAR ;  /* 0x00000000000079af */ /* 0x000e280000000000 */
[----:B--2---:R-:W-:Y:S01]  /*24460*/  STL [R1+0x1038], R23 ;  /* 0x0010381701007387 */ /* 0x004fe20000100800 */
[----:B----4-:R-:W-:-:S03]  /*24470*/  IADD3 R10, P3, R0, R23, RZ ;  /* 0x00000017000a7210 */ /* 0x010fc60007f7e0ff */
[----:B------:R-:W-:Y:S04]  /*24480*/  STL [R1+0x103c], R17 ;  /* 0x00103c1101007387 */ /* 0x000fe80000100800 */
[----:B-1----:R-:W2:Y:S04]  /*24490*/  LDL.LU R33, [R1+0xcf4] ;  /* 0x000cf40001217983 */ /* 0x002ea80000300800 */
[----:B------:R-:W4:Y:S01]  /*244a0*/  LDL.LU R22, [R1+0xce0] ;  /* 0x000ce00001167983 */ /* 0x000f220000300800 */
[----:B------:R-:W-:-:S03]  /*244b0*/  IMAD.X R11, R14, 0x1, R2, P3 ;  /* 0x000000010e0b7824 */ /* 0x000fc600018e0602 */
[----:B------:R-:W-:Y:S01]  /*244c0*/  STL [R1+0x1040], R29 ;  /* 0x0010401d01007387 */ /* 0x000fe20000100800 */
[----:B------:R-:W-:-:S03]  /*244d0*/  IADD3 R8, P0, R0, R29, RZ ;  /* 0x0000001d00087210 */ /* 0x000fc60007f1e0ff */
[----:B------:R1:W-:Y:S04]  /*244e0*/  STL [R1+0x1044], R14 ;  /* 0x0010440e01007387 */ /* 0x0003e80000100800 */
[----:B------:R-:W2:Y:S04]  /*244f0*/  LDL R4, [R1+0x954] ;  /* 0x0009540001047983 */ /* 0x000ea80000100800 */
        /* <DEDUP_REMOVED lines=123> */
[----:B------:R-:W-:Y:S01]  /*24cb0*/  IMAD R5, R3, 0x10000, R15 ;  /* 0x0001000003057824 */ /* 0x000fe200078e020f */
[----:B--2---:R-:W-:Y:S01]  /*24cc0*/  IADD3 R6, P2, R0, R33, RZ ;  /* 0x0000002100067210 */ /* 0x004fe20007f5e0ff */
[--C-:B---3--:R-:W-:Y:S01]  /*24cd0*/  IMAD.X R9, R18, 0x1, R2.reuse, P0 ;  /* 0x0000000112097824 */ /* 0x108fe200000e0602 */
[----:B------:R-:W2:Y:S04]  /*24ce0*/  LDL.LU R27, [R1+0xd0c] ;  /* 0x000d0c00011b7983 */ /* 0x000ea80000300800 */
[----:B------:R1:W-:Y:S01]  /*24cf0*/  LDGSTS.E [R5], [R10.64], P1 ;  /* 0x000000000a057fae */ /* 0x0003e20008921844 */
[----:B------:R-:W-:-:S03]  /*24d00*/  IMAD.X R7, R19, 0x1, R2, P2 ;  /* 0x0000000113077824 */ /* 0x000fc600010e0602 */
[----:B------:R4:W-:Y:S04]  /*24d10*/  LDGSTS.E [R5+0x400], [R8.64], P1 ;  /* 0x0040000008057fae */ /* 0x0009e80008921844 */
[----:B------:R3:W-:Y:S04]  /*24d20*/  LDGSTS.E [R5+0x800], [R6.64], P1 ;  /* 0x0080000006057fae */ /* 0x0007e80008921844 */
[----:B------:R-:W2:Y:S04]  /*24d30*/  LDL.LU R26, [R1+0xcd8] ;  /* 0x000cd800011a7983 */ /* 0x000ea80000300800 */
[----:B------:R-:W2:Y:S04]  /*24d40*/  LDL.LU R21, [R1+0xce8] ;  /* 0x000ce80001157983 */ /* 0x000ea80000300800 */
[----:B------:R-:W2:Y:S04]  /*24d50*/  LDL.LU R16, [R1+0xcf8] ;  /* 0x000cf80001107983 */ /* 0x000ea80000300800 */
[----:B------:R-:W2:Y:S04]  /*24d60*/  LDL.LU R15, [R1+0xd08] ;  /* 0x000d0800010f7983 */ /* 0x000ea80000300800 */
[----:B------:R-:W-:Y:S04]  /*24d70*/  STL [R1+0x1048], R33 ;  /* 0x0010482101007387 */ /* 0x000fe80000100800 */
[----:B------:R-:W-:Y:S04]  /*24d80*/  STL [R1+0x104c], R18 ;  /* 0x00104c1201007387 */ /* 0x000fe80000100800 */
[----:B------:R-:W1:Y:S01]  /*24d90*/  S2R R239, SR_TID.X ;  /* 0x0000000000ef7919 */ /* 0x000e620000002100 */
[----:B----4-:R-:W-:-:S02]  /*24da0*/  IADD3 R8, P2, R0, R41, RZ ;  /* 0x0000002900087210 */ /* 0x010fc40007f5e0ff */
[----:B-1----:R-:W-:-:S05]  /*24db0*/  IADD3 R10, P0, R0, R37, RZ ;  /* 0x00000025000a7210 */ /* 0x002fca0007f1e0ff */
[----:B------:R-:W-:Y:S01]  /*24dc0*/  IMAD.X R11, R22, 0x1, R2, P0 ;  /* 0x00000001160b7824 */ /* 0x000fe200000e0602 */
[----:B---3--:R-:W-:-:S04]  /*24dd0*/  IADD3 R6, P0, R0, R45, RZ ;  /* 0x0000002d00067210 */ /* 0x008fc80007f1e0ff */
[----:B------:R1:W-:Y:S01]  /*24de0*/  LDGSTS.E [R5+0xc00], [R10.64], P1 ;  /* 0x00c000000a057fae */ /* 0x0003e20008921844 */
[--C-:B------:R-:W-:Y:S02]  /*24df0*/  IMAD.X R7, R32, 0x1, R2.reuse, P0 ;  /* 0x0000000120077824 */ /* 0x100fe400000e0602 */
[----:B------:R-:W-:Y:S01]  /*24e00*/  IMAD.X R9, R28, 0x1, R2, P2 ;  /* 0x000000011c097824 */ /* 0x000fe200010e0602 */
[----:B-1----:R-:W-:-:S04]  /*24e10*/  IADD3 R10, P2, R0, R49, RZ ;  /* 0x00000031000a7210 */ /* 0x002fc80007f5e0ff */
[----:B------:R1:W-:Y:S01]  /*24e20*/  LDGSTS.E [R5+0x1000], [R8.64], P1 ;  /* 0x0100000008057fae */ /* 0x0003e20008921844 */
[----:B------:R-:W-:-:S03]  /*24e30*/  IMAD.X R11, R36, 0x1, R2, P2 ;  /* 0x00000001240b7824 */ /* 0x000fc600010e0602 */
[----:B------:R3:W-:Y:S04]  /*24e40*/  LDGSTS.E [R5+0x1400], [R6.64], P1 ;  /* 0x0140000006057fae */ /* 0x0007e80008921844 */
[----:B------:R4:W-:Y:S01]  /*24e50*/  LDGSTS.E [R5+0x1800], [R10.64], P1 ;  /* 0x018000000a057fae */ /* 0x0009e20008921844 */
[C---:B-1----:R-:W-:Y:S02]  /*24e60*/  IADD3 R8, P0, R0.reuse, R53, RZ ;  /* 0x0000003500087210 */ /* 0x042fe40007f1e0ff */
[----:B---3--:R-:W-:-:S03]  /*24e70*/  IADD3 R6, P2, R0, R57, RZ ;  /* 0x0000003900067210 */ /* 0x008fc60007f5e0ff */
[--C-:B------:R-:W-:Y:S01]  /*24e80*/  IMAD.X R9, R40, 0x1, R2.reuse, P0 ;  /* 0x0000000128097824 */ /* 0x100fe200000e0602 */
[----:B----4-:R-:W-:Y:S01]  /*24e90*/  IADD3 R10, P0, R0, R61, RZ ;  /* 0x0000003d000a7210 */ /* 0x010fe20007f1e0ff */
[----:B------:R-:W-:-:S03]  /*24ea0*/  IMAD.X R7, R44, 0x1, R2, P2 ;  /* 0x000000012c077824 */ /* 0x000fc600010e0602 */
        /* <DEDUP_REMOVED lines=31> */
[----:B-1----:R-:W-:-:S03]  /*250a0*/  IADD3 R8, P0, R0, R247, RZ ;  /* 0x000000f700087210 */ /* 0x002fc60007f1e0ff */
[----:B------:R1:W-:Y:S01]  /*250b0*/  STL [R1+0x1050], R37 ;  /* 0x0010502501007387 */ /* 0x0003e20000100800 */
[----:B---3--:R-:W-:Y:S01]  /*250c0*/  IADD3 R6, P2, R0, R244, RZ ;  /* 0x000000f400067210 */ /* 0x008fe20007f5e0ff */
[----:B------:R-:W-:Y:S01]  /*250d0*/  IMAD.X R9, R184, 0x1, R2, P0 ;  /* 0x00000001b8097824 */ /* 0x000fe200000e0602 */
[----:B----4-:R-:W-:-:S03]  /*250e0*/  IADD3 R10, P0, R0, R248, RZ ;  /* 0x000000f8000a7210 */ /* 0x010fc60007f1e0ff */
[--C-:B------:R-:W-:Y:S01]  /*250f0*/  IMAD.X R7, R228, 0x1, R2.reuse, P2 ;  /* 0x00000001e4077824 */ /* 0x100fe200010e0602 */
[----:B------:R3:W-:Y:S04]  /*25100*/  LDGSTS.E [R5+0x4c00], [R8.64], P1 ;  /* 0x04c0000008057fae */ /* 0x0007e80008921844 */
[----:B-1----:R-:W4:Y:S01]  /*25110*/  LDL.LU R37, [R1+0x920] ;  /* 0x0009200001257983 */ /* 0x002f220000300800 */
[----:B------:R-:W-:-:S03]  /*25120*/  IMAD.X R11, R236, 0x1, R2, P0 ;  /* 0x00000001ec0b7824 */ /* 0x000fc600000e0602 */
[----:B------:R-:W-:Y:S04]  /*25130*/  STL [R1+0x1054], R19 ;  /* 0x0010541301007387 */ /* 0x000fe80000100800 */
[----:B------:R1:W-:Y:S01]  /*25140*/  STL [R1+0x1058], R41 ;  /* 0x0010582901007387 */ /* 0x0003e20000100800 */
[----:B---3--:R-:W-:-:S03]  /*25150*/  IADD3 R8, P2, R0, R240, RZ ;  /* 0x000000f000087210 */ /* 0x008fc60007f5e0ff */
[----:B------:R3:W-:Y:S02]  /*25160*/  LDGSTS.E [R5+0x5000], [R6.64], P1 ;  /* 0x0500000006057fae */ /* 0x0007e40008921844 */
[----:B------:R-:W-:Y:S02]  /*25170*/  IMAD.X R9, R252, 0x1, R2, P2 ;  /* 0x00000001fc097824 */ /* 0x000fe400010e0602 */
[----:B------:R2:W-:Y:S04]  /*25180*/  LDGSTS.E [R5+0x5400], [R10.64], P1 ;  /* 0x054000000a057fae */ /* 0x0005e80008921844 */
[----:B-1----:R-:W4:Y:S04]  /*25190*/  LDL.LU R41, [R1+0x944] ;  /* 0x0009440001297983 */ /* 0x002f280000300800 */
[----:B------:R-:W-:Y:S01]  /*251a0*/  STL [R1+0x105c], R22 ;  /* 0x00105c1601007387 */ /* 0x000fe20000100800 */
[----:B---3--:R-:W-:-:S03]  /*251b0*/  IADD3 R6, P0, R0, R68, RZ ;  /* 0x0000004400067210 */ /* 0x008fc60007f1e0ff */
[----:B------:R1:W-:Y:S01]  /*251c0*/  STL [R1+0x1060], R45 ;  /* 0x0010602d01007387 */ /* 0x0003e20000100800 */
[C---:B--2---:R-:W-:Y:S01]  /*251d0*/  IADD3 R10, P2, R0.reuse, R72, RZ ;  /* 0x00000048000a7210 */ /* 0x044fe20007f5e0ff */
[--C-:B------:R-:W-:Y:S02]  /*251e0*/  IMAD.X R7, R245, 0x1, R2.reuse, P0 ;  /* 0x00000001f5077824 */ /* 0x100fe400000e0602 */
[----:B------:R2:W-:Y:S04]  /*251f0*/  LDGSTS.E [R5+0x5800], [R8.64], P1 ;  /* 0x0580000008057fae */ /* 0x0005e80008921844 */
[----:B-1----:R-:W3:Y:S04]  /*25200*/  LDL.LU R45, [R1+0x934] ;  /* 0x00093400012d7983 */ /* 0x002ee80000300800 */
[----:B------:R1:W-:Y:S01]  /*25210*/  STL [R1+0x1068], R28 ;  /* 0x0010681c01007387 */ /* 0x0003e20000100800 */
[----:B------:R-:W-:Y:S01]  /*25220*/  IMAD.X R11, R249, 0x1, R2, P2 ;  /* 0x00000001f90b7824 */ /* 0x000fe200010e0602 */
[----:B--2---:R-:W-:-:S02]  /*25230*/  IADD3 R8, P0, R0, R76, RZ ;  /* 0x0000004c00087210 */ /* 0x004fc40007f1e0ff */
[----:B------:R2:W-:Y:S04]  /*25240*/  LDGSTS.E [R5+0x5c00], [R6.64], P1 ;  /* 0x05c0000006057fae */ /* 0x0005e80008921844 */
[----:B-1----:R-:W3:Y:S01]  /*25250*/  LDL.LU R28, [R1+0x924] ;  /* 0x00092400011c7983 */ /* 0x002ee20000300800 */
[----:B------:R-:W-:-:S03]  /*25260*/  IMAD.X R9, R241, 0x1, R2, P0 ;  /* 0x00000001f1097824 */ /* 0x000fc600000e0602 */
[----:B------:R1:W-:Y:S01]  /*25270*/  LDGSTS.E [R5+0x6000], [R10.64], P1 ;  /* 0x060000000a057fae */ /* 0x0003e20008921844 */
[----:B--2---:R-:W-:-:S03]  /*25280*/  IADD3 R6, P2, R0, R88, RZ ;  /* 0x0000005800067210 */ /* 0x004fc60007f5e0ff */
[----:B------:R2:W-:Y:S02]  /*25290*/  LDGSTS.E [R5+0x6400], [R8.64], P1 ;  /* 0x0640000008057fae */ /* 0x0005e40008921844 */
[----:B------:R-:W-:Y:S01]  /*252a0*/  IMAD.X R7, R69, 0x1, R2, P2 ;  /* 0x0000000145077824 */ /* 0x000fe200010e0602 */
[----:B-1----:R-:W-:-:S04]  /*252b0*/  IADD3 R10, P0, R0, R152, RZ ;  /* 0x00000098000a7210 */ /* 0x002fc80007f1e0ff */
[----:B------:R1:W-:Y:S01]  /*252c0*/  LDGSTS.E [R5+0x6800], [R6.64], P1 ;  /* 0x0680000006057fae */ /* 0x0003e20008921844 */
[----:B--2---:R-:W-:Y:S01]  /*252d0*/  IADD3 R8, P2, R0, R80, RZ ;  /* 0x0000005000087210 */ /* 0x004fe20007f5e0ff */
[----:B------:R-:W-:-:S04]  /*252e0*/  IMAD.X R11, R73, 0x1, R2, P0 ;  /* 0x00000001490b7824 */ /* 0x000fc800000e0602 */
[----:B------:R-:W-:Y:S01]  /*252f0*/  IMAD.X R9, R77, 0x1, R2, P2 ;  /* 0x000000014d097824 */ /* 0x000fe200010e0602 */
[----:B------:R2:W-:Y:S01]  /*25300*/  LDGSTS.E [R5+0x6c00], [R10.64], P1 ;  /* 0x06c000000a057fae */ /* 0x0005e20008921844 */
[----:B-1----:R-:W-:-:S03]  /*25310*/  IADD3 R6, P0, R0, R84, RZ ;  /* 0x0000005400067210 */ /* 0x002fc60007f1e0ff */
[----:B------:R1:W-:Y:S02]  /*25320*/  LDGSTS.E [R5+0x7000], [R8.64], P1 ;  /* 0x0700000008057fae */ /* 0x0003e40008921844 */
[----:B------:R-:W-:Y:S01]  /*25330*/  IMAD.X R7, R89, 0x1, R2, P0 ;  /* 0x0000000159077824 */ /* 0x000fe200000e0602 */
[----:B--2---:R-:W-:-:S04]  /*25340*/  IADD3 R10, P2, R0, R176, RZ ;  /* 0x000000b0000a7210 */ /* 0x004fc80007f5e0ff */
[----:B------:R2:W-:Y:S01]  /*25350*/  LDGSTS.E [R5+0x7400], [R6.64], P1 ;  /* 0x0740000006057fae */ /* 0x0005e20008921844 */
[----:B-1----:R-:W-:Y:S01]  /*25360*/  IADD3 R8, P0, R0, R172, RZ ;  /* 0x000000ac00087210 */ /* 0x002fe20007f1e0ff */
[----:B------:R-:W-:-:S04]  /*25370*/  IMAD.X R11, R153, 0x1, R2, P2 ;  /* 0x00000001990b7824 */ /* 0x000fc800010e0602 */
[----:B------:R-:W-:Y:S01]  /*25380*/  IMAD.X R9, R81, 0x1, R2, P0 ;  /* 0x0000000151097824 */ /* 0x000fe200000e0602 */
        /* <DEDUP_REMOVED lines=74> */
[----:B------:R2:W-:Y:S01]  /*25830*/  LDGSTS.E [R5+0xdc00], [R8.64], P1 ;  /* 0x0dc0000008057fae */ /* 0x0005e20008921844 */
[----:B------:R-:W-:Y:S01]  /*25840*/  LOP3.LUT R239, R239, 0x60, RZ, 0xc0, !PT ;  /* 0x00000060efef7812 */ /* 0x000fe200078ec0ff */
[----:B------:R-:W-:Y:S01]  /*25850*/  IMAD.X R7, R181, 0x1, R2, P2 ;  /* 0x00000001b5077824 */ /* 0x000fe200010e0602 */
[----:B-1----:R-:W-:-:S04]  /*25860*/  IADD3 R10, P0, R0, R234, RZ ;  /* 0x000000ea000a7210 */ /* 0x002fc80007f1e0ff */
[----:B------:R1:W-:Y:S01]  /*25870*/  LDGSTS.E [R5+0xe000], [R6.64], P1 ;  /* 0x0e00000006057fae */ /* 0x0003e20008921844 */
[----:B--2---:R-:W-:Y:S01]  /*25880*/  IADD3 R8, P2, R0, R24, RZ ;  /* 0x0000001800087210 */ /* 0x004fe20007f5e0ff */
[----:B------:R-:W-:Y:S01]  /*25890*/  IMAD.X R11, R217, 0x1, R2, P0 ;  /* 0x00000001d90b7824 */ /* 0x000fe200000e0602 */
[----:B------:R-:W-:-:S03]  /*258a0*/  SHF.R.U32.HI R239, RZ, 0x1, R239 ;  /* 0x00000001ffef7819 */ /* 0x000fc600000116ef */
[----:B------:R-:W-:Y:S01]  /*258b0*/  IMAD.X R9, R221, 0x1, R2, P2 ;  /* 0x00000001dd097824 */ /* 0x000fe200010e0602 */
[----:B------:R2:W-:Y:S04]  /*258c0*/  LDGSTS.E [R5+0xe400], [R10.64], P1 ;  /* 0x0e4000000a057fae */ /* 0x0005e80008921844 */
[----:B------:R-:W-:Y:S01]  /*258d0*/  STL [R1+0x106c], R49 ;  /* 0x00106c3101007387 */ /* 0x000fe20000100800 */
[----:B--2---:R-:W-:-:S03]  /*258e0*/  IADD3 R10, P2, R0, R4, RZ ;  /* 0x00000004000a7210 */ /* 0x004fc60007f5e0ff */
[----:B------:R4:W-:Y:S01]  /*258f0*/  LDGSTS.E [R5+0xe800], [R8.64], P1 ;  /* 0x0e80000008057fae */ /* 0x0009e20008921844 */
[----:B------:R-:W-:-:S03]  /*25900*/  LOP3.LUT R4, R25, R239, RZ, 0x3c, !PT ;  /* 0x000000ef19047212 */ /* 0x000fc600078e3cff */
[----:B------:R2:W-:Y:S01]  /*25910*/  STL [R1+0x1074], R32 ;  /* 0x0010742001007387 */ /* 0x0005e20000100800 */
[----:B------:R-:W-:-:S03]  /*25920*/  LOP3.LUT R4, R4, 0x40, RZ, 0x3c, !PT ;  /* 0x0000004004047812 */ /* 0x000fc600078e3cff */
[----:B------:R-:W3:Y:S02]  /*25930*/  LDL.LU R12, [R1+0x958] ;  /* 0x00095800010c7983 */ /* 0x000ee40000300800 */
[----:B------:R-:W-:Y:S02]  /*25940*/  IMAD R4, R3, 0x10000, R4 ;  /* 0x0001000003047824 */ /* 0x000fe400078e0204 */
        /* <DEDUP_REMOVED lines=114> */
[----:B-1----:R-:W-:Y:S01]  /*26070*/  IADD3 R6, P0, R0, R14, RZ ;  /* 0x0000000e00067210 */ /* 0x002fe20007f1e0ff */
[----:B------:R-:W-:-:S04]  /*26080*/  IMAD.X R11, R235, 0x1, R2, P2 ;  /* 0x00000001eb0b7824 */ /* 0x000fc800010e0602 */
[----:B------:R-:W-:Y:S01]  /*26090*/  IMAD.X R7, R226, 0x1, R2, P0 ;  /* 0x00000001e2077824 */ /* 0x000fe200000e0602 */
[----:B----4-:R-:W-:-:S04]  /*260a0*/  IADD3 R8, P0, R0, R41, RZ ;  /* 0x0000002900087210 */ /* 0x010fc80007f1e0ff */
[----:B------:R3:W-:Y:S04]  /*260b0*/  LDGSTS.E [R5+0xec00], [R6.64], P1 ;  /* 0x0ec0000006057fae */ /* 0x0007e80008921844 */
[----:B------:R1:W-:Y:S01]  /*260c0*/  LDGSTS.E [R5+0xf000], [R10.64], P1 ;  /* 0x0f0000000a057fae */ /* 0x0003e20008921844 */
[----:B------:R-:W-:-:S05]  /*260d0*/  IMAD.X R9, R232, 0x1, R2, P0 ;  /* 0x00000001e8097824 */ /* 0x000fca00000e0602 */
[----:B------:R4:W-:Y:S01]  /*260e0*/  LDGSTS.E [R5+0xf400], [R8.64], P1 ;  /* 0x0f40000008057fae */ /* 0x0009e20008921844 */
[C---:B---3--:R-:W-:Y:S02]  /*260f0*/  IADD3 R6, P2, R0.reuse, R45, RZ ;  /* 0x0000002d00067210 */ /* 0x048fe40007f5e0ff */
[----:B-1----:R-:W-:-:S03]  /*26100*/  IADD3 R10, P3, R0, R28, RZ ;  /* 0x0000001c000a7210 */ /* 0x002fc60007f7e0ff */
[--C-:B------:R-:W-:Y:S02]  /*26110*/  IMAD.X R7, R29, 0x1, R2.reuse, P2 ;  /* 0x000000011d077824 */ /* 0x100fe400010e0602 */
[----:B------:R-:W-:-:S03]  /*26120*/  IMAD.X R11, R37, 0x1, R2, P3 ;  /* 0x00000001250b7824 */ /* 0x000fc600018e0602 */
[----:B------:R4:W-:Y:S04]  /*26130*/  LDGSTS.E [R5+0xf800], [R6.64], P1 ;  /* 0x0f80000006057fae */ /* 0x0009e80008921844 */
[----:B------:R4:W-:Y:S04]  /*26140*/  LDGSTS.E [R5+0xfc00], [R10.64], P1 ;  /* 0x0fc000000a057fae */ /* 0x0009e80008921844 */
[----:B----4-:R-:W3:Y:S01]  /*26150*/  LDL.LU R5, [R1+0xba8] ;  /* 0x000ba80001057983 */ /* 0x010ee20000300800 */
[C---:B------:R-:W-:Y:S02]  /*26160*/  IADD3 R8, P0, R0.reuse, R27, RZ ;  /* 0x0000001b00087210 */ /* 0x040fe40007f1e0ff */
[----:B------:R-:W-:-:S03]  /*26170*/  IADD3 R6, P2, R0, R31, RZ ;  /* 0x0000001f00067210 */ /* 0x000fc60007f5e0ff */
[--C-:B------:R-:W-:Y:S01]  /*26180*/  IMAD.X R9, R15, 0x1, R2.reuse, P0 ;  /* 0x000000010f097824 */ /* 0x100fe200000e0602 */
[----:B------:R-:W-:Y:S01]  /*26190*/  IADD3 R10, P0, R0, R35, RZ ;  /* 0x00000023000a7210 */ /* 0x000fe20007f1e0ff */
[----:B------:R-:W-:-:S03]  /*261a0*/  IMAD.X R7, R16, 0x1, R2, P2 ;  /* 0x0000000110077824 */ /* 0x000fc600010e0602 */
[----:B------:R1:W-:Y:S01]  /*261b0*/  LDGSTS.E [R4+0x200], [R8.64], P1 ;  /* 0x0020000008047fae */ /* 0x0003e20008921844 */
[----:B------:R-:W-:-:S03]  /*261c0*/  IMAD.X R11, R21, 0x1, R2, P0 ;  /* 0x00000001150b7824 */ /* 0x000fc600000e0602 */
[----:B------:R4:W-:Y:S04]  /*261d0*/  LDGSTS.E [R4+0x600], [R6.64], P1 ;  /* 0x0060000006047fae */ /* 0x0009e80008921844 */
[----:B------:R4:W-:Y:S01]  /*261e0*/  LDGSTS.E [R4+0xa00], [R10.64], P1 ;  /* 0x00a000000a047fae */ /* 0x0009e20008921844 */
[C---:B-1----:R-:W-:Y:S02]  /*261f0*/  IADD3 R8, P2, R0.reuse, R39, RZ ;  /* 0x0000002700087210 */ /* 0x042fe40007f5e0ff */
[----:B----4-:R-:W-:-:S03]  /*26200*/  IADD3 R6, P0, R0, R43, RZ ;  /* 0x0000002b00067210 */ /* 0x010fc60007f1e0ff */
[--C-:B------:R-:W-:Y:S01]  /*26210*/  IMAD.X R9, R26, 0x1, R2.reuse, P2 ;  /* 0x000000011a097824 */ /* 0x100fe200010e0602 */
[----:B------:R-:W-:Y:S01]  /*26220*/  IADD3 R10, P2, R0, R47, RZ ;  /* 0x0000002f000a7210 */ /* 0x000fe20007f5e0ff */
[----:B------:R-:W-:-:S03]  /*26230*/  IMAD.X R7, R30, 0x1, R2, P0 ;  /* 0x000000011e077824 */ /* 0x000fc600000e0602 */
[----:B------:R1:W-:Y:S01]  /*26240*/  LDGSTS.E [R4+0xe00], [R8.64], P1 ;  /* 0x00e0000008047fae */ /* 0x0003e20008921844 */
[----:B------:R-:W-:-:S03]  /*26250*/  IMAD.X R11, R34, 0x1, R2, P2 ;  /* 0x00000001220b7824 */ /* 0x000fc600010e0602 */
[----:B------:R2:W-:Y:S04]  /*26260*/  LDGSTS.E [R4+0x1200], [R6.64], P1 ;  /* 0x0120000006047fae */ /* 0x0005e80008921844 */
[----:B------:R4:W-:Y:S01]  /*26270*/  LDGSTS.E [R4+0x1600], [R10.64], P1 ;  /* 0x016000000a047fae */ /* 0x0009e20008921844 */
[C---:B--2---:R-:W-:Y:S02]  /*26280*/  IADD3 R6, P2, R0.reuse, R55, RZ ;  /* 0x0000003700067210 */ /* 0x044fe40007f5e0ff */
[----:B-1----:R-:W-:-:S03]  /*26290*/  IADD3 R8, P0, R0, R51, RZ ;  /* 0x0000003300087210 */ /* 0x002fc60007f1e0ff */
[--C-:B------:R-:W-:Y:S02]  /*262a0*/  IMAD.X R7, R42, 0x1, R2.reuse, P2 ;  /* 0x000000012a077824 */ /* 0x100fe400010e0602 */
[----:B------:R-:W-:Y:S01]  /*262b0*/  IMAD.X R9, R38, 0x1, R2, P0 ;  /* 0x0000000126097824 */ /* 0x000fe200000e0602 */
[----:B----4-:R-:W-:-:S04]  /*262c0*/  IADD3 R10, P0, R0, R59, RZ ;  /* 0x0000003b000a7210 */ /* 0x010fc80007f1e0ff */
[----:B------:R1:W-:Y:S01]  /*262d0*/  LDGSTS.E [R4+0x1a00], [R8.64], P1 ;  /* 0x01a0000008047fae */ /* 0x0003e20008921844 */
[----:B------:R-:W-:-:S03]  /*262e0*/  IMAD.X R11, R46, 0x1, R2, P0 ;  /* 0x000000012e0b7824 */ /* 0x000fc600000e0602 */
[----:B------:R2:W-:Y:S04]  /*262f0*/  LDGSTS.E [R4+0x1e00], [R6.64], P1 ;  /* 0x01e0000006047fae */ /* 0x0005e80008921844 */
[----:B------:R4:W-:Y:S01]  /*26300*/  LDGSTS.E [R4+0x2200], [R10.64], P1 ;  /* 0x022000000a047fae */ /* 0x0009e20008921844 */
[C---:B-1----:R-:W-:Y:S02]  /*26310*/  IADD3 R8, P2, R0.reuse, R63, RZ ;  /* 0x0000003f00087210 */ /* 0x042fe40007f5e0ff */
[----:B--2---:R-:W-:-:S03]  /*26320*/  IADD3 R6, P0, R0, R67, RZ ;  /* 0x0000004300067210 */ /* 0x004fc60007f1e0ff */
        /* <DEDUP_REMOVED lines=38> */
[----:B---3--:R-:W-:-:S03]  /*26590*/  IMAD.X R7, R5, 0x1, R2, P0 ;  /* 0x0000000105077824 */ /* 0x008fc600000e0602 */
[----:B------:R1:W-:Y:S01]  /*265a0*/  LDGSTS.E [R4+0x5600], [R8.64], P1 ;  /* 0x0560000008047fae */ /* 0x0003e20008921844 */
[----:B------:R-:W-:-:S03]  /*265b0*/  IMAD.X R11, R251, 0x1, R2, P2 ;  /* 0x00000001fb0b7824 */ /* 0x000fc600010e0602 */
[----:B------:R2:W-:Y:S04]  /*265c0*/  LDGSTS.E [R4+0x5a00], [R6.64], P1 ;  /* 0x05a0000006047fae */ /* 0x0005e80008921844 */
[----:B------:R3:W-:Y:S01]  /*265d0*/  LDGSTS.E [R4+0x5e00], [R10.64], P1 ;  /* 0x05e000000a047fae */ /* 0x0007e20008921844 */
[C---:B-1----:R-:W-:Y:S02]  /*265e0*/  IADD3 R8, P0, R0.reuse, R78, RZ ;  /* 0x0000004e00087210 */ /* 0x042fe40007f1e0ff */
[----:B--2---:R-:W-:-:S03]  /*265f0*/  IADD3 R6, P2, R0, R90, RZ ;  /* 0x0000005a00067210 */ /* 0x004fc60007f5e0ff */
[--C-:B------:R-:W-:Y:S01]  /*26600*/  IMAD.X R9, R243, 0x1, R2.reuse, P0 ;  /* 0x00000001f3097824 */ /* 0x100fe200000e0602 */
[----:B---3--:R-:W-:Y:S01]  /*26610*/  IADD3 R10, P0, R0, R154, RZ ;  /* 0x0000009a000a7210 */ /* 0x008fe20007f1e0ff */
        /* <DEDUP_REMOVED lines=105> */
[C---:B--2---:R-:W-:Y:S01]  /*26cb0*/  IADD3 R6, P2, R0.reuse, R22, RZ ;  /* 0x0000001600067210 */ /* 0x044fe20007f5e0ff */
[----:B------:R-:W-:Y:S01]  /*26cc0*/  IMAD.MOV.U32 R7, RZ, RZ, R12 ;  /* 0x000000ffff077224 */ /* 0x000fe200078e000c */
[----:B------:R-:W-:Y:S01]  /*26cd0*/  IADD3 R12, P3, R0, R3, RZ ;  /* 0x00000003000c7210 */ /* 0x000fe20007f7e0ff */
[----:B------:R-:W-:Y:S01]  /*26ce0*/  IMAD.X R9, R20, 0x1, R2, P0 ;  /* 0x0000000114097824 */ /* 0x000fe200000e0602 */
[----:B---3--:R-:W-:Y:S01]  /*26cf0*/  IADD3 R10, P0, R0, R49, RZ ;  /* 0x00000031000a7210 */ /* 0x008fe20007f1e0ff */
[----:B------:R-:W-:-:S02]  /*26d00*/  IMAD.MOV.U32 R11, RZ, RZ, R7 ;  /* 0x000000ffff0b7224 */ /* 0x000fc400078e0007 */
[--C-:B------:R-:W-:Y:S01]  /*26d10*/  IMAD.X R7, R23, 0x1, R2.reuse, P2 ;  /* 0x0000000117077824 */ /* 0x100fe200010e0602 */
[----:B------:R1:W-:Y:S01]  /*26d20*/  LDGSTS.E [R4+0xf200], [R8.64], P1 ;  /* 0x0f20000008047fae */ /* 0x0003e20008921844 */
[----:B------:R-:W-:-:S03]  /*26d30*/  IMAD.X R13, R33, 0x1, R2, P3 ;  /* 0x00000001210d7824 */ /* 0x000fc600018e0602 */
[----:B------:R2:W-:Y:S04]  /*26d40*/  LDGSTS.E [R4+0xf600], [R6.64], P1 ;  /* 0x0f60000006047fae */ /* 0x0005e80008921844 */
[----:B------:R3:W-:Y:S01]  /*26d50*/  LDGSTS.E [R4+0xfa00], [R12.64], P1 ;  /* 0x0fa000000c047fae */ /* 0x0007e20008921844 */
[----:B-1----:R-:W-:Y:S02]  /*26d60*/  IMAD.MOV.U32 R8, RZ, RZ, R11 ;  /* 0x000000ffff087224 */ /* 0x002fe400078e000b */
[----:B------:R-:W-:Y:S02]  /*26d70*/  IMAD.X R11, R25, 0x1, R2, P0 ;  /* 0x00000001190b7824 */ /* 0x000fe400000e0602 */
[----:B------:R-:W-:Y:S02]  /*26d80*/  IMAD.MOV.U32 R9, RZ, RZ, R32 ;  /* 0x000000ffff097224 */ /* 0x000fe400078e0020 */
[----:B------:R-:W4:Y:S01]  /*26d90*/  LDL.LU R32, [R1+0x1074] ;  /* 0x0010740001207983 */ /* 0x000f220000300800 */
[----:B--2---:R-:W-:-:S02]  /*26da0*/  IMAD.MOV.U32 R7, RZ, RZ, R20 ;  /* 0x000000ffff077224 */ /* 0x004fc400078e0014 */
[----:B---3--:R-:W-:Y:S01]  /*26db0*/  IMAD.MOV.U32 R12, RZ, RZ, R49 ;  /* 0x000000ffff0c7224 */ /* 0x008fe200078e0031 */
[----:B------:R-:W2:Y:S04]  /*26dc0*/  LDL.LU R20, [R1+0x1070] ;  /* 0x0010700001147983 */ /* 0x000ea80000300800 */
[----:B------:R-:W3:Y:S04]  /*26dd0*/  LDL.LU R6, [R1+0x954] ;  /* 0x0009540001067983 */ /* 0x000ee80000300800 */
[----:B------:R-:W3:Y:S04]  /*26de0*/  LDL.LU R49, [R1+0x106c] ;  /* 0x00106c0001317983 */ /* 0x000ee80000300800 */
[----:B------:R1:W-:Y:S01]  /*26df0*/  LDGSTS.E [R4+0xfe00], [R10.64], P1 ;  /* 0x0fe000000a047fae */ /* 0x0003e20008921844 */
[----:B------:R-:W-:-:S03]  /*26e00*/  IMAD.MOV.U32 R13, RZ, RZ, R25 ;  /* 0x000000ffff0d7224 */ /* 0x000fc600078e0019 */
[----:B-1----:R-:W3:Y:S01]  /*26e10*/  LDL.LU R11, [R1+0x1d0] ;  /* 0x0001d000010b7983 */ /* 0x002ee20000300800 */
[----:B------:R-:W-:-:S03]  /*26e20*/  IMAD.MOV.U32 R25, RZ, RZ, c[0x0][0x18c] ;  /* 0x00006300ff197624 */ /* 0x000fc600078e00ff */
[----:B------:R-:W0:Y:S01]  /*26e30*/  LDGDEPBAR ;  /* 0x00000000000079af */ /* 0x000e220000000000 */
[----:B------:R-:W-:-:S04]  /*26e40*/  IMAD.SHL.U32 R25, R25, 0x20, RZ ;  /* 0x0000002019197824 */ /* 0x000fc800078e00ff */
[----:B------:R-:W-:-:S05]  /*26e50*/  IMAD.SHL.U32 R25, R25, 0x4, RZ ;  /* 0x0000000419197824 */ /* 0x000fca00078e00ff */
[-C--:B------:R-:W-:Y:S02]  /*26e60*/  IADD3 R28, P2, R28, R25.reuse, RZ ;  /* 0x000000191c1c7210 */ /* 0x080fe40007f5e0ff */
[-C--:B------:R-:W-:Y:S02]  /*26e70*/  IADD3 R12, P1, R12, R25.reuse, RZ ;  /* 0x000000190c0c7210 */ /* 0x080fe40007f3e0ff */
[----:B------:R-:W-:Y:S01]  /*26e80*/  IADD3 R3, P3, R3, R25, RZ ;  /* 0x0000001903037210 */ /* 0x000fe20007f7e0ff */
[----:B------:R1:W-:Y:S01]  /*26e90*/  STL [R1+0x924], R28 ;  /* 0x0009241c01007387 */ /* 0x0003e20000100800 */
[----:B--2---:R-:W-:Y:S02]  /*26ea0*/  IADD3 R20, R20, 0x1, RZ ;  /* 0x0000000114147810 */ /* 0x004fe40007ffe0ff */
[----:B---3--:R-:W-:-:S05]  /*26eb0*/  IADD3 R11, R11, -0x20, RZ ;  /* 0xffffffe00b0b7810 */ /* 0x008fca0007ffe0ff */
[----:B------:R-:W-:Y:S04]  /*26ec0*/  STL [R1+0x1d0], R11 ;  /* 0x0001d00b01007387 */ /* 0x000fe80000100800 */
[----:B-1----:R-:W2:Y:S04]  /*26ed0*/  LDL.LU R28, [R1+0x1068] ;  /* 0x00106800011c7983 */ /* 0x002ea80000300800 */
[----:B------:R-:W-:Y:S04]  /*26ee0*/  STL [R1+0x91c], R12 ;  /* 0x00091c0c01007387 */ /* 0x000fe80000100800 */
[----:B------:R-:W-:Y:S04]  /*26ef0*/  STL [R1+0x910], R20 ;  /* 0x0009101401007387 */ /* 0x000fe80000100800 */
[----:B------:R1:W-:Y:S04]  /*26f00*/  STL [R1+0x92c], R3 ;  /* 0x00092c0301007387 */ /* 0x0003e80000100800 */
[----:B-1----:R-:W3:Y:S01]  /*26f10*/  LDL.LU R3, [R1+0x1064] ;  /* 0x0010640001037983 */ /* 0x002ee20000300800 */
[----:B------:R-:W-:-:S02]  /*26f20*/  IADD3 R45, P4, R45, R25, RZ ;  /* 0x000000192d2d7210 */ /* 0x000fc40007f9e0ff */
[-C--:B------:R-:W-:Y:S02]  /*26f30*/  IADD3 R22, P5, R22, R25.reuse, RZ ;  /* 0x0000001916167210 */ /* 0x080fe40007fbe0ff */
[-C--:B------:R-:W-:Y:S01]  /*26f40*/  IADD3 R41, P6, R41, R25.reuse, RZ ;  /* 0x0000001929297210 */ /* 0x080fe20007fde0ff */
[----:B------:R1:W-:Y:S01]  /*26f50*/  STL [R1+0x934], R45 ;  /* 0x0009342d01007387 */ /* 0x0003e20000100800 */
[----:B------:R-:W-:-:S03]  /*26f60*/  IADD3 R19, P0, R19, R25, RZ ;  /* 0x0000001913137210 */ /* 0x000fc60007f1e0ff */
[----:B-1----:R-:W2:Y:S04]  /*26f70*/  LDL.LU R45, [R1+0x1060] ;  /* 0x00106000012d7983 */ /* 0x002ea80000300800 */
[----:B------:R1:W-:Y:S04]  /*26f80*/  STL [R1+0x93c], R22 ;  /* 0x00093c1601007387 */ /* 0x0003e80000100800 */
[----:B-1----:R-:W2:Y:S04]  /*26f90*/  LDL.LU R22, [R1+0x105c] ;  /* 0x00105c0001167983 */ /* 0x002ea80000300800 */
[----:B------:R1:W-:Y:S04]  /*26fa0*/  STL [R1+0x944], R41 ;  /* 0x0009442901007387 */ /* 0x0003e80000100800 */
[----:B-1----:R-:W2:Y:S04]  /*26fb0*/  LDL.LU R41, [R1+0x1058] ;  /* 0x0010580001297983 */ /* 0x002ea80000300800 */
[----:B------:R1:W-:Y:S04]  /*26fc0*/  STL [R1+0x94c], R19 ;  /* 0x00094c1301007387 */ /* 0x0003e80000100800 */
[----:B-1----:R-:W2:Y:S01]  /*26fd0*/  LDL.LU R19, [R1+0x1054] ;  /* 0x0010540001137983 */ /* 0x002ea20000300800 */
[----:B---3--:R-:W-:-:S02]  /*26fe0*/  IMAD.X R37, R37, 0x1, R3, P2 ;  /* 0x0000000125257824 */ /* 0x008fc400010e0603 */
[--C-:B------:R-:W-:Y:S01]  /*26ff0*/  IMAD.X R13, R13, 0x1, R3.reuse, P1 ;  /* 0x000000010d0d7824 */ /* 0x100fe200008e0603 */
[-C--:B------:R-:W-:Y:S02]  /*27000*/  IADD3 R6, P1, R6, R25.reuse, RZ ;  /* 0x0000001906067210 */ /* 0x080fe40007f3e0ff */
[-C--:B------:R-:W-:Y:S01]  /*27010*/  IADD3 R18, P2, R18, R25.reuse, RZ ;  /* 0x0000001912127210 */ /* 0x080fe20007f5e0ff */
[----:B------:R1:W-:Y:S01]  /*27020*/  STL [R1+0x920], R37 ;  /* 0x0009202501007387 */ /* 0x0003e20000100800 */
[--C-:B------:R-:W-:Y:S01]  /*27030*/  IMAD.X R33, R33, 0x1, R3.reuse, P3 ;  /* 0x0000000121217824 */ /* 0x100fe200018e0603 */
[----:B------:R-:W-:Y:S02]  /*27040*/  IADD3 R14, P3, R14, R25, RZ ;  /* 0x000000190e0e7210 */ /* 0x000fe40007f7e0ff */
[----:B------:R-:W-:Y:S01]  /*27050*/  STL [R1+0x918], R13 ;  /* 0x0009180d01007387 */ /* 0x000fe20000100800 */
[----:B------:R-:W-:-:S03]  /*27060*/  IMAD.X R29, R29, 0x1, R3, P4 ;  /* 0x000000011d1d7824 */ /* 0x000fc600020e0603 */
[----:B-1----:R-:W3:Y:S04]  /*27070*/  LDL.LU R37, [R1+0x1050] ;  /* 0x0010500001257983 */ /* 0x002ee80000300800 */
[----:B------:R-:W-:Y:S01]  /*27080*/  STL [R1+0x954], R6 ;  /* 0x0009540601007387 */ /* 0x000fe20000100800 */
[----:B------:R-:W-:-:S03]  /*27090*/  IADD3 R17, P4, R17, R25, RZ ;  /* 0x0000001911117210 */ /* 0x000fc60007f9e0ff */
[----:B------:R1:W-:Y:S01]  /*270a0*/  STL [R1+0x95c], R18 ;  /* 0x00095c1201007387 */ /* 0x0003e20000100800 */
[--C-:B------:R-:W-:Y:S01]  /*270b0*/  IMAD.X R23, R23, 0x1, R3.reuse, P5 ;  /* 0x0000000117177824 */ /* 0x100fe200028e0603 */
[-C--:B------:R-:W-:Y:S02]  /*270c0*/  IADD3 R24, P5, R24, R25.reuse, RZ ;  /* 0x0000001918187210 */ /* 0x080fe40007fbe0ff */
[----:B-1----:R-:W2:Y:S04]  /*270d0*/  LDL.LU R18, [R1+0x104c] ;  /* 0x00104c0001127983 */ /* 0x002ea80000300800 */
[----:B------:R1:W-:Y:S01]  /*270e0*/  STL [R1+0x928], R33 ;  /* 0x0009282101007387 */ /* 0x0003e20000100800 */
[----:B------:R-:W-:Y:S01]  /*270f0*/  IMAD.X R232, R232, 0x1, R3, P6 ;  /* 0x00000001e8e87824 */ /* 0x000fe200030e0603 */
[----:B------:R-:W-:-:S02]  /*27100*/  IADD3 R233, P6, R233, R25, RZ ;  /* 0x00000019e9e97210 */ /* 0x000fc40007fde0ff */
[----:B-1----:R-:W2:Y:S04]  /*27110*/  LDL.LU R33, [R1+0x1048] ;  /* 0x0010480001217983 */ /* 0x002ea80000300800 */
[----:B------:R1:W-:Y:S01]  /*27120*/  STL [R1+0x964], R14 ;  /* 0x0009640e01007387 */ /* 0x0003e20000100800 */
[--C-:B------:R-:W-:Y:S01]  /*27130*/  IMAD.X R7, R7, 0x1, R3.reuse, P0 ;  /* 0x0000000107077824 */ /* 0x100fe200000e0603 */
[----:B------:R-:W-:Y:S02]  /*27140*/  IADD3 R234, P0, R234, R25, RZ ;  /* 0x00000019eaea7210 */ /* 0x000fe40007f1e0ff */
[----:B-1----:R-:W2:Y:S04]  /*27150*/  LDL.LU R14, [R1+0x1044] ;  /* 0x00104400010e7983 */ /* 0x002ea80000300800 */
[----:B------:R1:W-:Y:S01]  /*27160*/  STL [R1+0x930], R29 ;  /* 0x0009301d01007387 */ /* 0x0003e20000100800 */
[----:B------:R-:W-:-:S03]  /*27170*/  IMAD.X R235, R235, 0x1, R3, P1 ;  /* 0x00000001ebeb7824 */ /* 0x000fc600008e0603 */
[----:B-1----:R-:W2:Y:S04]  /*27180*/  LDL.LU R29, [R1+0x1040] ;  /* 0x00104000011d7983 */ /* 0x002ea80000300800 */
[----:B------:R1:W-:Y:S01]  /*27190*/  STL [R1+0x96c], R17 ;  /* 0x00096c1101007387 */ /* 0x0003e20000100800 */
[----:B------:R-:W-:-:S03]  /*271a0*/  IADD3 R224, P1, R224, R25, RZ ;  /* 0x00000019e0e07210 */ /* 0x000fc60007f3e0ff */
        /* <DEDUP_REMOVED lines=9> */
[----:B-1----:R1:W5:Y:S04]  /*27240*/  LDL.LU R232, [R1+0x1030] ;  /* 0x0010300001e87983 */ /* 0x0023680000300800 */
[----:B------:R1:W-:Y:S01]  /*27250*/  STL [R1+0x97c], R233 ;  /* 0x00097ce901007387 */ /* 0x0003e20000100800 */
[----:B------:R-:W-:-:S03]  /*27260*/  IADD3 R227, P3, R227, R25, RZ ;  /* 0x00000019e3e37210 */ /* 0x000fc60007f7e0ff */
[----:B-1----:R1:W5:Y:S04]  /*27270*/  LDL.LU R233, [R1+0x102c] ;  /* 0x00102c0001e97983 */ /* 0x0023680000300800 */
[----:B------:R1:W-:Y:S01]  /*27280*/  STL [R1+0x984], R234 ;  /* 0x000984ea01007387 */ /* 0x0003e20000100800 */
[--C-:B------:R-:W-:Y:S01]  /*27290*/  IMAD.X R9, R9, 0x1, R3.reuse, P4 ;  /* 0x0000000109097824 */ /* 0x100fe200020e0603 */
[----:B------:R-:W-:Y:S02]  /*272a0*/  IADD3 R220, P4, R220, R25, RZ ;  /* 0x00000019dcdc7210 */ /* 0x000fe40007f9e0ff */
[----:B-1----:R1:W5:Y:S04]  /*272b0*/  LDL.LU R234, [R1+0x1028] ;  /* 0x0010280001ea7983 */ /* 0x0023680000300800 */
[----:B------:R-:W-:Y:S04]  /*272c0*/  STL [R1+0x948], R7 ;  /* 0x0009480701007387 */ /* 0x000fe80000100800 */
[----:B------:R1:W-:Y:S01]  /*272d0*/  STL [R1+0x950], R235 ;  /* 0x000950eb01007387 */ /* 0x0003e20000100800 */
[----:B------:R-:W-:-:S03]  /*272e0*/  IMAD.X R221, R221, 0x1, R3, P5 ;  /* 0x00000001dddd7824 */ /* 0x000fc600028e0603 */
[----:B-1----:R1:W5:Y:S04]  /*272f0*/  LDL.LU R235, [R1+0x1024] ;  /* 0x0010240001eb7983 */ /* 0x0023680000300800 */
[----:B------:R1:W-:Y:S01]  /*27300*/  STL [R1+0x98c], R224 ;  /* 0x00098ce001007387 */ /* 0x0003e20000100800 */
[----:B------:R-:W-:-:S03]  /*27310*/  IADD3 R222, P5, R222, R25, RZ ;  /* 0x00000019dede7210 */ /* 0x000fc60007fbe0ff */
[----:B-1----:R1:W5:Y:S04]  /*27320*/  LDL.LU R224, [R1+0x1020] ;  /* 0x0010200001e07983 */ /* 0x0023680000300800 */
[----:B------:R1:W-:Y:S01]  /*27330*/  STL [R1+0x994], R225 ;  /* 0x000994e101007387 */ /* 0x0003e20000100800 */
[----:B------:R-:W-:-:S03]  /*27340*/  IMAD.X R223, R223, 0x1, R3, P6 ;  /* 0x00000001dfdf7824 */ /* 0x000fc600030e0603 */
[----:B-1----:R1:W5:Y:S04]  /*27350*/  LDL.LU R225, [R1+0x101c] ;  /* 0x00101c0001e17983 */ /* 0x0023680000300800 */
[----:B------:R-:W-:Y:S04]  /*27360*/  STL [R1+0x958], R8 ;  /* 0x0009580801007387 */ /* 0x000fe80000100800 */
[----:B------:R1:W-:Y:S01]  /*27370*/  STL [R1+0x960], R226 ;  /* 0x000960e201007387 */ /* 0x0003e20000100800 */
[----:B------:R-:W-:-:S03]  /*27380*/  IADD3 R216, P6, R216, R25, RZ ;  /* 0x00000019d8d87210 */ /* 0x000fc60007fde0ff */
[----:B-1----:R1:W5:Y:S04]  /*27390*/  LDL.LU R226, [R1+0x1018] ;  /* 0x0010180001e27983 */ /* 0x0023680000300800 */
[----:B------:R1:W-:Y:S01]  /*273a0*/  STL [R1+0x99c], R227 ;  /* 0x00099ce301007387 */ /* 0x0003e20000100800 */
[----:B------:R-:W-:-:S03]  /*273b0*/  IMAD.X R217, R217, 0x1, R3, P0 ;  /* 0x00000001d9d97824 */ /* 0x000fc600000e0603 */
[----:B-1----:R1:W5:Y:S04]  /*273c0*/  LDL.LU R227, [R1+0x1014] ;  /* 0x0010140001e37983 */ /* 0x0023680000300800 */
[----:B------:R1:W-:Y:S01]  /*273d0*/  STL [R1+0x9a4], R220 ;  /* 0x0009a4dc01007387 */ /* 0x0003e20000100800 */
[----:B------:R-:W-:-:S03]  /*273e0*/  IADD3 R218, P0, R218, R25, RZ ;  /* 0x00000019dada7210 */ /* 0x000fc60007f1e0ff */
[----:B-1----:R1:W5:Y:S04]  /*273f0*/  LDL.LU R220, [R1+0x1010] ;  /* 0x0010100001dc7983 */ /* 0x0023680000300800 */
[----:B------:R-:W-:Y:S04]  /*27400*/  STL [R1+0x968], R9 ;  /* 0x0009680901007387 */ /* 0x000fe80000100800 */
[----:B------:R1:W-:Y:S01]  /*27410*/  STL [R1+0x970], R221 ;  /* 0x000970dd01007387 */ /* 0x0003e20000100800 */
[----:B------:R-:W-:Y:S01]  /*27420*/  IMAD.X R219, R219, 0x1, R3, P1 ;  /* 0x00000001dbdb7824 */ /* 0x000fe200008e0603 */
[----:B------:R-:W-:-:S02]  /*27430*/  IADD3 R180, P1, R180, R25, RZ ;  /* 0x00000019b4b47210 */ /* 0x000fc40007f3e0ff */
[----:B-1----:R1:W5:Y:S04]  /*27440*/  LDL.LU R221, [R1+0x100c] ;  /* 0x00100c0001dd7983 */ /* 0x0023680000300800 */
        /* <DEDUP_REMOVED lines=414> */
[-C--:B------:R-:W-:Y:S02]  /*28e30*/  IADD3 R237, P1, R237, R25.reuse, RZ ;  /* 0x00000019eded7210 */ /* 0x080fe40007f3e0ff */
[----:B-1----:R1:W5:Y:S04]  /*28e40*/  LDL.LU R251, [R1+0xde4] ;  /* 0x000de40001fb7983 */ /* 0x0023680000300800 */
[----:B------:R1:W-:Y:S01]  /*28e50*/  STL [R1+0xbd4], R244 ;  /* 0x000bd4f401007387 */ /* 0x0003e20000100800 */
[----:B------:R-:W-:Y:S01]  /*28e60*/  IMAD.X R236, R236, 0x1, R3, P2 ;  /* 0x00000001ecec7824 */ /* 0x000fe200010e0603 */
[----:B------:R-:W-:-:S02]  /*28e70*/  IADD3 R231, P2, R231, R25, RZ ;  /* 0x00000019e7e77210 */ /* 0x000fc40007f5e0ff */
        /* <DEDUP_REMOVED lines=11> */
[----:B------:R-:W-:Y:S02]  /*28f30*/  IADD3 R185, P5, R185, R25, RZ ;  /* 0x00000019b9b97210 */ /* 0x000fe40007fbe0ff */
[----:B-1----:R1:W5:Y:S04]  /*28f40*/  LDL.LU R247, [R1+0xdd4] ;  /* 0x000dd40001f77983 */ /* 0x0023680000300800 */
[----:B------:R-:W-:Y:S04]  /*28f50*/  STL [R1+0xba8], R5 ;  /* 0x000ba80501007387 */ /* 0x000fe80000100800 */
[----:B------:R-:W-:Y:S04]  /*28f60*/  STL [R1+0xbb0], R252 ;  /* 0x000bb0fc01007387 */ /* 0x000fe80000100800 */
[----:B------:R-:W-:Y:S04]  /*28f70*/  STL [R1+0xbec], R239 ;  /* 0x000becef01007387 */ /* 0x000fe80000100800 */
[----:B------:R-:W-:Y:S04]  /*28f80*/  STL [R1+0xbb8], R238 ;  /* 0x000bb8ee01007387 */ /* 0x000fe80000100800 */
[----:B------:R-:W-:Y:S01]  /*28f90*/  STL [R1+0xbf4], R237 ;  /* 0x000bf4ed01007387 */ /* 0x000fe20000100800 */
[----:B------:R-:W-:-:S03]  /*28fa0*/  IMAD.X R184, R184, 0x1, R3, P6 ;  /* 0x00000001b8b87824 */ /* 0x000fc600030e0603 */
[----:B------:R-:W-:Y:S01]  /*28fb0*/  STL [R1+0xbc0], R236 ;  /* 0x000bc0ec01007387 */ /* 0x000fe20000100800 */
[----:B------:R-:W-:-:S03]  /*28fc0*/  IADD3 R163, P6, R163, R25, RZ ;  /* 0x00000019a3a37210 */ /* 0x000fc60007fde0ff */
        /* <DEDUP_REMOVED lines=60> */
[----:B------:R1:W-:Y:S01]  /*29390*/  STL [R1+0xc74], R65 ;  /* 0x000c744101007387 */ /* 0x0003e20000100800 */
[----:B------:R-:W-:-:S03]  /*293a0*/  IMAD.X R56, R56, 0x1, R3, P1 ;  /* 0x0000000138387824 */ /* 0x000fc600008e0603 */
[----:B------:R1:W-:Y:S01]  /*293b0*/  STL [R1+0xc40], R64 ;  /* 0x000c404001007387 */ /* 0x0003e20000100800 */
        /* <DEDUP_REMOVED lines=20> */
[----:B--2---:R-:W-:-:S03]  /*29500*/  IADD3 R45, P6, R45, R25, RZ ;  /* 0x000000192d2d7210 */ /* 0x004fc60007fde0ff */
        /* <DEDUP_REMOVED lines=15> */
[----:B---3--:R-:W-:-:S03]  /*29600*/  IADD3 R37, P3, R37, R25, RZ ;  /* 0x0000001925257210 */ /* 0x008fc60007f7e0ff */
[----:B------:R2:W-:Y:S01]  /*29610*/  STL [R1+0xcc4], R45 ;  /* 0x000cc42d01007387 */ /* 0x0005e20000100800 */
[----:B-1----:R-:W-:-:S03]  /*29620*/  IMAD.MOV.U32 R65, RZ, RZ, c[0x0][0x188] ;  /* 0x00006200ff417624 */ /* 0x002fc600078e00ff */
[----:B------:R2:W-:Y:S01]  /*29630*/  STL [R1+0xc90], R44 ;  /* 0x000c902c01007387 */ /* 0x0005e20000100800 */
[----:B------:R-:W-:-:S03]  /*29640*/  IMAD.X R36, R36, 0x1, R3, P4 ;  /* 0x0000000124247824 */ /* 0x000fc600020e0603 */
[----:B------:R2:W-:Y:S01]  /*29650*/  STL [R1+0xccc], R43 ;  /* 0x000ccc2b01007387 */ /* 0x0005e20000100800 */
[----:B------:R-:W-:-:S03]  /*29660*/  IADD3 R35, P4, R35, R25, RZ ;  /* 0x0000001923237210 */ /* 0x000fc60007f9e0ff */
[----:B------:R2:W-:Y:S01]  /*29670*/  STL [R1+0xc98], R42 ;  /* 0x000c982a01007387 */ /* 0x0005e20000100800 */
[----:B------:R-:W-:-:S03]  /*29680*/  IMAD.X R34, R34, 0x1, R3, P5 ;  /* 0x0000000122227824 */ /* 0x000fc600028e0603 */
[----:B------:R2:W-:Y:S01]  /*29690*/  STL [R1+0xcd4], R41 ;  /* 0x000cd42901007387 */ /* 0x0005e20000100800 */
[----:B------:R-:W-:Y:S01]  /*296a0*/  IADD3 R33, P5, R33, R25, RZ ;  /* 0x0000001921217210 */ /* 0x000fe20007fbe0ff */
[----:B------:R-:W-:Y:S02]  /*296b0*/  IMAD.SHL.U32 R4, R65, 0x20, RZ ;  /* 0x0000002041047824 */ /* 0x000fe400078e00ff */
[----:B------:R2:W-:Y:S01]  /*296c0*/  STL [R1+0xca0], R40 ;  /* 0x000ca02801007387 */ /* 0x0005e20000100800 */
[----:B----4-:R-:W-:-:S03]  /*296d0*/  IMAD.X R32, R32, 0x1, R3, P6 ;  /* 0x0000000120207824 */ /* 0x010fc600030e0603 */
[----:B------:R2:W-:Y:S01]  /*296e0*/  STL [R1+0xcdc], R39 ;  /* 0x000cdc2701007387 */ /* 0x0005e20000100800 */
[----:B------:R-:W-:Y:S01]  /*296f0*/  IMAD.SHL.U32 R65, R65, 0x20, RZ ;  /* 0x0000002041417824 */ /* 0x000fe200078e00ff */
[----:B------:R-:W-:Y:S02]  /*29700*/  IADD3 R31, P6, R31, R25, RZ ;  /* 0x000000191f1f7210 */ /* 0x000fe40007fde0ff */
[----:B------:R2:W-:Y:S01]  /*29710*/  STL [R1+0xca8], R38 ;  /* 0x000ca82601007387 */ /* 0x0005e20000100800 */
[----:B------:R-:W-:-:S03]  /*29720*/  IMAD.X R30, R30, 0x1, R3, P0 ;  /* 0x000000011e1e7824 */ /* 0x000fc600000e0603 */
[----:B------:R2:W-:Y:S01]  /*29730*/  STL [R1+0xce4], R37 ;  /* 0x000ce42501007387 */ /* 0x0005e20000100800 */
[----:B------:R-:W-:-:S03]  /*29740*/  IADD3 R29, P0, R29, R25, RZ ;  /* 0x000000191d1d7210 */ /* 0x000fc60007f1e0ff */
[----:B------:R2:W-:Y:S01]  /*29750*/  STL [R1+0xcb0], R36 ;  /* 0x000cb02401007387 */ /* 0x0005e20000100800 */
[----:B------:R-:W-:-:S03]  /*29760*/  IMAD.X R28, R28, 0x1, R3, P1 ;  /* 0x000000011c1c7824 */ /* 0x000fc600008e0603 */
[----:B------:R2:W-:Y:S01]  /*29770*/  STL [R1+0xcec], R35 ;  /* 0x000cec2301007387 */ /* 0x0005e20000100800 */
[-C--:B------:R-:W-:Y:S01]  /*29780*/  IADD3 R27, P1, R27, R25.reuse, RZ ;  /* 0x000000191b1b7210 */ /* 0x080fe20007f3e0ff */
[----:B------:R-:W-:Y:S02]  /*29790*/  IMAD.MOV.U32 R64, RZ, RZ, 0x1f ;  /* 0x0000001fff407424 */ /* 0x000fe400078e00ff */
[----:B------:R2:W-:Y:S01]  /*297a0*/  STL [R1+0xcb8], R34 ;  /* 0x000cb82201007387 */ /* 0x0005e20000100800 */
[----:B------:R-:W-:Y:S01]  /*297b0*/  SHF.R.S32.HI R65, RZ, 0x1f, R65 ;  /* 0x0000001fff417819 */ /* 0x000fe20000011441 */
[--C-:B------:R-:W-:Y:S02]  /*297c0*/  IMAD.X R26, R26, 0x1, R3.reuse, P2 ;  /* 0x000000011a1a7824 */ /* 0x100fe400010e0603 */
[----:B------:R2:W-:Y:S01]  /*297d0*/  STL [R1+0xcf4], R33 ;  /* 0x000cf42101007387 */ /* 0x0005e20000100800 */
[----:B------:R-:W-:Y:S01]  /*297e0*/  IADD3 R23, P2, R23, R25, RZ ;  /* 0x0000001917177210 */ /* 0x000fe20007f5e0ff */
[----:B------:R-:W-:-:S02]  /*297f0*/  IMAD.X R22, R22, 0x1, R3, P3 ;  /* 0x0000000116167824 */ /* 0x000fc400018e0603 */
[----:B------:R2:W-:Y:S01]  /*29800*/  STL [R1+0xcc0], R32 ;  /* 0x000cc02001007387 */ /* 0x0005e20000100800 */
[----:B------:R-:W-:-:S03]  /*29810*/  LEA R24, P3, R4, R24, 0x2 ;  /* 0x0000001804187211 */ /* 0x000fc600078610ff */
[----:B------:R2:W-:Y:S01]  /*29820*/  STL [R1+0xcfc], R31 ;  /* 0x000cfc1f01007387 */ /* 0x0005e20000100800 */
[----:B------:R-:W-:-:S03]  /*29830*/  SHF.L.U64.HI R4, R4, 0x2, R65 ;  /* 0x0000000204047819 */ /* 0x000fc60000010241 */
[----:B------:R2:W-:Y:S01]  /*29840*/  STL [R1+0xcc8], R30 ;  /* 0x000cc81e01007387 */ /* 0x0005e20000100800 */
[----:B------:R-:W-:Y:S01]  /*29850*/  IADD3 R64, R64, c[0x0][0x180], RZ ;  /* 0x0000600040407a10 */ /* 0x000fe20007ffe0ff */
[--C-:B------:R-:W-:Y:S02]  /*29860*/  IMAD.X R21, R21, 0x1, R3.reuse, P4 ;  /* 0x0000000115157824 */ /* 0x100fe400020e0603 */
[----:B------:R2:W-:Y:S01]  /*29870*/  STL [R1+0xd04], R29 ;  /* 0x000d041d01007387 */ /* 0x0005e20000100800 */
[----:B------:R-:W-:-:S03]  /*29880*/  IMAD.X R19, R19, 0x1, R3, P5 ;  /* 0x0000000113137824 */ /* 0x000fc600028e0603 */
[----:B------:R2:W-:Y:S01]  /*29890*/  STL [R1+0xcd0], R28 ;  /* 0x000cd01c01007387 */ /* 0x0005e20000100800 */
[----:B------:R-:W-:-:S03]  /*298a0*/  IMAD.X R16, R16, 0x1, R3, P6 ;  /* 0x0000000110107824 */ /* 0x000fc600030e0603 */
[----:B------:R2:W-:Y:S01]  /*298b0*/  STL [R1+0xd0c], R27 ;  /* 0x000d0c1b01007387 */ /* 0x0005e20000100800 */
[----:B------:R-:W-:-:S03]  /*298c0*/  IMAD.X R18, R18, 0x1, R3, P0 ;  /* 0x0000000112127824 */ /* 0x000fc600000e0603 */
[----:B------:R2:W-:Y:S01]  /*298d0*/  STL [R1+0xcd8], R26 ;  /* 0x000cd81a01007387 */ /* 0x0005e20000100800 */
[----:B------:R-:W-:Y:S01]  /*298e0*/  SHF.R.S32.HI R5, RZ, 0x1f, R64 ;  /* 0x0000001fff057819 */ /* 0x000fe20000011440 */
[----:B------:R-:W-:Y:S02]  /*298f0*/  IMAD.X R17, R17, 0x1, R4, P3 ;  /* 0x0000000111117824 */ /* 0x000fe400018e0604 */
[----:B------:R2:W-:Y:S01]  /*29900*/  STL [R1+0xd14], R23 ;  /* 0x000d141701007387 */ /* 0x0005e20000100800 */
[----:B------:R-:W-:-:S03]  /*29910*/  IMAD.X R15, R15, 0x1, R3, P1 ;  /* 0x000000010f0f7824 */ /* 0x000fc600008e0603 */
[----:B------:R2:W-:Y:S01]  /*29920*/  STL [R1+0xce0], R22 ;  /* 0x000ce01601007387 */ /* 0x0005e20000100800 */
[----:B------:R-:W-:-:S03]  /*29930*/  IMAD.X R14, R14, 0x1, R3, P2 ;  /* 0x000000010e0e7824 */ /* 0x000fc600010e0603 */
[----:B------:R2:W-:Y:S01]  /*29940*/  STL [R1+0x1dc], R24 ;  /* 0x0001dc1801007387 */ /* 0x0005e20000100800 */
[----:B------:R-:W-:-:S03]  /*29950*/  LEA.HI R5, R5, R64, RZ, 0x5 ;  /* 0x0000004005057211 */ /* 0x000fc600078f28ff */
[----:B------:R2:W-:Y:S04]  /*29960*/  STL [R1+0xce8], R21 ;  /* 0x000ce81501007387 */ /* 0x0005e80000100800 */
[----:B------:R2:W-:Y:S04]  /*29970*/  STL [R1+0xcf0], R19 ;  /* 0x000cf01301007387 */ /* 0x0005e80000100800 */
[----:B------:R2:W-:Y:S04]  /*29980*/  STL [R1+0xcf8], R16 ;  /* 0x000cf81001007387 */ /* 0x0005e80000100800 */
[----:B------:R2:W-:Y:S01]  /*29990*/  STL [R1+0xd00], R18 ;  /* 0x000d001201007387 */ /* 0x0005e20000100800 */
[----:B------:R-:W-:-:S03]  /*299a0*/  SHF.R.S32.HI R5, RZ, 0x5, R5 ;  /* 0x00000005ff057819 */ /* 0x000fc60000011405 */
[----:B------:R2:W-:Y:S04]  /*299b0*/  STL [R1+0x1d8], R17 ;  /* 0x0001d81101007387 */ /* 0x0005e80000100800 */
[----:B------:R2:W-:Y:S04]  /*299c0*/  STL [R1+0xd08], R15 ;  /* 0x000d080f01007387 */ /* 0x0005e80000100800 */
[----:B------:R2:W-:Y:S01]  /*299d0*/  STL [R1+0xd10], R14 ;  /* 0x000d100e01007387 */ /* 0x0005e20000100800 */
[----:B------:R-:W-:Y:S11]  /*299e0*/  ISETP.NE.U32.AND P4, PT, R5, R20, PT ;  /* 0x000000140500720c */ /* 0x000ff60003f85070 */
[----:B------:R-:W-:Y:S02]  /*299f0*/  @!UPT UIADD3 URZ, URZ, URZ, URZ ;  /* 0x0000003f3f3ff290 */ /* 0x000fe4000fffe03f */
[----:B--2---:R-:W-:Y:S01]  /*29a00*/  @!P4 CALL.REL.NOINC `(.L_x_0) ;  /* 0x000000100000c944 */ /* 0x004fe20003c00000 */
[----:B------:R-:W-:Y:S05]  /*29a10*/  BRA `(.L_x_1) ;  /* 0xfffec55000007947 */ /* 0x000fea000383ffff */
.L_x_0:
[----:B------:R-:W2:Y:S01]  /*29a20*/  LDL R5, [R1+0xdb4] ;  /* 0x000db40001057983 */ /* 0x000ea20000100800 */
[----:B------:R-:W-:-:S04]  /*29a30*/  DEPBAR.LE SB0, 0x0 ;  /* 0x000080000000791a */ /* 0x000fc80000000000 */
[----:B------:R-:W3:Y:S04]  /*29a40*/  LDL R252, [R1+0x1d4] ;  /* 0x0001d40001fc7983 */ /* 0x000ee80000100800 */
[----:B------:R-:W1:Y:S02]  /*29a50*/  S2R R6, SR_TID.X ;  /* 0x0000000000067919 */ /* 0x000e640000002100 */
[C---:B-1---5:R-:W-:Y:S02]  /*29a60*/  IMAD.SHL.U32 R0, R6.reuse, 0x20, RZ ;  /* 0x0000002006007824 */ /* 0x062fe400078e00ff */
[C---:B------:R-:W-:Y:S01]  /*29a70*/  IMAD.SHL.U32 R2, R6.reuse, 0x1000, RZ ;  /* 0x0000100006027824 */ /* 0x040fe200078e00ff */
[C---:B------:R-:W-:Y:S01]  /*29a80*/  LOP3.LUT R7, R6.reuse, 0x60, RZ, 0xc0, !PT ;  /* 0x0000006006077812 */ /* 0x040fe200078ec0ff */
[----:B------:R-:W-:Y:S01]  /*29a90*/  IMAD.SHL.U32 R4, R6, 0x4, RZ ;  /* 0x0000000406047824 */ /* 0x000fe200078e00ff */
[----:B------:R-:W-:Y:S01]  /*29aa0*/  LOP3.LUT R0, R0, 0x60, RZ, 0xc0, !PT ;  /* 0x0000006000007812 */ /* 0x000fe200078ec0ff */
[C---:B------:R-:W-:Y:S01]  /*29ab0*/  IMAD.SHL.U32 R3, R6.reuse, 0x400, RZ ;  /* 0x0000040006037824 */ /* 0x040fe200078e00ff */
[----:B------:R-:W-:-:S02]  /*29ac0*/  LOP3.LUT R6, R6, 0x7f, RZ, 0xc0, !PT ;  /* 0x0000007f06067812 */ /* 0x000fc400078ec0ff */
[----:B------:R-:W-:Y:S02]  /*29ad0*/  LOP3.LUT R2, R2, 0x6000, RZ, 0xc0, !PT ;  /* 0x0000600002027812 */ /* 0x000fe400078ec0ff */
[----:B------:R-:W-:-:S03]  /*29ae0*/  LOP3.LUT R0, R0, 0x70, R4, 0x78, !PT ;  /* 0x0000007000007812 */ /* 0x000fc600078e7804 */
[----:B------:R-:W-:Y:S01]  /*29af0*/  IMAD R2, R6, 0x10, R2 ;  /* 0x0000001006027824 */ /* 0x000fe200078e0202 */
[----:B------:R-:W-:Y:S01]  /*29b00*/  LOP3.LUT R3, R3, 0x6000, RZ, 0xc0, !PT ;  /* 0x0000600003037812 */ /* 0x000fe200078ec0ff */
[----:B------:R-:W-:Y:S04]  /*29b10*/  BAR.SYNC.DEFER_BLOCKING 0x0 ;  /* 0x0000000000007b1d */ /* 0x000fe80000010000 */
[----:B------:R-:W-:Y:S01]  /*29b20*/  IMAD R3, R7, 0x40, R3 ;  /* 0x0000004007037824 */ /* 0x000fe200078e0203 */
[----:B--2---:R-:W-:Y:S02]  /*29b30*/  ISETP.GE.AND P0, PT, R5, c[0x0][0x178], PT ;  /* 0x00005e0005007a0c */ /* 0x004fe40003f06270 */
[C---:B---3--:R-:W-:Y:S02]  /*29b40*/  IADD3 R4, R252.reuse, 0x2, RZ ;  /* 0x00000002fc047810 */ /* 0x048fe40007ffe0ff */
[----:B------:R-:W-:-:S02]  /*29b50*/  IADD3 R5, R252, 0x3, RZ ;  /* 0x00000003fc057810 */ /* 0x000fc40007ffe0ff */
[----:B------:R-:W-:Y:S02]  /*29b60*/  IADD3 R6, R252, 0x4, RZ ;  /* 0x00000004fc067810 */ /* 0x000fe40007ffe0ff */
[----:B------:R-:W-:Y:S02]  /*29b70*/  ISETP.LT.AND P1, PT, R4, c[0x0][0x17c], !P0 ;  /* 0x00005f0004007a0c */ /* 0x000fe40004721270 */
[----:B------:R-:W-:Y:S01]  /*29b80*/  ISETP.LT.AND P4, PT, R5, c[0x0][0x17c], !P0 ;  /* 0x00005f0005007a0c */ /* 0x000fe20004781270 */
[----:B------:R-:W2:Y:S01]  /*29b90*/  LDL.LU R4, [R1+0x400] ;  /* 0x0004000001047983 */ /* 0x000ea20000300800 */
[----:B------:R-:W-:-:S03]  /*29ba0*/  ISETP.LT.AND P2, PT, R6, c[0x0][0x17c], !P0 ;  /* 0x00005f0006007a0c */ /* 0x000fc60004741270 */
[----:B------:R-:W2:Y:S04]  /*29bb0*/  LDL.LU R5, [R1+0x404] ;  /* 0x0004040001057983 */ /* 0x000ea80000300800 */
[----:B------:R-:W2:Y:S04]  /*29bc0*/  LDL.LU R6, [R1+0x500] ;  /* 0x0005000001067983 */ /* 0x000ea80000300800 */
[----:B------:R-:W2:Y:S04]  /*29bd0*/  LDL.LU R7, [R1+0x504] ;  /* 0x0005040001077983 */ /* 0x000ea80000300800 */
[----:B------:R-:W3:Y:S04]  /*29be0*/  LDL.LU R12, [R1+0x408] ;  /* 0x00040800010c7983 */ /* 0x000ee80000300800 */
[----:B------:R-:W3:Y:S04]  /*29bf0*/  LDL.LU R13, [R1+0x40c] ;  /* 0x00040c00010d7983 */ /* 0x000ee80000300800 */
[----:B------:R-:W3:Y:S04]  /*29c00*/  LDL.LU R14, [R1+0x508] ;  /* 0x00050800010e7983 */ /* 0x000ee80000300800 */
[----:B------:R-:W3:Y:S01]  /*29c10*/  LDL.LU R15, [R1+0x50c] ;  /* 0x00050c00010f7983 */ /* 0x000ee20000300800 */
[----:B------:R-:W-:-:S02]  /*29c20*/  IMAD.IADD R0, R3, 0x1, R0 ;  /* 0x0000000103007824 */ /* 0x000fc400078e0200 */
[----:B------:R-:W-:Y:S02]  /*29c30*/  IMAD.MOV.U32 R8, RZ, RZ, R176 ;  /* 0x000000ffff087224 */ /* 0x000fe400078e00b0 */
[----:B------:R-:W-:Y:S02]  /*29c40*/  IMAD.MOV.U32 R9, RZ, RZ, R177 ;  /* 0x000000ffff097224 */ /* 0x000fe400078e00b1 */
[----:B------:R-:W-:Y:S02]  /*29c50*/  IMAD.MOV.U32 R10, RZ, RZ, R172 ;  /* 0x000000ffff0a7224 */ /* 0x000fe400078e00ac */
[----:B------:R-:W-:-:S05]  /*29c60*/  IMAD.MOV.U32 R11, RZ, RZ, R173 ;  /* 0x000000ffff0b7224 */ /* 0x000fca00078e00ad */
[----:B------:R1:W-:Y:S01]  /*29c70*/  STS.128 [R0+0x100], R8 ;  /* 0x0001000800007388 */ /* 0x0003e20000000c00 */
[----:B------:R-:W-:Y:S02]  /*29c80*/  IMAD.MOV.U32 R172, RZ, RZ, R178 ;  /* 0x000000ffffac7224 */ /* 0x000fe400078e00b2 */
[----:B------:R-:W-:Y:S02]  /*29c90*/  IMAD.MOV.U32 R173, RZ, RZ, R179 ;  /* 0x000000ffffad7224 */ /* 0x000fe400078e00b3 */
[----:B-1----:R-:W-:Y:S02]  /*29ca0*/  IMAD.MOV.U32 R8, RZ, RZ, R240 ;  /* 0x000000ffff087224 */ /* 0x002fe400078e00f0 */
[----:B------:R-:W-:Y:S02]  /*29cb0*/  IMAD.MOV.U32 R9, RZ, RZ, R241 ;  /* 0x000000ffff097224 */ /* 0x000fe400078e00f1 */
[----:B------:R-:W-:Y:S02]  /*29cc0*/  IMAD.MOV.U32 R10, RZ, RZ, R68 ;  /* 0x000000ffff0a7224 */ /* 0x000fe400078e0044 */
[----:B------:R-:W-:-:S02]  /*29cd0*/  IMAD.MOV.U32 R11, RZ, RZ, R69 ;  /* 0x000000ffff0b7224 */ /* 0x000fc400078e0045 */
[----:B------:R-:W-:-:S03]  /*29ce0*/  IMAD.MOV.U32 R68, RZ, RZ, R242 ;  /* 0x000000ffff447224 */ /* 0x000fc600078e00f2 */
[----:B------:R1:W-:Y:S01]  /*29cf0*/  STS.128 [R0+0x400], R8 ;  /* 0x0004000800007388 */ /* 0x0003e20000000c00 */
[----:B------:R-:W-:-:S03]  /*29d00*/  IMAD.MOV.U32 R69, RZ, RZ, R243 ;  /* 0x000000ffff457224 */ /* 0x000fc600078e00f3 */
[----:B------:R-:W-:Y:S04]  /*29d10*/  STS.128 [R0+0x180], R172 ;  /* 0x000180ac00007388 */ /* 0x000fe80000000c00 */
[----:B------:R-:W-:Y:S01]  /*29d20*/  STS.128 [R0+0x480], R68 ;  /* 0x0004804400007388 */ /* 0x000fe20000000c00 */
[----:B-1----:R-:W-:Y:S02]  /*29d30*/  IMAD.MOV.U32 R10, RZ, RZ, R152 ;  /* 0x000000ffff0a7224 */ /* 0x002fe400078e0098 */
[----:B------:R-:W-:Y:S02]  /*29d40*/  IMAD.MOV.U32 R11, RZ, RZ, R153 ;  /* 0x000000ffff0b7224 */ /* 0x000fe400078e0099 */
[----:B------:R-:W-:Y:S02]  /*29d50*/  IMAD.MOV.U32 R8, RZ, RZ, R88 ;  /* 0x000000ffff087224 */ /* 0x000fe400078e0058 */
[----:B------:R-:W-:-:S02]  /*29d60*/  IMAD.MOV.U32 R9, RZ, RZ, R89 ;  /* 0x000000ffff097224 */ /* 0x000fc400078e0059 */
[----:B------:R-:W-:Y:S02]  /*29d70*/  IMAD.MOV.U32 R152, RZ, RZ, R90 ;  /* 0x000000ffff987224 */ /* 0x000fe400078e005a */
[----:B------:R-:W-:Y:S01]  /*29d80*/  IMAD.MOV.U32 R153, RZ, RZ, R91 ;  /* 0x000000ffff997224 */ /* 0x000fe200078e005b */
[----:B------:R-:W-:Y:S04]  /*29d90*/  STS.128 [R0+0x600], R8 ;  /* 0x0006000800007388 */ /* 0x000fe80000000c00 */
[----:B------:R-:W-:Y:S01]  /*29da0*/  STS.128 [R0+0x680], R152 ;  /* 0x0006809800007388 */ /* 0x000fe20000000c00 */
[C---:B------:R-:W-:Y:S02]  /*29db0*/  LOP3.LUT R25, R2.reuse, 0x20, RZ, 0x3c, !PT ;  /* 0x0000002002197812 */ /* 0x040fe400078e3cff */
[----:B------:R-:W-:Y:S01]  /*29dc0*/  LOP3.LUT R24, R2, 0x40, RZ, 0x3c, !PT ;  /* 0x0000004002187812 */ /* 0x000fe200078e3cff */
[----:B--2---:R1:W-:Y:S02]  /*29dd0*/  STS.128 [R0], R4 ;  /* 0x0000000400007388 */ /* 0x0043e40000000c00 */
[----:B-1----:R-:W-:-:S02]  /*29de0*/  IMAD.MOV.U32 R4, RZ, RZ, R244 ;  /* 0x000000ffff047224 */ /* 0x002fc400078e00f4 */
[----:B------:R-:W-:Y:S02]  /*29df0*/  IMAD.MOV.U32 R5, RZ, RZ, R245 ;  /* 0x000000ffff057224 */ /* 0x000fe400078e00f5 */
[----:B------:R-:W-:Y:S02]  /*29e00*/  IMAD.MOV.U32 R6, RZ, RZ, R248 ;  /* 0x000000ffff067224 */ /* 0x000fe400078e00f8 */
[----:B------:R-:W-:-:S05]  /*29e10*/  IMAD.MOV.U32 R7, RZ, RZ, R249 ;  /* 0x000000ffff077224 */ /* 0x000fca00078e00f9 */
[----:B------:R1:W-:Y:S02]  /*29e20*/  STS.128 [R0+0x200], R4 ;  /* 0x0002000400007388 */ /* 0x0003e40000000c00 */
[----:B-1----:R-:W-:Y:S02]  /*29e30*/  IMAD.MOV.U32 R4, RZ, RZ, R196 ;  /* 0x000000ffff047224 */ /* 0x002fe400078e00c4 */
        /* <DEDUP_REMOVED lines=8> */
[----:B------:R1:W-:Y:S01]  /*29ec0*/  STS.128 [R0+0x700], R4 ;  /* 0x0007000400007388 */ /* 0x0003e20000000c00 */
[----:B------:R-:W-:-:S03]  /*29ed0*/  IMAD.MOV.U32 R248, RZ, RZ, R246 ;  /* 0x000000fffff87224 */ /* 0x000fc600078e00f6 */
[----:B---3--:R2:W-:Y:S04]  /*29ee0*/  STS.128 [R0+0x80], R12 ;  /* 0x0000800c00007388 */ /* 0x0085e80000000c00 */
[----:B-1----:R-:W3:Y:S04]  /*29ef0*/  LDL.LU R4, [R1+0x5c0] ;  /* 0x0005c00001047983 */ /* 0x002ee80000300800 */
[----:B------:R-:W3:Y:S04]  /*29f00*/  LDL.LU R5, [R1+0x5c4] ;  /* 0x0005c40001057983 */ /* 0x000ee80000300800 */
[----:B------:R-:W3:Y:S04]  /*29f10*/  LDL.LU R6, [R1+0x600] ;  /* 0x0006000001067983 */ /* 0x000ee80000300800 */
[----:B------:R-:W3:Y:S01]  /*29f20*/  LDL.LU R7, [R1+0x604] ;  /* 0x0006040001077983 */ /* 0x000ee20000300800 */
[----:B--2---:R-:W-:-:S02]  /*29f30*/  IMAD.MOV.U32 R14, RZ, RZ, R208 ;  /* 0x000000ffff0e7224 */ /* 0x004fc400078e00d0 */
[----:B------:R-:W-:Y:S02]  /*29f40*/  IMAD.MOV.U32 R15, RZ, RZ, R209 ;  /* 0x000000ffff0f7224 */ /* 0x000fe400078e00d1 */
[----:B------:R-:W-:Y:S02]  /*29f50*/  IMAD.MOV.U32 R249, RZ, RZ, R247 ;  /* 0x000000fffff97224 */ /* 0x000fe400078e00f7 */
[----:B------:R-:W-:Y:S02]  /*29f60*/  IMAD.MOV.U32 R12, RZ, RZ, R212 ;  /* 0x000000ffff0c7224 */ /* 0x000fe400078e00d4 */
[----:B------:R-:W-:Y:S02]  /*29f70*/  IMAD.MOV.U32 R13, RZ, RZ, R213 ;  /* 0x000000ffff0d7224 */ /* 0x000fe400078e00d5 */
[----:B------:R-:W-:Y:S02]  /*29f80*/  IMAD.MOV.U32 R208, RZ, RZ, R214 ;  /* 0x000000ffffd07224 */ /* 0x000fe400078e00d6 */
[----:B------:R-:W-:-:S02]  /*29f90*/  IMAD.MOV.U32 R209, RZ, RZ, R215 ;  /* 0x000000ffffd17224 */ /* 0x000fc400078e00d7 */
[----:B------:R-:W-:Y:S02]  /*29fa0*/  IMAD.MOV.U32 R192, RZ, RZ, R198 ;  /* 0x000000ffffc07224 */ /* 0x000fe400078e00c6 */
[----:B------:R-:W-:Y:S02]  /*29fb0*/  IMAD.MOV.U32 R193, RZ, RZ, R199 ;  /* 0x000000ffffc17224 */ /* 0x000fe400078e00c7 */
[----:B------:R-:W-:Y:S02]  /*29fc0*/  IMAD.MOV.U32 R220, RZ, RZ, R218 ;  /* 0x000000ffffdc7224 */ /* 0x000fe400078e00da */
[----:B------:R-:W-:Y:S01]  /*29fd0*/  IMAD.MOV.U32 R221, RZ, RZ, R219 ;  /* 0x000000ffffdd7224 */ /* 0x000fe200078e00db */
[----:B------:R-:W-:Y:S04]  /*29fe0*/  STS.128 [R0+0x280], R248 ;  /* 0x000280f800007388 */ /* 0x000fe80000000c00 */
[----:B------:R-:W-:Y:S04]  /*29ff0*/  STS.128 [R0+0x300], R12 ;  /* 0x0003000c00007388 */ /* 0x000fe80000000c00 */
[----:B------:R-:W-:Y:S04]  /*2a000*/  STS.128 [R0+0x380], R208 ;  /* 0x000380d000007388 */ /* 0x000fe80000000c00 */
[----:B------:R-:W-:Y:S04]  /*2a010*/  STS.128 [R0+0x580], R192 ;  /* 0x000580c000007388 */ /* 0x000fe80000000c00 */
[----:B------:R-:W-:Y:S04]  /*2a020*/  STS.128 [R0+0x780], R220 ;  /* 0x000780dc00007388 */ /* 0x000fe80000000c00 */
[----:B------:R-:W-:Y:S06]  /*2a030*/  BAR.SYNC.DEFER_BLOCKING 0x0 ;  /* 0x0000000000007b1d */ /* 0x000fec0000010000 */
[----:B------:R-:W1:Y:S04]  /*2a040*/  LDS.128 R8, [R2] ;  /* 0x0000000002087984 */ /* 0x000e680000000c00 */
[----:B------:R-:W2:Y:S04]  /*2a050*/  LDS.128 R16, [R2+0x800] ;  /* 0x0008000002107984 */ /* 0x000ea80000000c00 */
[----:B------:R-:W4:Y:S04]  /*2a060*/  LDS.128 R12, [R2+0x1000] ;  /* 0x00100000020c7984 */ /* 0x000f280000000c00 */
[----:B-1----:R-:W-:Y:S04]  /*2a070*/  STL.64 [R1+0xd0], R8 ;  /* 0x0000d00801007387 */ /* 0x002fe80000100a00 */
[----:B------:R-:W-:Y:S04]  /*2a080*/  STL.64 [R1+0xd8], R10 ;  /* 0x0000d80a01007387 */ /* 0x000fe80000100a00 */
[----:B------:R-:W1:Y:S04]  /*2a090*/  LDS.128 R8, [R2+0x1800] ;  /* 0x0018000002087984 */ /* 0x000e680000000c00 */
[----:B--2---:R-:W-:Y:S04]  /*2a0a0*/  STL.64 [R1+0x110], R16 ;  /* 0x0001101001007387 */ /* 0x004fe80000100a00 */
[----:B------:R-:W-:Y:S04]  /*2a0b0*/  STL.64 [R1+0x118], R18 ;  /* 0x0001181201007387 */ /* 0x000fe80000100a00 */
[----:B------:R-:W2:Y:S04]  /*2a0c0*/  LDS.128 R16, [R25] ;  /* 0x0000000019107984 */ /* 0x000ea80000000c00 */
[----:B----4-:R-:W-:Y:S04]  /*2a0d0*/  STL.64 [R1+0x150], R12 ;  /* 0x0001500c01007387 */ /* 0x010fe80000100a00 */
[----:B------:R-:W-:Y:S04]  /*2a0e0*/  STL.64 [R1+0x158], R14 ;  /* 0x0001580e01007387 */ /* 0x000fe80000100a00 */
[----:B------:R-:W4:Y:S04]  /*2a0f0*/  LDS.128 R12, [R25+0x800] ;  /* 0x00080000190c7984 */ /* 0x000f280000000c00 */
[----:B-1----:R-:W-:Y:S04]  /*2a100*/  STL.64 [R1+0x1b0], R8 ;  /* 0x0001b00801007387 */ /* 0x002fe80000100a00 */
[----:B------:R-:W-:Y:S04]  /*2a110*/  STL.64 [R1+0x1b8], R10 ;  /* 0x0001b80a01007387 */ /* 0x000fe80000100a00 */
[----:B------:R-:W1:Y:S04]  /*2a120*/  LDS.128 R8, [R25+0x1000] ;  /* 0x0010000019087984 */ /* 0x000e680000000c00 */
[----:B--2---:R-:W-:Y:S04]  /*2a130*/  STL.64 [R1+0xe0], R16 ;  /* 0x0000e01001007387 */ /* 0x004fe80000100a00 */
[----:B------:R-:W-:Y:S04]  /*2a140*/  STL.64 [R1+0xe8], R18 ;  /* 0x0000e81201007387 */ /* 0x000fe80000100a00 */
[----:B------:R-:W2:Y:S04]  /*2a150*/  LDS.128 R16, [R25+0x1800] ;  /* 0x0018000019107984 */ /* 0x000ea80000000c00 */
[----:B----4-:R-:W-:Y:S04]  /*2a160*/  STL.64 [R1+0x120], R12 ;  /* 0x0001200c01007387 */ /* 0x010fe80000100a00 */
[----:B------:R-:W-:Y:S04]  /*2a170*/  STL.64 [R1+0x128], R14 ;  /* 0x0001280e01007387 */ /* 0x000fe80000100a00 */
[----:B------:R-:W4:Y:S04]  /*2a180*/  LDS.128 R12, [R24] ;  /* 0x00000000180c7984 */ /* 0x000f280000000c00 */
[----:B-1----:R-:W-:Y:S04]  /*2a190*/  STL.64 [R1+0x170], R8 ;  /* 0x0001700801007387 */ /* 0x002fe80000100a00 */
[----:B------:R-:W-:Y:S04]  /*2a1a0*/  STL.64 [R1+0x178], R10 ;  /* 0x0001780a01007387 */ /* 0x000fe80000100a00 */
[----:B------:R-:W1:Y:S01]  /*2a1b0*/  LDS.128 R8, [R24+0x800] ;  /* 0x0008000018087984 */ /* 0x000e620000000c00 */
[----:B------:R-:W-:-:S03]  /*2a1c0*/  IADD3 R3, R252, 0x1, RZ ;  /* 0x00000001fc037810 */ /* 0x000fc60007ffe0ff */
[----:B--2---:R-:W-:Y:S01]  /*2a1d0*/  STL.64 [R1+0x1c0], R16 ;  /* 0x0001c01001007387 */ /* 0x004fe20000100a00 */
[----:B------:R-:W-:Y:S02]  /*2a1e0*/  ISETP.LT.AND P3, PT, R3, c[0x0][0x17c], !P0 ;  /* 0x00005f0003007a0c */ /* 0x000fe40004761270 */
[----:B------:R-:W-:Y:S01]  /*2a1f0*/  LOP3.LUT R3, R2, 0x60, RZ, 0x3c, !PT ;  /* 0x0000006002037812 */ /* 0x000fe200078e3cff */
[----:B------:R-:W-:Y:S04]  /*2a200*/  STL.64 [R1+0x1c8], R18 ;  /* 0x0001c81201007387 */ /* 0x000fe80000100a00 */
[----:B------:R-:W2:Y:S04]  /*2a210*/  LDS.128 R16, [R24+0x1000] ;  /* 0x0010000018107984 */ /* 0x000ea80000000c00 */
[----:B----4-:R-:W-:Y:S04]  /*2a220*/  STL.64 [R1+0xf0], R12 ;  /* 0x0000f00c01007387 */ /* 0x010fe80000100a00 */
[----:B------:R-:W-:Y:S04]  /*2a230*/  STL.64 [R1+0xf8], R14 ;  /* 0x0000f80e01007387 */ /* 0x000fe80000100a00 */
[----:B------:R-:W4:Y:S04]  /*2a240*/  LDS.128 R12, [R24+0x1800] ;  /* 0x00180000180c7984 */ /* 0x000f280000000c00 */
[----:B-1----:R-:W-:Y:S04]  /*2a250*/  STL.64 [R1+0x130], R8 ;  /* 0x0001300801007387 */ /* 0x002fe80000100a00 */
[----:B------:R-:W-:Y:S04]  /*2a260*/  STL.64 [R1+0x138], R10 ;  /* 0x0001380a01007387 */ /* 0x000fe80000100a00 */
[----:B------:R-:W1:Y:S04]  /*2a270*/  LDS.128 R8, [R3] ;  /* 0x0000000003087984 */ /* 0x000e680000000c00 */
[----:B--2---:R-:W-:Y:S04]  /*2a280*/  STL.64 [R1+0x180], R16 ;  /* 0x0001801001007387 */ /* 0x004fe80000100a00 */
[----:B------:R-:W-:Y:S04]  /*2a290*/  STL.64 [R1+0x188], R18 ;  /* 0x0001881201007387 */ /* 0x000fe80000100a00 */
[----:B------:R-:W2:Y:S04]  /*2a2a0*/  LDS.128 R16, [R3+0x800] ;  /* 0x0008000003107984 */ /* 0x000ea80000000c00 */
[----:B----4-:R-:W-:Y:S04]  /*2a2b0*/  STL.64 [R1+0x1e0], R12 ;  /* 0x0001e00c01007387 */ /* 0x010fe80000100a00 */
[----:B------:R-:W-:Y:S04]  /*2a2c0*/  STL.64 [R1+0x1e8], R14 ;  /* 0x0001e80e01007387 */ /* 0x000fe80000100a00 */
[----:B------:R-:W4:Y:S04]  /*2a2d0*/  LDS.128 R12, [R3+0x1000] ;  /* 0x00100000030c7984 */ /* 0x000f280000000c00 */
[----:B-1----:R-:W-:Y:S04]  /*2a2e0*/  STL.64 [R1+0x100], R8 ;  /* 0x0001000801007387 */ /* 0x002fe80000100a00 */
[----:B------:R-:W-:Y:S04]  /*2a2f0*/  STL.64 [R1+0x108], R10 ;  /* 0x0001080a01007387 */ /* 0x000fe80000100a00 */
[----:B------:R-:W1:Y:S04]  /*2a300*/  LDS.128 R8, [R3+0x1800] ;  /* 0x0018000003087984 */ /* 0x000e680000000c00 */
[----:B------:R-:W-:Y:S06]  /*2a310*/  BAR.SYNC.DEFER_BLOCKING 0x0 ;  /* 0x0000000000007b1d */ /* 0x000fec0000010000 */
[----:B--2---:R2:W-:Y:S04]  /*2a320*/  STL.64 [R1+0x140], R16 ;  /* 0x0001401001007387 */ /* 0x0045e80000100a00 */
[----:B------:R1:W-:Y:S04]  /*2a330*/  STL.64 [R1+0x148], R18 ;  /* 0x0001481201007387 */ /* 0x0003e80000100a00 */
[----:B----4-:R-:W-:Y:S04]  /*2a340*/  STL.64 [R1+0x1a0], R12 ;  /* 0x0001a00c01007387 */ /* 0x010fe80000100a00 */
[----:B------:R-:W-:Y:S04]  /*2a350*/  STL.64 [R1+0x1a8], R14 ;  /* 0x0001a80e01007387 */ /* 0x000fe80000100a00 */
[----:B---3--:R-:W-:Y:S04]  /*2a360*/  STS.128 [R0], R4 ;  /* 0x0000000400007388 */ /* 0x008fe80000000c00 */
[----:B-1----:R1:W-:Y:S04]  /*2a370*/  STL.64 [R1+0x200], R8 ;  /* 0x0002000801007387 */ /* 0x0023e80000100a00 */
[----:B------:R3:W-:Y:S04]  /*2a380*/  STL.64 [R1+0x208], R10 ;  /* 0x0002080a01007387 */ /* 0x0007e80000100a00 */
[----:B--2---:R-:W2:Y:S04]  /*2a390*/  LDL.LU R16, [R1+0x5c8] ;  /* 0x0005c80001107983 */ /* 0x004ea80000300800 */
[----:B------:R-:W2:Y:S04]  /*2a3a0*/  LDL.LU R17, [R1+0x5cc] ;  /* 0x0005cc0001117983 */ /* 0x000ea80000300800 */
[----:B------:R-:W2:Y:S04]  /*2a3b0*/  LDL.LU R18, [R1+0x608] ;  /* 0x0006080001127983 */ /* 0x000ea80000300800 */
[----:B------:R-:W2:Y:S04]  /*2a3c0*/  LDL.LU R19, [R1+0x60c] ;  /* 0x00060c0001137983 */ /* 0x000ea80000300800 */
[----:B-1----:R-:W4:Y:S04]  /*2a3d0*/  LDL.LU R8, [R1] ;  /* 0x0000000001087983 */ /* 0x002f280000300800 */
[----:B------:R-:W4:Y:S04]  /*2a3e0*/  LDL.LU R9, [R1+0x4] ;  /* 0x0000040001097983 */ /* 0x000f280000300800 */
[----:B---3--:R-:W4:Y:S04]  /*2a3f0*/  LDL.LU R10, [R1+0x10] ;  /* 0x00001000010a7983 */ /* 0x008f280000300800 */
[----:B------:R-:W4:Y:S04]  /*2a400*/  LDL.LU R11, [R1+0x14] ;  /* 0x00001400010b7983 */ /* 0x000f280000300800 */
[----:B------:R-:W3:Y:S04]  /*2a410*/  LDL.LU R4, [R1+0x8] ;  /* 0x0000080001047983 */ /* 0x000ee80000300800 */
[----:B------:R-:W3:Y:S04]  /*2a420*/  LDL.LU R5, [R1+0xc] ;  /* 0x00000c0001057983 */ /* 0x000ee80000300800 */
[----:B------:R-:W3:Y:S04]  /*2a430*/  LDL.LU R6, [R1+0x18] ;  /* 0x0000180001067983 */ /* 0x000ee80000300800 */
[----:B------:R-:W3:Y:S01]  /*2a440*/  LDL.LU R7, [R1+0x1c] ;  /* 0x00001c0001077983 */ /* 0x000ee20000300800 */
[----:B------:R-:W-:-:S02]  /*2a450*/  IMAD.MOV.U32 R12, RZ, RZ, R168 ;  /* 0x000000ffff0c7224 */ /* 0x000fc400078e00a8 */
[----:B------:R-:W-:Y:S02]  /*2a460*/  IMAD.MOV.U32 R13, RZ, RZ, R169 ;  /* 0x000000ffff0d7224 */ /* 0x000fe400078e00a9 */
[----:B------:R-:W-:Y:S02]  /*2a470*/  IMAD.MOV.U32 R14, RZ, RZ, R164 ;  /* 0x000000ffff0e7224 */ /* 0x000fe400078e00a4 */
[----:B------:R-:W-:Y:S02]  /*2a480*/  IMAD.MOV.U32 R15, RZ, RZ, R165 ;  /* 0x000000ffff0f7224 */ /* 0x000fe400078e00a5 */
[----:B------:R-:W-:-:S03]  /*2a490*/  IMAD.MOV.U32 R164, RZ, RZ, R170 ;  /* 0x000000ffffa47224 */ /* 0x000fc600078e00aa */
[----:B------:R1:W-:Y:S01]  /*2a4a0*/  STS.128 [R0+0x100], R12 ;  /* 0x0001000c00007388 */ /* 0x0003e20000000c00 */
[----:B------:R-:W-:-:S05]  /*2a4b0*/  IMAD.MOV.U32 R165, RZ, RZ, R171 ;  /* 0x000000ffffa57224 */ /* 0x000fca00078e00ab */
[----:B------:R-:W-:Y:S01]  /*2a4c0*/  STS.128 [R0+0x180], R164 ;  /* 0x000180a400007388 */ /* 0x000fe20000000c00 */
[----:B-1----:R-:W-:Y:S02]  /*2a4d0*/  IMAD.MOV.U32 R14, RZ, RZ, R200 ;  /* 0x000000ffff0e7224 */ /* 0x002fe400078e00c8 */
[----:B------:R-:W-:Y:S02]  /*2a4e0*/  IMAD.MOV.U32 R15, RZ, RZ, R201 ;  /* 0x000000ffff0f7224 */ /* 0x000fe400078e00c9 */
[----:B------:R-:W-:Y:S02]  /*2a4f0*/  IMAD.MOV.U32 R12, RZ, RZ, R204 ;  /* 0x000000ffff0c7224 */ /* 0x000fe400078e00cc */
[----:B------:R-:W-:Y:S02]  /*2a500*/  IMAD.MOV.U32 R13, RZ, RZ, R205 ;  /* 0x000000ffff0d7224 */ /* 0x000fe400078e00cd */
[----:B------:R-:W-:Y:S02]  /*2a510*/  IMAD.MOV.U32 R200, RZ, RZ, R206 ;  /* 0x000000ffffc87224 */ /* 0x000fe400078e00ce */
[----:B------:R-:W-:Y:S01]  /*2a520*/  IMAD.MOV.U32 R201, RZ, RZ, R207 ;  /* 0x000000ffffc97224 */ /* 0x000fe200078e00cf */
[----:B------:R-:W-:Y:S04]  /*2a530*/  STS.128 [R0+0x300], R12 ;  /* 0x0003000c00007388 */ /* 0x000fe80000000c00 */
[----:B------:R-:W-:Y:S04]  /*2a540*/  STS.128 [R0+0x380], R200 ;  /* 0x000380c800007388 */ /* 0x000fe80000000c00 */
[----:B--2---:R-:W-:Y:S04]  /*2a550*/  STS.128 [R0+0x80], R16 ;  /* 0x0000801000007388 */ /* 0x004fe80000000c00 */
[----:B----4-:R1:W-:Y:S04]  /*2a560*/  STS.128 [R0+0x200], R8 ;  /* 0x0002000800007388 */ /* 0x0103e80000000c00 */
[----:B---3--:R2:W-:Y:S01]  /*2a570*/  STS.128 [R0+0x280], R4 ;  /* 0x0002800400007388 */ /* 0x0085e20000000c00 */
[----:B-1----:R-:W-:-:S02]  /*2a580*/  IMAD.MOV.U32 R8, RZ, RZ, R72 ;  /* 0x000000ffff087224 */ /* 0x002fc400078e0048 */
[----:B--2---:R-:W-:Y:S02]  /*2a590*/  IMAD.MOV.U32 R4, RZ, RZ, R188 ;  /* 0x000000ffff047224 */ /* 0x004fe400078e00bc */
[----:B------:R-:W-:Y:S02]  /*2a5a0*/  IMAD.MOV.U32 R5, RZ, RZ, R189 ;  /* 0x000000ffff057224 */ /* 0x000fe400078e00bd */
[----:B------:R-:W-:Y:S02]  /*2a5b0*/  IMAD.MOV.U32 R6, RZ, RZ, R180 ;  /* 0x000000ffff067224 */ /* 0x000fe400078e00b4 */
[----:B------:R-:W-:-:S05]  /*2a5c0*/  IMAD.MOV.U32 R7, RZ, RZ, R181 ;  /* 0x000000ffff077224 */ /* 0x000fca00078e00b5 */
[----:B------:R1:W-:Y:S01]  /*2a5d0*/  STS.128 [R0+0x500], R4 ;  /* 0x0005000400007388 */ /* 0x0003e20000000c00 */
[----:B------:R-:W-:Y:S02]  /*2a5e0*/  IMAD.MOV.U32 R9, RZ, RZ, R73 ;  /* 0x000000ffff097224 */ /* 0x000fe400078e0049 */
[----:B------:R-:W-:Y:S02]  /*2a5f0*/  IMAD.MOV.U32 R10, RZ, RZ, R76 ;  /* 0x000000ffff0a7224 */ /* 0x000fe400078e004c */
[----:B------:R-:W-:Y:S02]  /*2a600*/  IMAD.MOV.U32 R11, RZ, RZ, R77 ;  /* 0x000000ffff0b7224 */ /* 0x000fe400078e004d */
[----:B-1----:R-:W-:Y:S02]  /*2a610*/  IMAD.MOV.U32 R4, RZ, RZ, R224 ;  /* 0x000000ffff047224 */ /* 0x002fe400078e00e0 */
[----:B------:R-:W-:Y:S02]  /*2a620*/  IMAD.MOV.U32 R5, RZ, RZ, R225 ;  /* 0x000000ffff057224 */ /* 0x000fe400078e00e1 */
[----:B------:R-:W-:-:S02]  /*2a630*/  IMAD.MOV.U32 R6, RZ, RZ, R232 ;  /* 0x000000ffff067224 */ /* 0x000fc400078e00e8 */
[----:B------:R-:W-:-:S05]  /*2a640*/  IMAD.MOV.U32 R7, RZ, RZ, R233 ;  /* 0x000000ffff077224 */ /* 0x000fca00078e00e9 */
[----:B------:R1:W-:Y:S01]  /*2a650*/  STS.128 [R0+0x700], R4 ;  /* 0x0007000400007388 */ /* 0x0003e20000000c00 */
[----:B------:R-:W-:-:S03]  /*2a660*/  IMAD.MOV.U32 R76, RZ, RZ, R74 ;  /* 0x000000ffff4c7224 */ /* 0x000fc600078e004a */
[----:B------:R2:W-:Y:S01]  /*2a670*/  STS.128 [R0+0x400], R8 ;  /* 0x0004000800007388 */ /* 0x0005e20000000c00 */
[----:B------:R-:W-:-:S03]  /*2a680*/  IMAD.MOV.U32 R77, RZ, RZ, R75 ;  /* 0x000000ffff4d7224 */ /* 0x000fc600078e004b */
        /* <DEDUP_REMOVED lines=67> */
[----:B-1----:R1:W-:Y:S04]  /*2aac0*/  STL.64 [R1], R8 ;  /* 0x0000000801007387 */ /* 0x0023e80000100a00 */
[----:B------:R4:W-:Y:S04]  /*2aad0*/  STL.64 [R1+0x8], R10 ;  /* 0x0000080a01007387 */ /* 0x0009e80000100a00 */
[----:B--2---:R-:W2:Y:S04]  /*2aae0*/  LDL.LU R16, [R1+0x38] ;  /* 0x0000380001107983 */ /* 0x004ea80000300800 */
[----:B------:R-:W2:Y:S04]  /*2aaf0*/  LDL.LU R17, [R1+0x3c] ;  /* 0x00003c0001117983 */ /* 0x000ea80000300800 */
[----:B------:R-:W2:Y:S04]  /*2ab00*/  LDL.LU R18, [R1+0x28] ;  /* 0x0000280001127983 */ /* 0x000ea80000300800 */
[----:B------:R-:W2:Y:S04]  /*2ab10*/  LDL.LU R19, [R1+0x2c] ;  /* 0x00002c0001137983 */ /* 0x000ea80000300800 */
[----:B-1----:R-:W2:Y:S04]  /*2ab20*/  LDL.LU R8, [R1+0x760] ;  /* 0x0007600001087983 */ /* 0x002ea80000300800 */
[----:B------:R-:W2:Y:S04]  /*2ab30*/  LDL.LU R9, [R1+0x764] ;  /* 0x0007640001097983 */ /* 0x000ea80000300800 */
[----:B----4-:R-:W4:Y:S04]  /*2ab40*/  LDL.LU R10, [R1+0x750] ;  /* 0x00075000010a7983 */ /* 0x010f280000300800 */
[----:B---3--:R1:W-:Y:S04]  /*2ab50*/  STS.128 [R0], R4 ;  /* 0x0000000400007388 */ /* 0x0083e80000000c00 */
[----:B------:R-:W4:Y:S04]  /*2ab60*/  LDL.LU R11, [R1+0x754] ;  /* 0x00075400010b7983 */ /* 0x000f280000300800 */
[----:B-1----:R-:W3:Y:S04]  /*2ab70*/  LDL.LU R4, [R1+0x768] ;  /* 0x0007680001047983 */ /* 0x002ee80000300800 */
[----:B------:R-:W3:Y:S04]  /*2ab80*/  LDL.LU R5, [R1+0x76c] ;  /* 0x00076c0001057983 */ /* 0x000ee80000300800 */
[----:B------:R-:W3:Y:S04]  /*2ab90*/  LDL.LU R6, [R1+0x758] ;  /* 0x0007580001067983 */ /* 0x000ee80000300800 */
[----:B------:R-:W3:Y:S01]  /*2aba0*/  LDL.LU R7, [R1+0x75c] ;  /* 0x00075c0001077983 */ /* 0x000ee20000300800 */
[----:B------:R-:W-:-:S03]  /*2abb0*/  IMAD.MOV.U32 R12, RZ, RZ, R92 ;  /* 0x000000ffff0c7224 */ /* 0x000fc600078e005c */
[----:B------:R-:W3:Y:S01]  /*2abc0*/  LDL.LU R20, [R1+0x3a0] ;  /* 0x0003a00001147983 */ /* 0x000ee20000300800 */
[----:B------:R-:W-:Y:S02]  /*2abd0*/  IMAD.MOV.U32 R13, RZ, RZ, R93 ;  /* 0x000000ffff0d7224 */ /* 0x000fe400078e005d */
[----:B------:R-:W-:Y:S01]  /*2abe0*/  IMAD.MOV.U32 R14, RZ, RZ, R136 ;  /* 0x000000ffff0e7224 */ /* 0x000fe200078e0088 */
[----:B------:R-:W3:Y:S01]  /*2abf0*/  LDL.LU R21, [R1+0x3a4] ;  /* 0x0003a40001157983 */ /* 0x000ee20000300800 */
[----:B------:R-:W-:-:S03]  /*2ac00*/  IMAD.MOV.U32 R15, RZ, RZ, R137 ;  /* 0x000000ffff0f7224 */ /* 0x000fc600078e0089 */
[----:B------:R-:W3:Y:S04]  /*2ac10*/  LDL.LU R22, [R1+0x300] ;  /* 0x0003000001167983 */ /* 0x000ee80000300800 */
[----:B------:R-:W3:Y:S04]  /*2ac20*/  LDL.LU R23, [R1+0x304] ;  /* 0x0003040001177983 */ /* 0x000ee80000300800 */
[----:B------:R-:W-:Y:S04]  /*2ac30*/  STS.128 [R0+0x100], R12 ;  /* 0x0001000c00007388 */ /* 0x000fe80000000c00 */
[----:B--2---:R1:W-:Y:S04]  /*2ac40*/  STS.128 [R0+0x80], R16 ;  /* 0x0000801000007388 */ /* 0x0043e80000000c00 */
[----:B-1----:R-:W2:Y:S04]  /*2ac50*/  LDL.LU R16, [R1+0x3a8] ;  /* 0x0003a80001107983 */ /* 0x002ea80000300800 */
[----:B------:R-:W2:Y:S04]  /*2ac60*/  LDL.LU R17, [R1+0x3ac] ;  /* 0x0003ac0001117983 */ /* 0x000ea80000300800 */
[----:B------:R-:W2:Y:S04]  /*2ac70*/  LDL.LU R18, [R1+0x308] ;  /* 0x0003080001127983 */ /* 0x000ea80000300800 */
[----:B------:R-:W2:Y:S04]  /*2ac80*/  LDL.LU R19, [R1+0x30c] ;  /* 0x00030c0001137983 */ /* 0x000ea80000300800 */
[----:B------:R-:W2:Y:S04]  /*2ac90*/  LDL.LU R12, [R1+0x820] ;  /* 0x00082000010c7983 */ /* 0x000ea80000300800 */
[----:B------:R-:W2:Y:S04]  /*2aca0*/  LDL.LU R13, [R1+0x824] ;  /* 0x00082400010d7983 */ /* 0x000ea80000300800 */
[----:B------:R-:W2:Y:S04]  /*2acb0*/  LDL.LU R14, [R1+0x810] ;  /* 0x00081000010e7983 */ /* 0x000ea80000300800 */
[----:B----4-:R1:W-:Y:S04]  /*2acc0*/  STS.128 [R0+0x200], R8 ;  /* 0x0002000800007388 */ /* 0x0103e80000000c00 */
[----:B------:R-:W4:Y:S04]  /*2acd0*/  LDL.LU R15, [R1+0x814] ;  /* 0x00081400010f7983 */ /* 0x000f280000300800 */
[----:B---3--:R3:W-:Y:S04]  /*2ace0*/  STS.128 [R0+0x280], R4 ;  /* 0x0002800400007388 */ /* 0x0087e80000000c00 */
[----:B-1----:R-:W4:Y:S04]  /*2acf0*/  LDL.LU R8, [R1+0x828] ;  /* 0x0008280001087983 */ /* 0x002f280000300800 */
[----:B------:R-:W4:Y:S04]  /*2ad00*/  LDL.LU R9, [R1+0x82c] ;  /* 0x00082c0001097983 */ /* 0x000f280000300800 */
[----:B------:R-:W4:Y:S04]  /*2ad10*/  LDL.LU R10, [R1+0x818] ;  /* 0x00081800010a7983 */ /* 0x000f280000300800 */
[----:B------:R-:W4:Y:S04]  /*2ad20*/  LDL.LU R11, [R1+0x81c] ;  /* 0x00081c00010b7983 */ /* 0x000f280000300800 */
[----:B---3--:R-:W3:Y:S04]  /*2ad30*/  LDL.LU R4, [R1+0x580] ;  /* 0x0005800001047983 */ /* 0x008ee80000300800 */
[----:B------:R-:W3:Y:S04]  /*2ad40*/  LDL.LU R5, [R1+0x584] ;  /* 0x0005840001057983 */ /* 0x000ee80000300800 */
[----:B------:R-:W3:Y:S04]  /*2ad50*/  LDL.LU R6, [R1+0x410] ;  /* 0x0004100001067983 */ /* 0x000ee80000300800 */
[----:B------:R-:W3:Y:S04]  /*2ad60*/  LDL.LU R7, [R1+0x414] ;  /* 0x0004140001077983 */ /* 0x000ee80000300800 */
[----:B------:R1:W-:Y:S04]  /*2ad70*/  STS.128 [R0+0x300], R20 ;  /* 0x0003001400007388 */ /* 0x0003e80000000c00 */
[----:B-1----:R-:W3:Y:S04]  /*2ad80*/  LDL.LU R20, [R1+0x588] ;  /* 0x0005880001147983 */ /* 0x002ee80000300800 */
[----:B------:R-:W3:Y:S04]  /*2ad90*/  LDL.LU R21, [R1+0x58c] ;  /* 0x00058c0001157983 */ /* 0x000ee80000300800 */
[----:B------:R-:W3:Y:S04]  /*2ada0*/  LDL.LU R22, [R1+0x418] ;  /* 0x0004180001167983 */ /* 0x000ee80000300800 */
[----:B------:R-:W3:Y:S04]  /*2adb0*/  LDL.LU R23, [R1+0x41c] ;  /* 0x00041c0001177983 */ /* 0x000ee80000300800 */
[----:B--2---:R1:W-:Y:S04]  /*2adc0*/  STS.128 [R0+0x380], R16 ;  /* 0x0003801000007388 */ /* 0x0043e80000000c00 */
[----:B-1----:R-:W2:Y:S04]  /*2add0*/  LDL.LU R16, [R1+0x8e0] ;  /* 0x0008e00001107983 */ /* 0x002ea80000300800 */
[----:B------:R-:W2:Y:S04]  /*2ade0*/  LDL.LU R17, [R1+0x8e4] ;  /* 0x0008e40001117983 */ /* 0x000ea80000300800 */
[----:B------:R-:W2:Y:S04]  /*2adf0*/  LDL.LU R18, [R1+0x8d0] ;  /* 0x0008d00001127983 */ /* 0x000ea80000300800 */
[----:B----4-:R1:W-:Y:S04]  /*2ae00*/  STS.128 [R0+0x400], R12 ;  /* 0x0004000c00007388 */ /* 0x0103e80000000c00 */
[----:B------:R-:W2:Y:S04]  /*2ae10*/  LDL.LU R19, [R1+0x8d4] ;  /* 0x0008d40001137983 */ /* 0x000ea80000300800 */
[----:B-1----:R-:W4:Y:S04]  /*2ae20*/  LDL.LU R12, [R1+0x8e8] ;  /* 0x0008e800010c7983 */ /* 0x002f280000300800 */
[----:B------:R-:W4:Y:S04]  /*2ae30*/  LDL.LU R13, [R1+0x8ec] ;  /* 0x0008ec00010d7983 */ /* 0x000f280000300800 */
[----:B------:R-:W4:Y:S04]  /*2ae40*/  LDL.LU R14, [R1+0x8d8] ;  /* 0x0008d800010e7983 */ /* 0x000f280000300800 */
[----:B------:R1:W-:Y:S04]  /*2ae50*/  STS.128 [R0+0x480], R8 ;  /* 0x0004800800007388 */ /* 0x0003e80000000c00 */
[----:B------:R-:W4:Y:S04]  /*2ae60*/  LDL.LU R15, [R1+0x8dc] ;  /* 0x0008dc00010f7983 */ /* 0x000f280000300800 */
[----:B---3--:R3:W-:Y:S04]  /*2ae70*/  STS.128 [R0+0x500], R4 ;  /* 0x0005000400007388 */ /* 0x0087e80000000c00 */
[----:B-1----:R-:W2:Y:S04]  /*2ae80*/  LDL.LU R8, [R1+0x2b0] ;  /* 0x0002b00001087983 */ /* 0x002ea80000300800 */
[----:B------:R-:W2:Y:S04]  /*2ae90*/  LDL.LU R9, [R1+0x2b4] ;  /* 0x0002b40001097983 */ /* 0x000ea80000300800 */
[----:B------:R-:W2:Y:S04]  /*2aea0*/  LDL.LU R10, [R1+0x2a0] ;  /* 0x0002a000010a7983 */ /* 0x000ea80000300800 */
[----:B------:R-:W2:Y:S04]  /*2aeb0*/  LDL.LU R11, [R1+0x2a4] ;  /* 0x0002a400010b7983 */ /* 0x000ea80000300800 */
[----:B---3--:R-:W3:Y:S04]  /*2aec0*/  LDL.LU R4, [R1+0x2b8] ;  /* 0x0002b80001047983 */ /* 0x008ee80000300800 */
[----:B------:R-:W3:Y:S04]  /*2aed0*/  LDL.LU R5, [R1+0x2bc] ;  /* 0x0002bc0001057983 */ /* 0x000ee80000300800 */
[----:B------:R-:W3:Y:S04]  /*2aee0*/  LDL.LU R6, [R1+0x2a8] ;  /* 0x0002a80001067983 */ /* 0x000ee80000300800 */
[----:B------:R-:W3:Y:S01]  /*2aef0*/  LDL.LU R7, [R1+0x2ac] ;  /* 0x0002ac0001077983 */ /* 0x000ee20000300800 */
[----:B------:R-:W-:-:S02]  /*2af00*/  IMAD.MOV.U32 R136, RZ, RZ, R94 ;  /* 0x000000ffff887224 */ /* 0x000fc400078e005e */
[----:B------:R-:W-:Y:S01]  /*2af10*/  IMAD.MOV.U32 R137, RZ, RZ, R95 ;  /* 0x000000ffff897224 */ /* 0x000fe200078e005f */
[----:B------:R-:W-:Y:S04]  /*2af20*/  STS.128 [R0+0x580], R20 ;  /* 0x0005801400007388 */ /* 0x000fe80000000c00 */
[----:B------:R-:W-:Y:S04]  /*2af30*/  STS.128 [R0+0x180], R136 ;  /* 0x0001808800007388 */ /* 0x000fe80000000c00 */
[----:B---3--:R1:W-:Y:S04]  /*2af40*/  STS.128 [R0+0x780], R4 ;  /* 0x0007800400007388 */ /* 0x0083e80000000c00 */
[----:B-1----:R-:W3:Y:S04]  /*2af50*/  LDL.LU R4, [R1+0x6a0] ;  /* 0x0006a00001047983 */ /* 0x002ee80000300800 */
[----:B------:R-:W3:Y:S04]  /*2af60*/  LDL.LU R5, [R1+0x6a4] ;  /* 0x0006a40001057983 */ /* 0x000ee80000300800 */
[----:B------:R-:W3:Y:S04]  /*2af70*/  LDL.LU R6, [R1+0x690] ;  /* 0x0006900001067983 */ /* 0x000ee80000300800 */
[----:B------:R-:W3:Y:S04]  /*2af80*/  LDL.LU R7, [R1+0x694] ;  /* 0x0006940001077983 */ /* 0x000ee80000300800 */
[----:B--2---:R1:W-:Y:S04]  /*2af90*/  STS.128 [R0+0x600], R16 ;  /* 0x0006001000007388 */ /* 0x0043e80000000c00 */
[----:B----4-:R-:W-:Y:S04]  /*2afa0*/  STS.128 [R0+0x680], R12 ;  /* 0x0006800c00007388 */ /* 0x010fe80000000c00 */
[----:B------:R2:W-:Y:S04]  /*2afb0*/  STS.128 [R0+0x700], R8 ;  /* 0x0007000800007388 */ /* 0x0005e80000000c00 */
[----:B------:R-:W-:Y:S06]  /*2afc0*/  BAR.SYNC.DEFER_BLOCKING 0x0 ;  /* 0x0000000000007b1d */ /* 0x000fec0000010000 */
[----:B-1----:R-:W4:Y:S04]  /*2afd0*/  LDL.LU R16, [R1+0x6a8] ;  /* 0x0006a80001107983 */ /* 0x002f280000300800 */
[----:B------:R-:W4:Y:S04]  /*2afe0*/  LDL.LU R17, [R1+0x6ac] ;  /* 0x0006ac0001117983 */ /* 0x000f280000300800 */
[----:B------:R-:W4:Y:S04]  /*2aff0*/  LDL.LU R18, [R1+0x698] ;  /* 0x0006980001127983 */ /* 0x000f280000300800 */
[----:B------:R-:W4:Y:S04]  /*2b000*/  LDL.LU R19, [R1+0x69c] ;  /* 0x00069c0001137983 */ /* 0x000f280000300800 */
[----:B--2---:R-:W2:Y:S04]  /*2b010*/  LDL.LU R8, [R1+0x740] ;  /* 0x0007400001087983 */ /* 0x004ea80000300800 */
[----:B------:R-:W-:Y:S04]  /*2b020*/  LDS.128 R248, [R2] ;  /* 0x0000000002f87984 */ /* 0x000fe80000000c00 */
[----:B------:R-:W-:Y:S04]  /*2b030*/  LDS.128 R244, [R2+0x800] ;  /* 0x0008000002f47984 */ /* 0x000fe80000000c00 */
[----:B------:R-:W-:Y:S04]  /*2b040*/  LDS.128 R240, [R2+0x1000] ;  /* 0x0010000002f07984 */ /* 0x000fe80000000c00 */
[----:B------:R-:W-:Y:S04]  /*2b050*/  LDS.128 R236, [R2+0x1800] ;  /* 0x0018000002ec7984 */ /* 0x000fe80000000c00 */
        /* <DEDUP_REMOVED lines=12> */
[----:B------:R-:W-:Y:S06]  /*2b120*/  BAR.SYNC.DEFER_BLOCKING 0x0 ;  /* 0x0000000000007b1d */ /* 0x000fec0000010000 */
[----:B------:R-:W2:Y:S04]  /*2b130*/  LDL.LU R9, [R1+0x744] ;  /* 0x0007440001097983 */ /* 0x000ea80000300800 */
[----:B------:R-:W2:Y:S04]  /*2b140*/  LDL.LU R10, [R1+0x730] ;  /* 0x00073000010a7983 */ /* 0x000ea80000300800 */
[----:B------:R-:W2:Y:S04]  /*2b150*/  LDL.LU R11, [R1+0x734] ;  /* 0x00073400010b7983 */ /* 0x000ea80000300800 */
[----:B---3--:R1:W-:Y:S04]  /*2b160*/  STS.128 [R0], R4 ;  /* 0x0000000400007388 */ /* 0x0083e80000000c00 */
        /* <DEDUP_REMOVED lines=11> */
[----:B----4-:R1:W-:Y:S04]  /*2b220*/  STS.128 [R0+0x80], R16 ;  /* 0x0000801000007388 */ /* 0x0103e80000000c00 */
[----:B------:R-:W4:Y:S04]  /*2b230*/  LDL.LU R23, [R1+0x344] ;  /* 0x0003440001177983 */ /* 0x000f280000300800 */
[----:B------:R1:W-:Y:S04]  /*2b240*/  STS.128 [R0+0x100], R12 ;  /* 0x0001000c00007388 */ /* 0x0003e80000000c00 */
[----:B-1----:R-:W4:Y:S04]  /*2b250*/  LDL.LU R16, [R1+0x318] ;  /* 0x0003180001107983 */ /* 0x002f280000300800 */
[----:B------:R-:W4:Y:S04]  /*2b260*/  LDL.LU R17, [R1+0x31c] ;  /* 0x00031c0001117983 */ /* 0x000f280000300800 */
[----:B------:R-:W4:Y:S04]  /*2b270*/  LDL.LU R18, [R1+0x348] ;  /* 0x0003480001127983 */ /* 0x000f280000300800 */
[----:B------:R-:W4:Y:S04]  /*2b280*/  LDL.LU R19, [R1+0x34c] ;  /* 0x00034c0001137983 */ /* 0x000f280000300800 */
[----:B------:R-:W4:Y:S04]  /*2b290*/  LDL.LU R12, [R1+0x800] ;  /* 0x00080000010c7983 */ /* 0x000f280000300800 */
[----:B------:R-:W4:Y:S04]  /*2b2a0*/  LDL.LU R13, [R1+0x804] ;  /* 0x00080400010d7983 */ /* 0x000f280000300800 */
[----:B------:R-:W4:Y:S04]  /*2b2b0*/  LDL.LU R14, [R1+0x7f0] ;  /* 0x0007f000010e7983 */ /* 0x000f280000300800 */
[----:B------:R-:W4:Y:S04]  /*2b2c0*/  LDL.LU R15, [R1+0x7f4] ;  /* 0x0007f400010f7983 */ /* 0x000f280000300800 */
[----:B--2---:R1:W-:Y:S04]  /*2b2d0*/  STS.128 [R0+0x200], R8 ;  /* 0x0002000800007388 */ /* 0x0043e80000000c00 */
[----:B-1----:R-:W2:Y:S04]  /*2b2e0*/  LDL.LU R8, [R1+0x808] ;  /* 0x0008080001087983 */ /* 0x002ea80000300800 */
[----:B------:R-:W2:Y:S04]  /*2b2f0*/  LDL.LU R9, [R1+0x80c] ;  /* 0x00080c0001097983 */ /* 0x000ea80000300800 */
[----:B------:R-:W2:Y:S04]  /*2b300*/  LDL.LU R10, [R1+0x7f8] ;  /* 0x0007f800010a7983 */ /* 0x000ea80000300800 */
[----:B------:R-:W2:Y:S04]  /*2b310*/  LDL.LU R11, [R1+0x7fc] ;  /* 0x0007fc00010b7983 */ /* 0x000ea80000300800 */
[----:B---3--:R1:W-:Y:S04]  /*2b320*/  STS.128 [R0+0x280], R4 ;  /* 0x0002800400007388 */ /* 0x0083e80000000c00 */
[----:B-1----:R-:W3:Y:S04]  /*2b330*/  LDL.LU R4, [R1+0x510] ;  /* 0x0005100001047983 */ /* 0x002ee80000300800 */
[----:B------:R-:W3:Y:S04]  /*2b340*/  LDL.LU R5, [R1+0x514] ;  /* 0x0005140001057983 */ /* 0x000ee80000300800 */
[----:B------:R-:W3:Y:S04]  /*2b350*/  LDL.LU R6, [R1+0x430] ;  /* 0x0004300001067983 */ /* 0x000ee80000300800 */
[----:B------:R-:W3:Y:S04]  /*2b360*/  LDL.LU R7, [R1+0x434] ;  /* 0x0004340001077983 */ /* 0x000ee80000300800 */
[----:B----4-:R1:W-:Y:S04]  /*2b370*/  STS.128 [R0+0x300], R20 ;  /* 0x0003001400007388 */ /* 0x0103e80000000c00 */
[----:B------:R4:W-:Y:S04]  /*2b380*/  STS.128 [R0+0x380], R16 ;  /* 0x0003801000007388 */ /* 0x0009e80000000c00 */
[----:B-1----:R-:W3:Y:S04]  /*2b390*/  LDL.LU R20, [R1+0x518] ;  /* 0x0005180001147983 */ /* 0x002ee80000300800 */
[----:B------:R-:W3:Y:S04]  /*2b3a0*/  LDL.LU R21, [R1+0x51c] ;  /* 0x00051c0001157983 */ /* 0x000ee80000300800 */
[----:B------:R-:W3:Y:S04]  /*2b3b0*/  LDL.LU R22, [R1+0x438] ;  /* 0x0004380001167983 */ /* 0x000ee80000300800 */
[----:B------:R-:W3:Y:S04]  /*2b3c0*/  LDL.LU R23, [R1+0x43c] ;  /* 0x00043c0001177983 */ /* 0x000ee80000300800 */
[----:B----4-:R-:W4:Y:S04]  /*2b3d0*/  LDL.LU R16, [R1+0x8c0] ;  /* 0x0008c00001107983 */ /* 0x010f280000300800 */
[----:B------:R-:W4:Y:S04]  /*2b3e0*/  LDL.LU R17, [R1+0x8c4] ;  /* 0x0008c40001117983 */ /* 0x000f280000300800 */
[----:B------:R-:W4:Y:S04]  /*2b3f0*/  LDL.LU R18, [R1+0x8b0] ;  /* 0x0008b00001127983 */ /* 0x000f280000300800 */
[----:B------:R1:W-:Y:S04]  /*2b400*/  STS.128 [R0+0x400], R12 ;  /* 0x0004000c00007388 */ /* 0x0003e80000000c00 */
[----:B------:R-:W4:Y:S04]  /*2b410*/  LDL.LU R19, [R1+0x8b4] ;  /* 0x0008b40001137983 */ /* 0x000f280000300800 */
[----:B-1----:R-:W4:Y:S04]  /*2b420*/  LDL.LU R12, [R1+0x8c8] ;  /* 0x0008c800010c7983 */ /* 0x002f280000300800 */
        /* <DEDUP_REMOVED lines=12> */
[----:B------:R-:W3:Y:S01]  /*2b4f0*/  LDL.LU R7, [R1+0x28c] ;  /* 0x00028c0001077983 */ /* 0x000ee20000300800 */
[----:B------:R-:W-:-:S02]  /*2b500*/  IMAD.MOV.U32 R100, RZ, RZ, R98 ;  /* 0x000000ffff647224 */ /* 0x000fc400078e0062 */
[----:B------:R-:W-:Y:S01]  /*2b510*/  IMAD.MOV.U32 R101, RZ, RZ, R99 ;  /* 0x000000ffff657224 */ /* 0x000fe200078e0063 */
[----:B------:R-:W-:Y:S04]  /*2b520*/  STS.128 [R0+0x580], R20 ;  /* 0x0005801400007388 */ /* 0x000fe80000000c00 */
[----:B------:R-:W-:Y:S04]  /*2b530*/  STS.128 [R0+0x180], R100 ;  /* 0x0001806400007388 */ /* 0x000fe80000000c00 */
[----:B----4-:R-:W-:Y:S04]  /*2b540*/  STS.128 [R0+0x600], R16 ;  /* 0x0006001000007388 */ /* 0x010fe80000000c00 */
[----:B---3--:R1:W-:Y:S04]  /*2b550*/  STS.128 [R0+0x780], R4 ;  /* 0x0007800400007388 */ /* 0x0083e80000000c00 */
[----:B-1----:R-:W3:Y:S04]  /*2b560*/  LDL.LU R4, [R1+0x680] ;  /* 0x0006800001047983 */ /* 0x002ee80000300800 */
[----:B------:R-:W3:Y:S04]  /*2b570*/  LDL.LU R5, [R1+0x684] ;  /* 0x0006840001057983 */ /* 0x000ee80000300800 */
[----:B------:R-:W3:Y:S04]  /*2b580*/  LDL.LU R6, [R1+0x670] ;  /* 0x0006700001067983 */ /* 0x000ee80000300800 */
[----:B------:R-:W3:Y:S04]  /*2b590*/  LDL.LU R7, [R1+0x674] ;  /* 0x0006740001077983 */ /* 0x000ee80000300800 */
[----:B------:R-:W-:Y:S04]  /*2b5a0*/  STS.128 [R0+0x680], R12 ;  /* 0x0006800c00007388 */ /* 0x000fe80000000c00 */
[----:B--2---:R1:W-:Y:S04]  /*2b5b0*/  STS.128 [R0+0x700], R8 ;  /* 0x0007000800007388 */ /* 0x0043e80000000c00 */
[----:B------:R-:W-:Y:S06]  /*2b5c0*/  BAR.SYNC.DEFER_BLOCKING 0x0 ;  /* 0x0000000000007b1d */ /* 0x000fec0000010000 */
[----:B------:R-:W2:Y:S04]  /*2b5d0*/  LDL.LU R16, [R1+0x688] ;  /* 0x0006880001107983 */ /* 0x000ea80000300800 */
[----:B------:R-:W2:Y:S04]  /*2b5e0*/  LDL.LU R17, [R1+0x68c] ;  /* 0x00068c0001117983 */ /* 0x000ea80000300800 */
[----:B------:R-:W2:Y:S04]  /*2b5f0*/  LDL.LU R18, [R1+0x678] ;  /* 0x0006780001127983 */ /* 0x000ea80000300800 */
[----:B------:R-:W2:Y:S04]  /*2b600*/  LDL.LU R19, [R1+0x67c] ;  /* 0x00067c0001137983 */ /* 0x000ea80000300800 */
[----:B-1----:R-:W4:Y:S04]  /*2b610*/  LDL.LU R8, [R1+0x720] ;  /* 0x0007200001087983 */ /* 0x002f280000300800 */
        /* <DEDUP_REMOVED lines=17> */
[----:B------:R-:W4:Y:S04]  /*2b730*/  LDL.LU R9, [R1+0x724] ;  /* 0x0007240001097983 */ /* 0x000f280000300800 */
[----:B------:R-:W4:Y:S04]  /*2b740*/  LDL.LU R10, [R1+0x710] ;  /* 0x00071000010a7983 */ /* 0x000f280000300800 */
[----:B------:R-:W4:Y:S04]  /*2b750*/  LDL.LU R11, [R1+0x714] ;  /* 0x00071400010b7983 */ /* 0x000f280000300800 */
[----:B---3--:R1:W-:Y:S04]  /*2b760*/  STS.128 [R0], R4 ;  /* 0x0000000400007388 */ /* 0x0083e80000000c00 */
[----:B-1----:R-:W3:Y:S04]  /*2b770*/  LDL.LU R4, [R1+0x728] ;  /* 0x0007280001047983 */ /* 0x002ee80000300800 */
[----:B------:R-:W3:Y:S04]  /*2b780*/  LDL.LU R5, [R1+0x72c] ;  /* 0x00072c0001057983 */ /* 0x000ee80000300800 */
[----:B------:R-:W3:Y:S04]  /*2b790*/  LDL.LU R6, [R1+0x718] ;  /* 0x0007180001067983 */ /* 0x000ee80000300800 */
[----:B------:R-:W3:Y:S01]  /*2b7a0*/  LDL.LU R7, [R1+0x71c] ;  /* 0x00071c0001077983 */ /* 0x000ee20000300800 */
[----:B------:R-:W-:-:S02]  /*2b7b0*/  IMAD.MOV.U32 R12, RZ, RZ, R104 ;  /* 0x000000ffff0c7224 */ /* 0x000fc400078e0068 */
[----:B------:R-:W-:Y:S02]  /*2b7c0*/  IMAD.MOV.U32 R13, RZ, RZ, R105 ;  /* 0x000000ffff0d7224 */ /* 0x000fe400078e0069 */
[----:B------:R-:W-:Y:S02]  /*2b7d0*/  IMAD.MOV.U32 R14, RZ, RZ, R108 ;  /* 0x000000ffff0e7224 */ /* 0x000fe400078e006c */
[----:B------:R-:W-:-:S05]  /*2b7e0*/  IMAD.MOV.U32 R15, RZ, RZ, R109 ;  /* 0x000000ffff0f7224 */ /* 0x000fca00078e006d */
[----:B------:R-:W-:Y:S04]  /*2b7f0*/  STS.128 [R0+0x100], R12 ;  /* 0x0001000c00007388 */ /* 0x000fe80000000c00 */
[----:B----4-:R-:W-:Y:S04]  /*2b800*/  STS.128 [R0+0x200], R8 ;  /* 0x0002000800007388 */ /* 0x010fe80000000c00 */
[----:B---3--:R1:W-:Y:S04]  /*2b810*/  STS.128 [R0+0x280], R4 ;  /* 0x0002800400007388 */ /* 0x0083e80000000c00 */
[----:B-1----:R-:W3:Y:S04]  /*2b820*/  LDL.LU R4, [R1+0x390] ;  /* 0x0003900001047983 */ /* 0x002ee80000300800 */
        /* <DEDUP_REMOVED lines=20> */
[----:B---3--:R-:W-:Y:S04]  /*2b970*/  STS.128 [R0+0x300], R4 ;  /* 0x0003000400007388 */ /* 0x008fe80000000c00 */
[----:B----4-:R1:W-:Y:S04]  /*2b980*/  STS.128 [R0+0x400], R8 ;  /* 0x0004000800007388 */ /* 0x0103e80000000c00 */
        /* <DEDUP_REMOVED lines=8> */
[----:B------:R1:W-:Y:S04]  /*2ba10*/  STS.128 [R0+0x380], R12 ;  /* 0x0003800c00007388 */ /* 0x0003e80000000c00 */
[----:B--2---:R2:W-:Y:S04]  /*2ba20*/  STS.128 [R0+0x480], R16 ;  /* 0x0004801000007388 */ /* 0x0045e80000000c00 */
[----:B------:R2:W-:Y:S04]  /*2ba30*/  STS.128 [R0+0x500], R20 ;  /* 0x0005001400007388 */ /* 0x0005e80000000c00 */
[----:B-1----:R-:W3:Y:S04]  /*2ba40*/  LDL.LU R12, [R1+0x8a8] ;  /* 0x0008a800010c7983 */ /* 0x002ee80000300800 */
[----:B------:R-:W3:Y:S04]  /*2ba50*/  LDL.LU R13, [R1+0x8ac] ;  /* 0x0008ac00010d7983 */ /* 0x000ee80000300800 */
[----:B------:R-:W3:Y:S04]  /*2ba60*/  LDL.LU R14, [R1+0x898] ;  /* 0x00089800010e7983 */ /* 0x000ee80000300800 */
[----:B------:R-:W3:Y:S04]  /*2ba70*/  LDL.LU R15, [R1+0x89c] ;  /* 0x00089c00010f7983 */ /* 0x000ee80000300800 */
        /* <DEDUP_REMOVED lines=8> */
[----:B----4-:R1:W-:Y:S04]  /*2bb00*/  STS.128 [R0+0x600], R4 ;  /* 0x0006000400007388 */ /* 0x0103e80000000c00 */
        /* <DEDUP_REMOVED lines=14> */
[----:B---3--:R-:W-:Y:S04]  /*2bbf0*/  STS.128 [R0+0x580], R8 ;  /* 0x0005800800007388 */ /* 0x008fe80000000c00 */
[----:B------:R1:W-:Y:S04]  /*2bc00*/  STS.128 [R0+0x180], R108 ;  /* 0x0001806c00007388 */ /* 0x0003e80000000c00 */
[----:B------:R-:W-:Y:S04]  /*2bc10*/  STS.128 [R0+0x680], R12 ;  /* 0x0006800c00007388 */ /* 0x000fe80000000c00 */
[----:B--2---:R-:W-:Y:S04]  /*2bc20*/  STS.128 [R0+0x700], R16 ;  /* 0x0007001000007388 */ /* 0x004fe80000000c00 */
[----:B------:R-:W-:Y:S04]  /*2bc30*/  STS.128 [R0+0x780], R20 ;  /* 0x0007801400007388 */ /* 0x000fe80000000c00 */
[----:B------:R-:W-:Y:S01]  /*2bc40*/  BAR.SYNC.DEFER_BLOCKING 0x0 ;  /* 0x0000000000007b1d */ /* 0x000fe20000010000 */
[----:B-1----:R-:W-:-:S02]  /*2bc50*/  LOP3.LUT R110, R2, 0x20, RZ, 0x3c, !PT ;  /* 0x00000020026e7812 */ /* 0x002fc400078e3cff */
[----:B------:R-:W-:-:S03]  /*2bc60*/  LOP3.LUT R111, R2, 0x40, RZ, 0x3c, !PT ;  /* 0x00000040026f7812 */ /* 0x000fc600078e3cff */
[----:B------:R-:W2:Y:S04]  /*2bc70*/  LDL.LU R64, [R1+0x708] ;  /* 0x0007080001407983 */ /* 0x000ea80000300800 */
[----:B------:R-:W2:Y:S04]  /*2bc80*/  LDL.LU R65, [R1+0x70c] ;  /* 0x00070c0001417983 */ /* 0x000ea80000300800 */
[----:B------:R-:W2:Y:S04]  /*2bc90*/  LDL.LU R66, [R1+0x6f8] ;  /* 0x0006f80001427983 */ /* 0x000ea80000300800 */
[----:B------:R-:W2:Y:S04]  /*2bca0*/  LDL.LU R67, [R1+0x6fc] ;  /* 0x0006fc0001437983 */ /* 0x000ea80000300800 */
        /* <DEDUP_REMOVED lines=17> */
[----:B----4-:R1:W-:Y:S02]  /*2bdc0*/  STS.128 [R0], R4 ;  /* 0x0000000400007388 */ /* 0x0103e40000000c00 */
[----:B-1----:R-:W-:-:S02]  /*2bdd0*/  IMAD.MOV.U32 R4, RZ, RZ, R112 ;  /* 0x000000ffff047224 */ /* 0x002fc400078e0070 */
[----:B------:R-:W-:Y:S02]  /*2bde0*/  IMAD.MOV.U32 R5, RZ, RZ, R113 ;  /* 0x000000ffff057224 */ /* 0x000fe400078e0071 */
[----:B------:R-:W-:Y:S02]  /*2bdf0*/  IMAD.MOV.U32 R6, RZ, RZ, R132 ;  /* 0x000000ffff067224 */ /* 0x000fe400078e0084 */
[----:B------:R-:W-:-:S05]  /*2be00*/  IMAD.MOV.U32 R7, RZ, RZ, R133 ;  /* 0x000000ffff077224 */ /* 0x000fca00078e0085 */
[----:B------:R1:W-:Y:S04]  /*2be10*/  STS.128 [R0+0x100], R4 ;  /* 0x0001000400007388 */ /* 0x0003e80000000c00 */
[----:B-1----:R-:W3:Y:S04]  /*2be20*/  LDL.LU R4, [R1+0x90] ;  /* 0x0000900001047983 */ /* 0x002ee80000300800 */
[----:B------:R-:W3:Y:S04]  /*2be30*/  LDL.LU R5, [R1+0x94] ;  /* 0x0000940001057983 */ /* 0x000ee80000300800 */
[----:B------:R-:W3:Y:S04]  /*2be40*/  LDL.LU R6, [R1+0x80] ;  /* 0x0000800001067983 */ /* 0x000ee80000300800 */
[----:B------:R-:W3:Y:S04]  /*2be50*/  LDL.LU R7, [R1+0x84] ;  /* 0x0000840001077983 */ /* 0x000ee80000300800 */
[----:B------:R1:W-:Y:S04]  /*2be60*/  STS.128 [R0+0x200], R56 ;  /* 0x0002003800007388 */ /* 0x0003e80000000c00 */
        /* <DEDUP_REMOVED lines=31> */
[----:B------:R-:W-:Y:S04]  /*2c060*/  STS.128 [R0+0x380], R56 ;  /* 0x0003803800007388 */ /* 0x000fe80000000c00 */
        /* <DEDUP_REMOVED lines=11> */
[----:B--2---:R-:W-:Y:S04]  /*2c120*/  STS.128 [R0+0x480], R64 ;  /* 0x0004804000007388 */ /* 0x004fe80000000c00 */
[----:B------:R-:W-:Y:S04]  /*2c130*/  STS.128 [R0+0x180], R132 ;  /* 0x0001808400007388 */ /* 0x000fe80000000c00 */
[----:B------:R-:W-:Y:S04]  /*2c140*/  STS.128 [R0+0x500], R84 ;  /* 0x0005005400007388 */ /* 0x000fe80000000c00 */
[----:B------:R-:W-:Y:S04]  /*2c150*/  STS.128 [R0+0x580], R104 ;  /* 0x0005806800007388 */ /* 0x000fe80000000c00 */
[----:B------:R-:W-:Y:S04]  /*2c160*/  STS.128 [R0+0x600], R100 ;  /* 0x0006006400007388 */ /* 0x000fe80000000c00 */
[----:B---3--:R1:W-:Y:S04]  /*2c170*/  STS.128 [R0+0x680], R4 ;  /* 0x0006800400007388 */ /* 0x0083e80000000c00 */
[----:B-1----:R-:W2:Y:S04]  /*2c180*/  LDL.LU R4, [R1+0x640] ;  /* 0x0006400001047983 */ /* 0x002ea80000300800 */
[----:B------:R-:W2:Y:S04]  /*2c190*/  LDL.LU R5, [R1+0x644] ;  /* 0x0006440001057983 */ /* 0x000ea80000300800 */
[----:B------:R-:W2:Y:S04]  /*2c1a0*/  LDL.LU R6, [R1+0x630] ;  /* 0x0006300001067983 */ /* 0x000ea80000300800 */
[----:B------:R-:W2:Y:S04]  /*2c1b0*/  LDL.LU R7, [R1+0x634] ;  /* 0x0006340001077983 */ /* 0x000ea80000300800 */
[----:B----4-:R-:W-:Y:S04]  /*2c1c0*/  STS.128 [R0+0x700], R52 ;  /* 0x0007003400007388 */ /* 0x010fe80000000c00 */
[----:B------:R-:W-:Y:S04]  /*2c1d0*/  STS.128 [R0+0x780], R56 ;  /* 0x0007803800007388 */ /* 0x000fe80000000c00 */
[----:B------:R-:W-:Y:S06]  /*2c1e0*/  BAR.SYNC.DEFER_BLOCKING 0x0 ;  /* 0x0000000000007b1d */ /* 0x000fec0000010000 */
[----:B------:R-:W1:Y:S04]  /*2c1f0*/  LDS.128 R52, [R2] ;  /* 0x0000000002347984 */ /* 0x000e680000000c00 */
[----:B------:R-:W3:Y:S04]  /*2c200*/  LDS.128 R56, [R2+0x800] ;  /* 0x0008000002387984 */ /* 0x000ee80000000c00 */
[----:B------:R-:W4:Y:S04]  /*2c210*/  LDS.128 R100, [R2+0x1000] ;  /* 0x0010000002647984 */ /* 0x000f280000000c00 */
[----:B------:R-:W4:Y:S04]  /*2c220*/  LDS.128 R64, [R110] ;  /* 0x000000006e407984 */ /* 0x000f280000000c00 */
[----:B------:R-:W4:Y:S04]  /*2c230*/  LDS.128 R84, [R2+0x1800] ;  /* 0x0018000002547984 */ /* 0x000f280000000c00 */
[----:B------:R-:W-:Y:S04]  /*2c240*/  LDS.128 R104, [R110+0x1000] ;  /* 0x001000006e687984 */ /* 0x000fe80000000c00 */
[----:B------:R-:W-:Y:S04]  /*2c250*/  LDS.128 R112, [R111+0x1000] ;  /* 0x001000006f707984 */ /* 0x000fe80000000c00 */
[----:B-1----:R-:W-:Y:S04]  /*2c260*/  STL [R1+0xe34], R54 ;  /* 0x000e343601007387 */ /* 0x002fe80000100800 */
[----:B------:R-:W-:Y:S04]  /*2c270*/  STL [R1+0xe30], R55 ;  /* 0x000e303701007387 */ /* 0x000fe80000100800 */
[----:B---3--:R-:W-:Y:S04]  /*2c280*/  STL [R1+0xe3c], R58 ;  /* 0x000e3c3a01007387 */ /* 0x008fe80000100800 */
[----:B------:R-:W-:Y:S04]  /*2c290*/  STL [R1+0xe38], R59 ;  /* 0x000e383b01007387 */ /* 0x000fe80000100800 */
[----:B----4-:R-:W-:Y:S04]  /*2c2a0*/  STL.64 [R1+0x3a0], R100 ;  /* 0x0003a06401007387 */ /* 0x010fe80000100a00 */
[----:B------:R-:W-:Y:S04]  /*2c2b0*/  STL.64 [R1+0x3a8], R102 ;  /* 0x0003a86601007387 */ /* 0x000fe80000100a00 */
[----:B------:R-:W-:Y:S04]  /*2c2c0*/  STL [R1+0xe44], R66 ;  /* 0x000e444201007387 */ /* 0x000fe80000100800 */
[----:B------:R-:W-:Y:S04]  /*2c2d0*/  STL.64 [R1+0x410], R84 ;  /* 0x0004105401007387 */ /* 0x000fe80000100a00 */
[----:B------:R-:W-:Y:S04]  /*2c2e0*/  STL.64 [R1+0x418], R86 ;  /* 0x0004185601007387 */ /* 0x000fe80000100a00 */
[----:B------:R-:W1:Y:S04]  /*2c2f0*/  LDS.128 R84, [R110+0x800] ;  /* 0x000800006e547984 */ /* 0x000e680000000c00 */
[----:B------:R-:W3:Y:S04]  /*2c300*/  LDS.128 R100, [R110+0x1800] ;  /* 0x001800006e647984 */ /* 0x000ee80000000c00 */
[----:B------:R3:W-:Y:S04]  /*2c310*/  STL [R1+0xe40], R67 ;  /* 0x000e404301007387 */ /* 0x0007e80000100800 */
[----:B-1----:R-:W-:Y:S01]  /*2c320*/  STL [R1+0xe4c], R86 ;  /* 0x000e4c5601007387 */ /* 0x002fe20000100800 */
[----:B---3--:R-:W-:-:S03]  /*2c330*/  IMAD.MOV.U32 R67, RZ, RZ, R101 ;  /* 0x000000ffff437224 */ /* 0x008fc600078e0065 */
[----:B------:R-:W-:Y:S01]  /*2c340*/  STL [R1+0xe48], R87 ;  /* 0x000e485701007387 */ /* 0x000fe20000100800 */
[----:B------:R-:W-:-:S03]  /*2c350*/  IMAD.MOV.U32 R66, RZ, RZ, R100 ;  /* 0x000000ffff427224 */ /* 0x000fc600078e0064 */
[----:B------:R-:W-:Y:S04]  /*2c360*/  STL.64 [R1+0x3c0], R104 ;  /* 0x0003c06801007387 */ /* 0x000fe80000100a00 */
[----:B------:R-:W-:Y:S04]  /*2c370*/  STL.64 [R1+0x3c8], R106 ;  /* 0x0003c86a01007387 */ /* 0x000fe80000100a00 */
[----:B------:R-:W-:Y:S04]  /*2c380*/  STL.64 [R1+0x428], R102 ;  /* 0x0004286601007387 */ /* 0x000fe80000100a00 */
[----:B------:R-:W-:Y:S04]  /*2c390*/  STL [R1+0xe54], R67 ;  /* 0x000e544301007387 */ /* 0x000fe80000100800 */
[----:B------:R-:W-:Y:S04]  /*2c3a0*/  STL [R1+0xe50], R66 ;  /* 0x000e504201007387 */ /* 0x000fe80000100800 */
[----:B------:R-:W-:Y:S04]  /*2c3b0*/  LDS.128 R100, [R111] ;  /* 0x000000006f647984 */ /* 0x000fe80000000c00 */
[----:B------:R-:W-:Y:S04]  /*2c3c0*/  LDS.128 R104, [R111+0x800] ;  /* 0x000800006f687984 */ /* 0x000fe80000000c00 */
[----:B------:R-:W-:Y:S04]  /*2c3d0*/  STL.64 [R1+0x3e0], R112 ;  /* 0x0003e07001007387 */ /* 0x000fe80000100a00 */
[----:B------:R-:W1:Y:S04]  /*2c3e0*/  LDS.128 R108, [R111+0x1800] ;  /* 0x001800006f6c7984 */ /* 0x000e680000000c00 */
[----:B------:R-:W-:Y:S04]  /*2c3f0*/  STL.64 [R1+0x3e8], R114 ;  /* 0x0003e87201007387 */ /* 0x000fe80000100a00 */
[----:B------:R-:W3:Y:S04]  /*2c400*/  LDS.128 R112, [R3+0x800] ;  /* 0x0008000003707984 */ /* 0x000ee80000000c00 */
[----:B-1----:R-:W-:Y:S01]  /*2c410*/  STL.64 [R1+0x438], R110 ;  /* 0x0004386e01007387 */ /* 0x002fe20000100a00 */
[----:B---3--:R-:W-:-:S03]  /*2c420*/  IMAD.MOV.U32 R67, RZ, RZ, R112 ;  /* 0x000000ffff437224 */ /* 0x008fc600078e0070 */
[----:B------:R-:W-:Y:S01]  /*2c430*/  STL.64 [R1+0x348], R114 ;  /* 0x0003487201007387 */ /* 0x000fe20000100a00 */
[----:B------:R-:W-:-:S03]  /*2c440*/  IMAD.MOV.U32 R66, RZ, RZ, R113 ;  /* 0x000000ffff427224 */ /* 0x000fc600078e0071 */
[----:B------:R-:W1:Y:S01]  /*2c450*/  LDS.128 R112, [R3+0x1000] ;  /* 0x0010000003707984 */ /* 0x000e620000000c00 */
[----:B------:R-:W-:Y:S02]  /*2c460*/  IMAD.MOV.U32 R58, RZ, RZ, R108 ;  /* 0x000000ffff3a7224 */ /* 0x000fe400078e006c */
[----:B------:R-:W-:Y:S02]  /*2c470*/  IMAD.MOV.U32 R59, RZ, RZ, R109 ;  /* 0x000000ffff3b7224 */ /* 0x000fe400078e006d */
[----:B------:R-:W-:Y:S01]  /*2c480*/  LDS.128 R108, [R3] ;  /* 0x00000000036c7984 */ /* 0x000fe20000000c00 */
[----:B-1----:R-:W-:-:S03]  /*2c490*/  IMAD.MOV.U32 R86, RZ, RZ, R112 ;  /* 0x000000ffff567224 */ /* 0x002fc600078e0070 */
[----:B------:R-:W-:Y:S01]  /*2c4a0*/  STL.64 [R1+0x408], R114 ;  /* 0x0004087201007387 */ /* 0x000fe20000100a00 */
[----:B------:R-:W-:-:S03]  /*2c4b0*/  IMAD.MOV.U32 R87, RZ, RZ, R113 ;  /* 0x000000ffff577224 */ /* 0x000fc600078e0071 */
[----:B------:R-:W1:Y:S04]  /*2c4c0*/  LDS.128 R112, [R3+0x1800] ;  /* 0x0018000003707984 */ /* 0x000e680000000c00 */
[----:B------:R-:W-:Y:S06]  /*2c4d0*/  BAR.SYNC.DEFER_BLOCKING 0x0 ;  /* 0x0000000000007b1d */ /* 0x000fec0000010000 */
[----:B--2---:R2:W-:Y:S01]  /*2c4e0*/  STS.128 [R0], R4 ;  /* 0x0000000400007388 */ /* 0x0045e20000000c00 */
[----:B-1----:R-:W-:-:S03]  /*2c4f0*/  IMAD.MOV.U32 R54, RZ, RZ, R112 ;  /* 0x000000ffff367224 */ /* 0x002fc600078e0070 */
[----:B------:R1:W-:Y:S01]  /*2c500*/  STL.64 [R1+0x448], R114 ;  /* 0x0004487201007387 */ /* 0x0003e20000100a00 */
[----:B------:R-:W-:-:S03]  /*2c510*/  IMAD.MOV.U32 R55, RZ, RZ, R113 ;  /* 0x000000ffff377224 */ /* 0x000fc600078e0071 */
[----:B------:R-:W3:Y:S01]  /*2c520*/  LDL.LU R112, [R1+0x648] ;  /* 0x0006480001707983 */ /* 0x000ee20000300800 */
[----:B--2---:R-:W-:-:S03]  /*2c530*/  IMAD.MOV.U32 R4, RZ, RZ, R120 ;  /* 0x000000ffff047224 */ /* 0x004fc600078e0078 */
[----:B------:R-:W3:Y:S01]  /*2c540*/  LDL.LU R113, [R1+0x64c] ;  /* 0x00064c0001717983 */ /* 0x000ee20000300800 */
[----:B------:R-:W-:-:S03]  /*2c550*/  IMAD.MOV.U32 R5, RZ, RZ, R121 ;  /* 0x000000ffff057224 */ /* 0x000fc600078e0079 */
[----:B-1----:R-:W3:Y:S01]  /*2c560*/  LDL.LU R114, [R1+0x638] ;  /* 0x0006380001727983 */ /* 0x002ee20000300800 */
[----:B------:R-:W-:-:S03]  /*2c570*/  IMAD.MOV.U32 R6, RZ, RZ, R124 ;  /* 0x000000ffff067224 */ /* 0x000fc600078e007c */
[----:B------:R-:W3:Y:S01]  /*2c580*/  LDL.LU R115, [R1+0x63c] ;  /* 0x00063c0001737983 */ /* 0x000ee20000300800 */
[----:B------:R-:W-:Y:S02]  /*2c590*/  IMAD.MOV.U32 R7, RZ, RZ, R125 ;  /* 0x000000ffff077224 */ /* 0x000fe400078e007d */
[----:B------:R-:W-:Y:S01]  /*2c5a0*/  IMAD.MOV.U32 R124, RZ, RZ, R122 ;  /* 0x000000ffff7c7224 */ /* 0x000fe200078e007a */
[----:B------:R-:W2:Y:S01]  /*2c5b0*/  LDL.LU R120, [R1+0x6e0] ;  /* 0x0006e00001787983 */ /* 0x000ea20000300800 */
[----:B------:R-:W-:-:S03]  /*2c5c0*/  IMAD.MOV.U32 R125, RZ, RZ, R123 ;  /* 0x000000ffff7d7224 */ /* 0x000fc600078e007b */
[----:B------:R-:W2:Y:S04]  /*2c5d0*/  LDL.LU R121, [R1+0x6e4] ;  /* 0x0006e40001797983 */ /* 0x000ea80000300800 */
[----:B------:R-:W2:Y:S04]  /*2c5e0*/  LDL.LU R122, [R1+0x6d0] ;  /* 0x0006d000017a7983 */ /* 0x000ea80000300800 */
[----:B------:R-:W2:Y:S04]  /*2c5f0*/  LDL.LU R123, [R1+0x6d4] ;  /* 0x0006d400017b7983 */ /* 0x000ea80000300800 */
[----:B------:R-:W4:Y:S04]  /*2c600*/  LDL.LU R132, [R1+0x6e8] ;  /* 0x0006e80001847983 */ /* 0x000f280000300800 */
[----:B------:R-:W4:Y:S04]  /*2c610*/  LDL.LU R133, [R1+0x6ec] ;  /* 0x0006ec0001857983 */ /* 0x000f280000300800 */
[----:B------:R-:W4:Y:S04]  /*2c620*/  LDL.LU R134, [R1+0x6d8] ;  /* 0x0006d80001867983 */ /* 0x000f280000300800 */
[----:B------:R-:W4:Y:S04]  /*2c630*/  LDL.LU R135, [R1+0x6dc] ;  /* 0x0006dc0001877983 */ /* 0x000f280000300800 */
[----:B------:R1:W-:Y:S04]  /*2c640*/  STS.128 [R0+0x100], R4 ;  /* 0x0001000400007388 */ /* 0x0003e80000000c00 */
[----:B-1----:R-:W4:Y:S04]  /*2c650*/  LDL.LU R4, [R1+0x70] ;  /* 0x0000700001047983 */ /* 0x002f280000300800 */
[----:B------:R-:W4:Y:S04]  /*2c660*/  LDL.LU R5, [R1+0x74] ;  /* 0x0000740001057983 */ /* 0x000f280000300800 */
[----:B------:R-:W4:Y:S04]  /*2c670*/  LDL.LU R6, [R1+0x60] ;  /* 0x0000600001067983 */ /* 0x000f280000300800 */
[----:B------:R-:W4:Y:S04]  /*2c680*/  LDL.LU R7, [R1+0x64] ;  /* 0x0000640001077983 */ /* 0x000f280000300800 */
[----:B------:R-:W-:Y:S04]  /*2c690*/  STS.128 [R0+0x180], R124 ;  /* 0x0001807c00007388 */ /* 0x000fe80000000c00 */
[----:B---3--:R-:W-:Y:S04]  /*2c6a0*/  STS.128 [R0+0x80], R112 ;  /* 0x0000807000007388 */ /* 0x008fe80000000c00 */
[----:B--2---:R1:W-:Y:S04]  /*2c6b0*/  STS.128 [R0+0x200], R120 ;  /* 0x0002007800007388 */ /* 0x0043e80000000c00 */
[----:B-1----:R-:W2:Y:S04]  /*2c6c0*/  LDL.LU R120, [R1+0x78] ;  /* 0x0000780001787983 */ /* 0x002ea80000300800 */
        /* <DEDUP_REMOVED lines=10> */
[----:B----4-:R1:W-:Y:S04]  /*2c770*/  STS.128 [R0+0x280], R132 ;  /* 0x0002808400007388 */ /* 0x0103e80000000c00 */
[----:B------:R-:W4:Y:S04]  /*2c780*/  LDL.LU R127, [R1+0x79c] ;  /* 0x00079c00017f7983 */ /* 0x000f280000300800 */
[----:B-1----:R-:W4:Y:S04]  /*2c790*/  LDL.LU R132, [R1+0x490] ;  /* 0x0004900001847983 */ /* 0x002f280000300800 */
[----:B------:R-:W4:Y:S04]  /*2c7a0*/  LDL.LU R133, [R1+0x494] ;  /* 0x0004940001857983 */ /* 0x000f280000300800 */
[----:B------:R-:W4:Y:S04]  /*2c7b0*/  LDL.LU R134, [R1+0x4b0] ;  /* 0x0004b00001867983 */ /* 0x000f280000300800 */
[----:B------:R-:W4:Y:S04]  /*2c7c0*/  LDL.LU R135, [R1+0x4b4] ;  /* 0x0004b40001877983 */ /* 0x000f280000300800 */
[----:B------:R-:W-:Y:S04]  /*2c7d0*/  STS.128 [R0+0x300], R4 ;  /* 0x0003000400007388 */ /* 0x000fe80000000c00 */
[----:B--2---:R-:W-:Y:S04]  /*2c7e0*/  STS.128 [R0+0x380], R120 ;  /* 0x0003807800007388 */ /* 0x004fe80000000c00 */
[----:B---3--:R1:W-:Y:S04]  /*2c7f0*/  STS.128 [R0+0x400], R112 ;  /* 0x0004007000007388 */ /* 0x0083e80000000c00 */
        /* <DEDUP_REMOVED lines=22> */
[----:B--2---:R-:W-:Y:S04]  /*2c960*/  STS.128 [R0+0x580], R112 ;  /* 0x0005807000007388 */ /* 0x004fe80000000c00 */
[----:B---3--:R1:W-:Y:S04]  /*2c970*/  STS.128 [R0+0x600], R4 ;  /* 0x0006000400007388 */ /* 0x0083e80000000c00 */
[----:B-1----:R-:W2:Y:S04]  /*2c980*/  LDL.LU R4, [R1+0x620] ;  /* 0x0006200001047983 */ /* 0x002ea80000300800 */
[----:B----4-:R1:W-:Y:S04]  /*2c990*/  STS.128 [R0+0x680], R120 ;  /* 0x0006807800007388 */ /* 0x0103e80000000c00 */
[----:B------:R-:W2:Y:S04]  /*2c9a0*/  LDL.LU R5, [R1+0x624] ;  /* 0x0006240001057983 */ /* 0x000ea80000300800 */
[----:B------:R-:W2:Y:S04]  /*2c9b0*/  LDL.LU R6, [R1+0x610] ;  /* 0x0006100001067983 */ /* 0x000ea80000300800 */
[----:B------:R-:W2:Y:S04]  /*2c9c0*/  LDL.LU R7, [R1+0x614] ;  /* 0x0006140001077983 */ /* 0x000ea80000300800 */
[----:B------:R3:W-:Y:S04]  /*2c9d0*/  STS.128 [R0+0x700], R124 ;  /* 0x0007007c00007388 */ /* 0x0007e80000000c00 */
[----:B------:R-:W-:Y:S04]  /*2c9e0*/  STS.128 [R0+0x780], R132 ;  /* 0x0007808400007388 */ /* 0x000fe80000000c00 */
[----:B------:R-:W-:Y:S01]  /*2c9f0*/  BAR.SYNC.DEFER_BLOCKING 0x0 ;  /* 0x0000000000007b1d */ /* 0x000fe20000010000 */
[----:B-1----:R-:W-:-:S02]  /*2ca00*/  IMAD.MOV.U32 R122, RZ, RZ, R116 ;  /* 0x000000ffff7a7224 */ /* 0x002fc400078e0074 */
[----:B------:R-:W-:Y:S02]  /*2ca10*/  IMAD.MOV.U32 R123, RZ, RZ, R117 ;  /* 0x000000ffff7b7224 */ /* 0x000fe400078e0075 */
[----:B------:R-:W-:Y:S01]  /*2ca20*/  IMAD.MOV.U32 R120, RZ, RZ, R128 ;  /* 0x000000ffff787224 */ /* 0x000fe200078e0080 */
[----:B------:R-:W4:Y:S01]  /*2ca30*/  LDL.LU R112, [R1+0x628] ;  /* 0x0006280001707983 */ /* 0x000f220000300800 */
[----:B------:R-:W-:Y:S02]  /*2ca40*/  IMAD.MOV.U32 R121, RZ, RZ, R129 ;  /* 0x000000ffff797224 */ /* 0x000fe400078e0081 */
[----:B------:R-:W-:Y:S01]  /*2ca50*/  IMAD.MOV.U32 R116, RZ, RZ, R130 ;  /* 0x000000ffff747224 */ /* 0x000fe200078e0082 */
[----:B------:R-:W4:Y:S01]  /*2ca60*/  LDL.LU R113, [R1+0x62c] ;  /* 0x00062c0001717983 */ /* 0x000f220000300800 */
[----:B------:R-:W-:-:S03]  /*2ca70*/  IMAD.MOV.U32 R117, RZ, RZ, R131 ;  /* 0x000000ffff757224 */ /* 0x000fc600078e0083 */
[----:B------:R-:W4:Y:S04]  /*2ca80*/  LDL.LU R114, [R1+0x618] ;  /* 0x0006180001727983 */ /* 0x000f280000300800 */
[----:B------:R-:W4:Y:S04]  /*2ca90*/  LDL.LU R115, [R1+0x61c] ;  /* 0x00061c0001737983 */ /* 0x000f280000300800 */
[----:B---3--:R-:W3:Y:S04]  /*2caa0*/  LDL.LU R124, [R1+0x6c0] ;  /* 0x0006c000017c7983 */ /* 0x008ee80000300800 */
[----:B------:R-:W1:Y:S04]  /*2cab0*/  LDS.128 R132, [R2] ;  /* 0x0000000002847984 */ /* 0x000e680000000c00 */
[----:B------:R-:W1:Y:S04]  /*2cac0*/  LDS.128 R128, [R2+0x800] ;  /* 0x0008000002807984 */ /* 0x000e680000000c00 */
[----:B------:R-:W3:Y:S04]  /*2cad0*/  LDL.LU R125, [R1+0x6c4] ;  /* 0x0006c400017d7983 */ /* 0x000ee80000300800 */
[----:B------:R-:W3:Y:S04]  /*2cae0*/  LDL.LU R126, [R1+0x6b0] ;  /* 0x0006b000017e7983 */ /* 0x000ee80000300800 */
[----:B------:R-:W3:Y:S04]  /*2caf0*/  LDL.LU R127, [R1+0x6b4] ;  /* 0x0006b400017f7983 */ /* 0x000ee80000300800 */
[----:B-1----:R-:W-:Y:S04]  /*2cb00*/  STL.64 [R1+0x310], R132 ;  /* 0x0003108401007387 */ /* 0x002fe80000100a00 */
[----:B------:R1:W-:Y:S04]  /*2cb10*/  STL.64 [R1+0x318], R134 ;  /* 0x0003188601007387 */ /* 0x0003e80000100a00 */
[----:B------:R-:W-:Y:S04]  /*2cb20*/  STL.64 [R1+0x300], R128 ;  /* 0x0003008001007387 */ /* 0x000fe80000100a00 */
[----:B------:R-:W-:Y:S04]  /*2cb30*/  STL.64 [R1+0x308], R130 ;  /* 0x0003088201007387 */ /* 0x000fe80000100a00 */
[----:B------:R-:W1:Y:S02]  /*2cb40*/  LDS.128 R128, [R2+0x1000] ;  /* 0x0010000002807984 */ /* 0x000e640000000c00 */
[----:B-1----:R-:W-:-:S02]  /*2cb50*/  LOP3.LUT R134, R2, 0x20, RZ, 0x3c, !PT ;  /* 0x0000002002867812 */ /* 0x002fc400078e3cff */
[----:B------:R-:W-:Y:S04]  /*2cb60*/  STL.64 [R1+0x2b0], R128 ;  /* 0x0002b08001007387 */ /* 0x000fe80000100a00 */
[----:B------:R-:W-:Y:S04]  /*2cb70*/  STL.64 [R1+0x2b8], R130 ;  /* 0x0002b88201007387 */ /* 0x000fe80000100a00 */
[----:B------:R-:W1:Y:S04]  /*2cb80*/  LDS.128 R128, [R2+0x1800] ;  /* 0x0018000002807984 */ /* 0x000e680000000c00 */
[----:B------:R-:W-:Y:S04]  /*2cb90*/  STL [R1+0xdd4], R2 ;  /* 0x000dd40201007387 */ /* 0x000fe80000100800 */
[----:B-1----:R-:W-:Y:S04]  /*2cba0*/  STL.64 [R1+0x390], R128 ;  /* 0x0003908001007387 */ /* 0x002fe80000100a00 */
[----:B------:R-:W-:Y:S04]  /*2cbb0*/  STL.64 [R1+0x398], R130 ;  /* 0x0003988201007387 */ /* 0x000fe80000100a00 */
[----:B------:R-:W1:Y:S04]  /*2cbc0*/  LDS.128 R128, [R134] ;  /* 0x0000000086807984 */ /* 0x000e680000000c00 */
[----:B-1----:R-:W-:Y:S04]  /*2cbd0*/  STL.64 [R1+0x2a0], R128 ;  /* 0x0002a08001007387 */ /* 0x002fe80000100a00 */
[----:B------:R-:W-:Y:S04]  /*2cbe0*/  STL.64 [R1+0x2a8], R130 ;  /* 0x0002a88201007387 */ /* 0x000fe80000100a00 */
[----:B------:R-:W1:Y:S04]  /*2cbf0*/  LDS.128 R128, [R134+0x800] ;  /* 0x0008000086807984 */ /* 0x000e680000000c00 */
[----:B-1----:R-:W-:Y:S04]  /*2cc00*/  STL.64 [R1+0x290], R128 ;  /* 0x0002908001007387 */ /* 0x002fe80000100a00 */
[----:B------:R-:W-:Y:S04]  /*2cc10*/  STL.64 [R1+0x298], R130 ;  /* 0x0002988201007387 */ /* 0x000fe80000100a00 */
[----:B------:R-:W1:Y:S04]  /*2cc20*/  LDS.128 R128, [R134+0x1000] ;  /* 0x0010000086807984 */ /* 0x000e680000000c00 */
[----:B------:R-:W1:Y:S04]  /*2cc30*/  S2R R135, SR_TID.X ;  /* 0x0000000000877919 */ /* 0x000e680000002100 */
[----:B-1----:R-:W-:Y:S04]  /*2cc40*/  STL.64 [R1+0x280], R128 ;  /* 0x0002808001007387 */ /* 0x002fe80000100a00 */
[----:B------:R-:W-:Y:S04]  /*2cc50*/  STL.64 [R1+0x288], R130 ;  /* 0x0002888201007387 */ /* 0x000fe80000100a00 */
[----:B------:R-:W1:Y:S01]  /*2cc60*/  LDS.128 R128, [R134+0x1800] ;  /* 0x0018000086807984 */ /* 0x000e620000000c00 */
[C---:B------:R-:W-:Y:S01]  /*2cc70*/  LOP3.LUT R132, R135.reuse, 0x7f, RZ, 0xc0, !PT ;  /* 0x0000007f87847812 */ /* 0x040fe200078ec0ff */
[----:B------:R-:W-:-:S05]  /*2cc80*/  IMAD.SHL.U32 R135, R135, 0x1000, RZ ;  /* 0x0000100087877824 */ /* 0x000fca00078e00ff */
[----:B------:R-:W-:-:S05]  /*2cc90*/  LOP3.LUT R135, R135, 0x6000, RZ, 0xc0, !PT ;  /* 0x0000600087877812 */ /* 0x000fca00078ec0ff */
[----:B------:R-:W-:-:S05]  /*2cca0*/  IMAD R135, R132, 0x10, R135 ;  /* 0x0000001084877824 */ /* 0x000fca00078e0287 */
[----:B------:R-:W-:Y:S01]  /*2ccb0*/  LOP3.LUT R135, R135, 0x40, RZ, 0x3c, !PT ;  /* 0x0000004087877812 */ /* 0x000fe200078e3cff */
        /* <DEDUP_REMOVED lines=9> */
[----:B-1----:R-:W-:Y:S01]  /*2cd50*/  STL.64 [R1+0x240], R128 ;  /* 0x0002408001007387 */ /* 0x002fe20000100a00 */
[----:B------:R-:W-:-:S03]  /*2cd60*/  IMAD.MOV.U32 R2, RZ, RZ, R131 ;  /* 0x000000ffff027224 */ /* 0x000fc600078e0083 */
[----:B------:R-:W-:Y:S04]  /*2cd70*/  STL [R1+0x248], R130 ;  /* 0x0002488201007387 */ /* 0x000fe80000100800 */
[----:B------:R-:W1:Y:S04]  /*2cd80*/  LDS.128 R128, [R135+0x1800] ;  /* 0x0018000087807984 */ /* 0x000e680000000c00 */
[----:B------:R-:W-:Y:S04]  /*2cd90*/  STL [R1+0xdd8], R2 ;  /* 0x000dd80201007387 */ /* 0x000fe80000100800 */
[----:B------:R-:W-:Y:S04]  /*2cda0*/  LDS.128 R132, [R3] ;  /* 0x0000000003847984 */ /* 0x000fe80000000c00 */
[----:B-1----:R-:W-:Y:S04]  /*2cdb0*/  STL.64 [R1+0x3d0], R128 ;  /* 0x0003d08001007387 */ /* 0x002fe80000100a00 */
[----:B------:R-:W-:Y:S04]  /*2cdc0*/  STL.64 [R1+0x3d8], R130 ;  /* 0x0003d88201007387 */ /* 0x000fe80000100a00 */
[----:B------:R-:W1:Y:S04]  /*2cdd0*/  LDS.128 R128, [R3+0x800] ;  /* 0x0008000003807984 */ /* 0x000e680000000c00 */
[----:B-1----:R-:W-:Y:S01]  /*2cde0*/  STL.64 [R1+0x220], R128 ;  /* 0x0002208001007387 */ /* 0x002fe20000100a00 */
[----:B------:R-:W-:-:S03]  /*2cdf0*/  IMAD.MOV.U32 R2, RZ, RZ, R131 ;  /* 0x000000ffff027224 */ /* 0x000fc600078e0083 */
[----:B------:R-:W-:Y:S04]  /*2ce00*/  STL.64 [R1+0x230], R132 ;  /* 0x0002308401007387 */ /* 0x000fe80000100a00 */
[----:B------:R-:W-:Y:S04]  /*2ce10*/  STL.64 [R1+0x238], R134 ;  /* 0x0002388601007387 */ /* 0x000fe80000100a00 */
[----:B------:R-:W-:Y:S04]  /*2ce20*/  STL [R1+0x228], R130 ;  /* 0x0002288201007387 */ /* 0x000fe80000100800 */
[----:B------:R-:W1:Y:S04]  /*2ce30*/  LDS.128 R128, [R3+0x1800] ;  /* 0x0018000003807984 */ /* 0x000e680000000c00 */
[----:B------:R-:W2:Y:S04]  /*2ce40*/  LDS.128 R132, [R3+0x1000] ;  /* 0x0010000003847984 */ /* 0x000ea80000000c00 */
[----:B------:R-:W-:Y:S06]  /*2ce50*/  BAR.SYNC.DEFER_BLOCKING 0x0 ;  /* 0x0000000000007b1d */ /* 0x000fec0000010000 */
[----:B------:R-:W-:Y:S04]  /*2ce60*/  STL [R1+0xddc], R2 ;  /* 0x000ddc0201007387 */ /* 0x000fe80000100800 */
[----:B----4-:R4:W-:Y:S04]  /*2ce70*/  STS.128 [R0+0x80], R112 ;  /* 0x0000807000007388 */ /* 0x0109e80000000c00 */
[----:B-1----:R-:W-:Y:S04]  /*2ce80*/  STL [R1+0x3f0], R128 ;  /* 0x0003f08001007387 */ /* 0x002fe80000100800 */
[----:B--2---:R-:W-:Y:S04]  /*2ce90*/  STL.64 [R1+0x210], R132 ;  /* 0x0002108401007387 */ /* 0x004fe80000100a00 */
[----:B------:R-:W-:Y:S04]  /*2cea0*/  STL.64 [R1+0x218], R134 ;  /* 0x0002188601007387 */ /* 0x000fe80000100a00 */
[----:B------:R-:W-:Y:S04]  /*2ceb0*/  STL.64 [R1+0x3f8], R130 ;  /* 0x0003f88201007387 */ /* 0x000fe80000100a00 */
[----:B------:R-:W2:Y:S04]  /*2cec0*/  LDL.LU R3, [R1+0xdb4] ;  /* 0x000db40001037983 */ /* 0x000ea80000300800 */
[----:B----4-:R-:W4:Y:S04]  /*2ced0*/  LDL.LU R112, [R1+0x6c8] ;  /* 0x0006c80001707983 */ /* 0x010f280000300800 */
[----:B------:R-:W4:Y:S04]  /*2cee0*/  LDL.LU R113, [R1+0x6cc] ;  /* 0x0006cc0001717983 */ /* 0x000f280000300800 */
[----:B------:R-:W4:Y:S04]  /*2cef0*/  LDL.LU R114, [R1+0x6b8] ;  /* 0x0006b80001727983 */ /* 0x000f280000300800 */
[----:B------:R1:W-:Y:S04]  /*2cf00*/  STS.128 [R0], R4 ;  /* 0x0000000400007388 */ /* 0x0003e80000000c00 */
[----:B------:R-:W4:Y:S04]  /*2cf10*/  LDL.LU R115, [R1+0x6bc] ;  /* 0x0006bc0001737983 */ /* 0x000f280000300800 */
[----:B------:R3:W-:Y:S04]  /*2cf20*/  STS.128 [R0+0x180], R116 ;  /* 0x0001807400007388 */ /* 0x0007e80000000c00 */
[----:B-1----:R-:W2:Y:S04]  /*2cf30*/  LDL.LU R4, [R1+0x50] ;  /* 0x0000500001047983 */ /* 0x002ea80000300800 */
[----:B------:R-:W2:Y:S04]  /*2cf40*/  LDL.LU R5, [R1+0x54] ;  /* 0x0000540001057983 */ /* 0x000ea80000300800 */
[----:B------:R-:W2:Y:S04]  /*2cf50*/  LDL.LU R6, [R1+0x40] ;  /* 0x0000400001067983 */ /* 0x000ea80000300800 */
[----:B------:R-:W2:Y:S04]  /*2cf60*/  LDL.LU R7, [R1+0x44] ;  /* 0x0000440001077983 */ /* 0x000ea80000300800 */
[----:B---3--:R-:W3:Y:S04]  /*2cf70*/  LDL.LU R116, [R1+0x58] ;  /* 0x0000580001747983 */ /* 0x008ee80000300800 */
        /* <DEDUP_REMOVED lines=9> */
[----:B------:R-:W3:Y:S04]  /*2d010*/  LDL.LU R124, [R1+0x788] ;  /* 0x00078800017c7983 */ /* 0x000ee80000300800 */
[----:B------:R-:W3:Y:S04]  /*2d020*/  LDL.LU R125, [R1+0x78c] ;  /* 0x00078c00017d7983 */ /* 0x000ee80000300800 */
[----:B------:R-:W3:Y:S04]  /*2d030*/  LDL.LU R126, [R1+0x778] ;  /* 0x00077800017e7983 */ /* 0x000ee80000300800 */
[----:B------:R-:W3:Y:S04]  /*2d040*/  LDL.LU R127, [R1+0x77c] ;  /* 0x00077c00017f7983 */ /* 0x000ee80000300800 */
[----:B----4-:R-:W-:Y:S04]  /*2d050*/  STS.128 [R0+0x280], R112 ;  /* 0x0002807000007388 */ /* 0x010fe80000000c00 */
[----:B--2---:R1:W-:Y:S04]  /*2d060*/  STS.128 [R0+0x300], R4 ;  /* 0x0003000400007388 */ /* 0x0043e80000000c00 */
[----:B-1----:R-:W2:Y:S04]  /*2d070*/  LDL.LU R4, [R1+0x4c0] ;  /* 0x0004c00001047983 */ /* 0x002ea80000300800 */
[----:B------:R-:W2:Y:S04]  /*2d080*/  LDL.LU R5, [R1+0x4c4] ;  /* 0x0004c40001057983 */ /* 0x000ea80000300800 */
[----:B------:R-:W2:Y:S04]  /*2d090*/  LDL.LU R6, [R1+0x4a0] ;  /* 0x0004a00001067983 */ /* 0x000ea80000300800 */
[----:B---3--:R1:W-:Y:S04]  /*2d0a0*/  STS.128 [R0+0x380], R116 ;  /* 0x0003807400007388 */ /* 0x0083e80000000c00 */
[----:B------:R-:W2:Y:S04]  /*2d0b0*/  LDL.LU R7, [R1+0x4a4] ;  /* 0x0004a40001077983 */ /* 0x000ea80000300800 */
        /* <DEDUP_REMOVED lines=10> */
[----:B------:R1:W-:Y:S01]  /*2d160*/  STS.128 [R0+0x400], R120 ;  /* 0x0004007800007388 */ /* 0x0003e20000000c00 */
[----:B------:R-:W-:-:S02]  /*2d170*/  IMAD.MOV.U32 R2, RZ, RZ, R129 ;  /* 0x000000ffff027224 */ /* 0x000fc400078e0081 */
[----:B-1----:R-:W-:-:S05]  /*2d180*/  IMAD R120, R3, c[0x0][0x194], RZ ;  /* 0x0000650003787a24 */ /* 0x002fca00078e02ff */
[C---:B------:R-:W-:Y:S01]  /*2d190*/  LEA R3, P6, R120.reuse, c[0x0][0x170], 0x2 ;  /* 0x00005c0078037a11 */ /* 0x040fe200078c10ff */
[----:B--2---:R1:W-:Y:S03]  /*2d1a0*/  STS.128 [R0+0x500], R4 ;  /* 0x0005000400007388 */ /* 0x0043e60000000c00 */
[----:B-1----:R-:W-:Y:S01]  /*2d1b0*/  LEA.HI.X.SX32 R4, R120, c[0x0][0x174], 0x2, P6 ;  /* 0x00005d0078047a11 */ /* 0x002fe200030f16ff */
[----:B---3--:R-:W-:Y:S04]  /*2d1c0*/  STS.128 [R0+0x580], R116 ;  /* 0x0005807400007388 */ /* 0x008fe80000000c00 */
[----:B----4-:R1:W-:Y:S04]  /*2d1d0*/  STS.128 [R0+0x600], R112 ;  /* 0x0006007000007388 */ /* 0x0103e80000000c00 */
[----:B-1----:R-:W2:Y:S04]  /*2d1e0*/  LDL.LU R112, [R1+0x848] ;  /* 0x0008480001707983 */ /* 0x002ea80000300800 */
[----:B------:R-:W2:Y:S04]  /*2d1f0*/  LDL.LU R113, [R1+0x84c] ;  /* 0x00084c0001717983 */ /* 0x000ea80000300800 */
[----:B------:R-:W2:Y:S04]  /*2d200*/  LDL.LU R114, [R1+0x838] ;  /* 0x0008380001727983 */ /* 0x000ea80000300800 */
[----:B------:R-:W2:Y:S04]  /*2d210*/  LDL.LU R115, [R1+0x83c] ;  /* 0x00083c0001737983 */ /* 0x000ea80000300800 */
[----:B------:R-:W3:Y:S04]  /*2d220*/  LDL.LU R129, [R1+0xe0] ;  /* 0x0000e00001817983 */ /* 0x000ee80000300800 */
[----:B------:R-:W4:Y:S04]  /*2d230*/  LDL.LU R128, [R1+0xe4] ;  /* 0x0000e40001807983 */ /* 0x000f280000300800 */
        /* <DEDUP_REMOVED lines=8> */
[----:B------:R1:W-:Y:S01]  /*2d2c0*/  STS.128 [R0+0x480], R124 ;  /* 0x0004807c00007388 */ /* 0x0003e20000000c00 */
[----:B------:R-:W-:-:S03]  /*2d2d0*/  ISETP.LT.AND P5, PT, R252, c[0x0][0x17c], !P0 ;  /* 0x00005f00fc007a0c */ /* 0x000fc600047a1270 */
[----:B------:R-:W4:Y:S04]  /*2d2e0*/  LDL.LU R132, [R1+0xf0] ;  /* 0x0000f00001847983 */ /* 0x000f280000300800 */
[----:B------:R-:W4:Y:S01]  /*2d2f0*/  LDL.LU R133, [R1+0xf4] ;  /* 0x0000f40001857983 */ /* 0x000f220000300800 */
[----:B-1----:R-:W-:-:S05]  /*2d300*/  IMAD R125, R252, c[0x0][0x198], RZ ;  /* 0x00006600fc7d7a24 */ /* 0x002fca00078e02ff */
[CC--:B------:R-:W-:Y:S02]  /*2d310*/  LEA R6, P6, R125.reuse, R3.reuse, 0x2 ;  /* 0x000000037d067211 */ /* 0x0c0fe400078c10ff */
[C---:B------:R-:W-:Y:S02]  /*2d320*/  IADD3 R124, R125.reuse, c[0x0][0x198], RZ ;  /* 0x000066007d7c7a10 */ /* 0x040fe40007ffe0ff */
[----:B------:R-:W-:Y:S01]  /*2d330*/  LEA.HI.X.SX32 R7, R125, R4, 0x2, P6 ;  /* 0x000000047d077211 */ /* 0x000fe200030f16ff */
[----:B--2---:R1:W-:Y:S04]  /*2d340*/  STS.128 [R0+0x680], R112 ;  /* 0x0006807000007388 */ /* 0x0043e80000000c00 */
[----:B---3--:R-:W-:Y:S04]  /*2d350*/  STS.128 [R0+0x700], R116 ;  /* 0x0007007400007388 */ /* 0x008fe80000000c00 */
[----:B----4-:R-:W-:Y:S04]  /*2d360*/  STS.128 [R0+0x780], R120 ;  /* 0x0007807800007388 */ /* 0x010fe80000000c00 */
[----:B------:R-:W-:Y:S01]  /*2d370*/  BAR.SYNC.DEFER_BLOCKING 0x0 ;  /* 0x0000000000007b1d */ /* 0x000fe20000010000 */
[----:B-1----:R-:W-:-:S04]  /*2d380*/  LEA R112, P6, R124, R3, 0x2 ;  /* 0x000000037c707211 */ /* 0x002fc800078c10ff */
[C---:B------:R-:W-:Y:S01]  /*2d390*/  LEA.HI.X.SX32 R113, R124.reuse, R4, 0x2, P6 ;  /* 0x000000047c717211 */ /* 0x040fe200030f16ff */
[----:B------:R1:W-:Y:S04]  /*2d3a0*/  @P5 STG.E [R6.64], R134 ;  /* 0x0000008606005986 */ /* 0x0003e8000c101904 */
[----:B------:R2:W-:Y:S04]  /*2d3b0*/  @P3 STG.E [R112.64], R135 ;  /* 0x0000008770003986 */ /* 0x0005e8000c101904 */
[----:B-1----:R-:W3:Y:S04]  /*2d3c0*/  LDL.LU R134, [R1+0x100] ;  /* 0x0001000001867983 */ /* 0x002ee80000300800 */
[----:B--2---:R-:W2:Y:S01]  /*2d3d0*/  LDL.LU R135, [R1+0x104] ;  /* 0x0001040001877983 */ /* 0x004ea20000300800 */
[----:B------:R-:W-:-:S04]  /*2d3e0*/  IADD3 R5, R124, c[0x0][0x198], RZ ;  /* 0x000066007c057a10 */ /* 0x000fc80007ffe0ff */
[C---:B------:R-:W-:Y:S02]  /*2d3f0*/  IADD3 R0, R5.reuse, c[0x0][0x198], RZ ;  /* 0x0000660005007a10 */ /* 0x040fe40007ffe0ff */
[----:B------:R-:W-:Y:S02]  /*2d400*/  IADD3 R7, R252, 0x5, RZ ;  /* 0x00000005fc077810 */ /* 0x000fe40007ffe0ff */
[CC--:B------:R-:W-:Y:S02]  /*2d410*/  LEA R6, P6, R0.reuse, R3.reuse, 0x2 ;  /* 0x0000000300067211 */ /* 0x0c0fe400078c10ff */
[----:B------:R-:W-:Y:S02]  /*2d420*/  LEA R112, P3, R5, R3, 0x2 ;  /* 0x0000000305707211 */ /* 0x000fe400078610ff */
[----:B------:R-:W-:Y:S02]  /*2d430*/  ISETP.LT.AND P5, PT, R7, c[0x0][0x17c], !P0 ;  /* 0x00005f0007007a0c */ /* 0x000fe400047a1270 */
[----:B------:R-:W-:-:S02]  /*2d440*/  LEA.HI.X.SX32 R7, R0, R4, 0x2, P6 ;  /* 0x0000000400077211 */ /* 0x000fc400030f16ff */
[----:B------:R-:W-:Y:S02]  /*2d450*/  LEA.HI.X.SX32 R113, R5, R4, 0x2, P3 ;  /* 0x0000000405717211 */ /* 0x000fe400018f16ff */
[----:B------:R-:W-:-:S03]  /*2d460*/  IADD3 R0, R0, c[0x0][0x198], RZ ;  /* 0x0000660000007a10 */ /* 0x000fc60007ffe0ff */
[----:B------:R1:W-:Y:S01]  /*2d470*/  @P1 STG.E [R112.64], R129 ;  /* 0x0000008170001986 */ /* 0x0003e2000c101904 */
[----:B------:R-:W-:-:S03]  /*2d480*/  IADD3 R5, R0, c[0x0][0x198], RZ ;  /* 0x0000660000057a10 */ /* 0x000fc60007ffe0ff */
[----:B------:R4:W-:Y:S01]  /*2d490*/  @P4 STG.E [R6.64], R128 ;  /* 0x0000008006004986 */ /* 0x0009e2000c101904 */
[----:B------:R-:W-:-:S03]  /*2d4a0*/  IADD3 R114, R252, 0x6, RZ ;  /* 0x00000006fc727810 */ /* 0x000fc60007ffe0ff */
[----:B-1----:R-:W2:Y:S01]  /*2d4b0*/  LDL.LU R129, [R1+0x110] ;  /* 0x0001100001817983 */ /* 0x002ea20000300800 */
[----:B------:R-:W-:Y:S02]  /*2d4c0*/  IADD3 R113, R252, 0x7, RZ ;  /* 0x00000007fc717810 */ /* 0x000fe40007ffe0ff */
[-C--:B------:R-:W-:Y:S01]  /*2d4d0*/  LEA R112, P6, R5, R3.reuse, 0x2 ;  /* 0x0000000305707211 */ /* 0x080fe200078c10ff */
[----:B----4-:R-:W4:Y:S01]  /*2d4e0*/  LDL.LU R128, [R1+0x114] ;  /* 0x0001140001807983 */ /* 0x010f220000300800 */
[C---:B------:R-:W-:Y:S02]  /*2d4f0*/  LEA R6, P1, R0.reuse, R3, 0x2 ;  /* 0x0000000300067211 */ /* 0x040fe400078210ff */
[----:B------:R-:W-:Y:S02]  /*2d500*/  ISETP.LT.AND P4, PT, R113, c[0x0][0x17c], !P0 ;  /* 0x00005f0071007a0c */ /* 0x000fe40004781270 */
[----:B------:R-:W-:Y:S02]  /*2d510*/  LEA.HI.X.SX32 R7, R0, R4, 0x2, P1 ;  /* 0x0000000400077211 */ /* 0x000fe400008f16ff */
[----:B------:R-:W-:-:S02]  /*2d520*/  IADD3 R0, R5, c[0x0][0x198], RZ ;  /* 0x0000660005007a10 */ /* 0x000fc40007ffe0ff */
[----:B------:R-:W-:Y:S01]  /*2d530*/  LEA.HI.X.SX32 R113, R5, R4, 0x2, P6 ;  /* 0x0000000405717211 */ /* 0x000fe200030f16ff */
[----:B------:R1:W-:Y:S01]  /*2d540*/  @P2 STG.E [R6.64], R132 ;  /* 0x0000008406002986 */ /* 0x0003e2000c101904 */
[----:B------:R-:W-:Y:S02]  /*2d550*/  ISETP.LT.AND P3, PT, R114, c[0x0][0x17c], !P0 ;  /* 0x00005f0072007a0c */ /* 0x000fe40004761270 */
[C---:B------:R-:W-:Y:S01]  /*2d560*/  IADD3 R5, R0.reuse, c[0x0][0x198], RZ ;  /* 0x0000660000057a10 */ /* 0x040fe20007ffe0ff */
[----:B------:R1:W-:Y:S04]  /*2d570*/  @P5 STG.E [R112.64], R133 ;  /* 0x0000008570005986 */ /* 0x0003e8000c101904 */
[----:B-1----:R-:W4:Y:S01]  /*2d580*/  LDL.LU R132, [R1+0x120] ;  /* 0x0001200001847983 */ /* 0x002f220000300800 */
[----:B------:R-:W-:-:S03]  /*2d590*/  LEA R6, P2, R0, R3, 0x2 ;  /* 0x0000000300067211 */ /* 0x000fc600078410ff */
[----:B------:R-:W4:Y:S01]  /*2d5a0*/  LDL.LU R133, [R1+0x124] ;  /* 0x0001240001857983 */ /* 0x000f220000300800 */
[----:B------:R-:W-:Y:S02]  /*2d5b0*/  IADD3 R113, R252, 0x9, RZ ;  /* 0x00000009fc717810 */ /* 0x000fe40007ffe0ff */
[----:B------:R-:W-:Y:S02]  /*2d5c0*/  LEA R112, P6, R5, R3, 0x2 ;  /* 0x0000000305707211 */ /* 0x000fe400078c10ff */
[-C--:B------:R-:W-:Y:S02]  /*2d5d0*/  LEA.HI.X.SX32 R7, R0, R4.reuse, 0x2, P2 ;  /* 0x0000000400077211 */ /* 0x080fe400010f16ff */
[----:B------:R-:W-:Y:S02]  /*2d5e0*/  ISETP.LT.AND P5, PT, R113, c[0x0][0x17c], !P0 ;  /* 0x00005f0071007a0c */ /* 0x000fe400047a1270 */
[----:B------:R-:W-:Y:S01]  /*2d5f0*/  LEA.HI.X.SX32 R113, R5, R4, 0x2, P6 ;  /* 0x0000000405717211 */ /* 0x000fe200030f16ff */
[----:B---3--:R1:W-:Y:S04]  /*2d600*/  @P3 STG.E [R6.64], R134 ;  /* 0x0000008606003986 */ /* 0x0083e8000c101904 */
[----:B--2---:R2:W-:Y:S04]  /*2d610*/  @P4 STG.E [R112.64], R135 ;  /* 0x0000008770004986 */ /* 0x0045e8000c101904 */
[----:B-1----:R-:W3:Y:S04]  /*2d620*/  LDL.LU R134, [R1+0x130] ;  /* 0x0001300001867983 */ /* 0x002ee80000300800 */
[----:B--2---:R-:W2:Y:S01]  /*2d630*/  LDL.LU R135, [R1+0x134] ;  /* 0x0001340001877983 */ /* 0x004ea20000300800 */
[----:B------:R-:W-:-:S02]  /*2d640*/  IADD3 R114, R252, 0x8, RZ ;  /* 0x00000008fc727810 */ /* 0x000fc40007ffe0ff */
[----:B------:R-:W-:Y:S02]  /*2d650*/  IADD3 R0, R5, c[0x0][0x198], RZ ;  /* 0x0000660005007a10 */ /* 0x000fe40007ffe0ff */
[----:B------:R-:W-:Y:S02]  /*2d660*/  ISETP.LT.AND P1, PT, R114, c[0x0][0x17c], !P0 ;  /* 0x00005f0072007a0c */ /* 0x000fe40004721270 */
[C---:B------:R-:W-:Y:S02]  /*2d670*/  IADD3 R5, R0.reuse, c[0x0][0x198], RZ ;  /* 0x0000660000057a10 */ /* 0x040fe40007ffe0ff */
[-C--:B------:R-:W-:Y:S02]  /*2d680*/  LEA R6, P3, R0, R3.reuse, 0x2 ;  /* 0x0000000300067211 */ /* 0x080fe400078610ff */
[----:B------:R-:W-:Y:S02]  /*2d690*/  IADD3 R113, R252, 0xb, RZ ;  /* 0x0000000bfc717810 */ /* 0x000fe40007ffe0ff */
[----:B------:R-:W-:-:S02]  /*2d6a0*/  LEA R112, P6, R5, R3, 0x2 ;  /* 0x0000000305707211 */ /* 0x000fc400078c10ff */
[----:B------:R-:W-:Y:S02]  /*2d6b0*/  IADD3 R114, R252, 0xa, RZ ;  /* 0x0000000afc727810 */ /* 0x000fe40007ffe0ff */
[-C--:B------:R-:W-:Y:S02]  /*2d6c0*/  LEA.HI.X.SX32 R7, R0, R4.reuse, 0x2, P3 ;  /* 0x0000000400077211 */ /* 0x080fe400018f16ff */
[----:B------:R-:W-:Y:S02]  /*2d6d0*/  ISETP.LT.AND P4, PT, R113, c[0x0][0x17c], !P0 ;  /* 0x00005f0071007a0c */ /* 0x000fe40004781270 */
[C---:B------:R-:W-:Y:S02]  /*2d6e0*/  IADD3 R0, R5.reuse, c[0x0][0x198], RZ ;  /* 0x0000660005007a10 */ /* 0x040fe40007ffe0ff */
[----:B------:R-:W-:Y:S02]  /*2d6f0*/  LEA.HI.X.SX32 R113, R5, R4, 0x2, P6 ;  /* 0x0000000405717211 */ /* 0x000fe400030f16ff */
[----:B------:R-:W-:Y:S01]  /*2d700*/  ISETP.LT.AND P2, PT, R114, c[0x0][0x17c], !P0 ;  /* 0x00005f0072007a0c */ /* 0x000fe20004741270 */
[----:B------:R1:W-:Y:S01]  /*2d710*/  @P1 STG.E [R6.64], R129 ;  /* 0x0000008106001986 */ /* 0x0003e2000c101904 */
[----:B------:R-:W-:-:S03]  /*2d720*/  IADD3 R5, R0, c[0x0][0x198], RZ ;  /* 0x0000660000057a10 */ /* 0x000fc60007ffe0ff */
[----:B----4-:R4:W-:Y:S01]  /*2d730*/  @P5 STG.E [R112.64], R128 ;  /* 0x0000008070005986 */ /* 0x0109e2000c101904 */
[----:B------:R-:W-:-:S03]  /*2d740*/  IADD3 R114, R252, 0xc, RZ ;  /* 0x0000000cfc727810 */ /* 0x000fc60007ffe0ff */
[----:B-1----:R-:W2:Y:S01]  /*2d750*/  LDL.LU R129, [R1+0x140] ;  /* 0x0001400001817983 */ /* 0x002ea20000300800 */
[----:B------:R-:W-:-:S03]  /*2d760*/  LEA R6, P1, R0, R3, 0x2 ;  /* 0x0000000300067211 */ /* 0x000fc600078210ff */
[----:B----4-:R-:W4:Y:S01]  /*2d770*/  LDL.LU R128, [R1+0x144] ;  /* 0x0001440001807983 */ /* 0x010f220000300800 */
[----:B------:R-:W-:Y:S02]  /*2d780*/  IADD3 R113, R252, 0xd, RZ ;  /* 0x0000000dfc717810 */ /* 0x000fe40007ffe0ff */
[----:B------:R-:W-:Y:S02]  /*2d790*/  LEA R112, P6, R5, R3, 0x2 ;  /* 0x0000000305707211 */ /* 0x000fe400078c10ff */
[-C--:B------:R-:W-:Y:S02]  /*2d7a0*/  LEA.HI.X.SX32 R7, R0, R4.reuse, 0x2, P1 ;  /* 0x0000000400077211 */ /* 0x080fe400008f16ff */
[----:B------:R-:W-:Y:S02]  /*2d7b0*/  ISETP.LT.AND P5, PT, R113, c[0x0][0x17c], !P0 ;  /* 0x00005f0071007a0c */ /* 0x000fe400047a1270 */
[C---:B------:R-:W-:Y:S02]  /*2d7c0*/  LEA.HI.X.SX32 R113, R5.reuse, R4, 0x2, P6 ;  /* 0x0000000405717211 */ /* 0x040fe400030f16ff */
[----:B------:R-:W-:Y:S01]  /*2d7d0*/  IADD3 R0, R5, c[0x0][0x198], RZ ;  /* 0x0000660005007a10 */ /* 0x000fe20007ffe0ff */
[----:B------:R1:W-:Y:S01]  /*2d7e0*/  @P2 STG.E [R6.64], R132 ;  /* 0x0000008406002986 */ /* 0x0003e2000c101904 */
[----:B------:R-:W-:-:S02]  /*2d7f0*/  ISETP.LT.AND P3, PT, R114, c[0x0][0x17c], !P0 ;  /* 0x00005f0072007a0c */ /* 0x000fc40004761270 */
        /* <DEDUP_REMOVED lines=38> */
[C---:B------:R-:W-:Y:S02]  /*2da60*/  IADD3 R0, R5.reuse, c[0x0][0x198], RZ ;  /* 0x0000660005007a10 */ /* 0x040fe40007ffe0ff */
[----:B------:R-:W-:Y:S01]  /*2da70*/  LEA.HI.X.SX32 R113, R5, R4, 0x2, P6 ;  /* 0x0000000405717211 */ /* 0x000fe200030f16ff */
        /* <DEDUP_REMOVED lines=251> */
[----:B------:R-:W-:Y:S02]  /*2ea30*/  LEA.HI.X.SX32 R7, R5, R4, 0x2, P6 ;  /* 0x0000000405077211 */ /* 0x000fe400030f16ff */
[----:B------:R-:W-:Y:S01]  /*2ea40*/  ISETP.LT.AND P3, PT, R114, c[0x0][0x17c], !P0 ;  /* 0x00005f0072007a0c */ /* 0x000fe20004761270 */
[----:B------:R1:W-:Y:S01]  /*2ea50*/  @P2 STG.E [R112.64], R132 ;  /* 0x0000008470002986 */ /* 0x0003e2000c101904 */
[----:B------:R-:W-:-:S03]  /*2ea60*/  IADD3 R5, R0, c[0x0][0x198], RZ ;  /* 0x0000660000057a10 */ /* 0x000fc60007ffe0ff */
        /* <DEDUP_REMOVED lines=125> */
[----:B------:R-:W-:Y:S01]  /*2f240*/  IADD3 R5, R0, c[0x0][0x198], RZ ;  /* 0x0000660000057a10 */ /* 0x000fe20007ffe0ff */
[----:B------:R1:W-:Y:S04]  /*2f250*/  @P4 STG.E [R6.64], R133 ;  /* 0x0000008506004986 */ /* 0x0003e8000c101904 */
[----:B-1----:R-:W4:Y:S01]  /*2f260*/  LDL.LU R132, [R1+0x2c0] ;  /* 0x0002c00001847983 */ /* 0x002f220000300800 */
[----:B------:R-:W-:-:S03]  /*2f270*/  IADD3 R113, R252, 0x4b, RZ ;  /* 0x0000004bfc717810 */ /* 0x000fc60007ffe0ff */
[----:B------:R-:W4:Y:S01]  /*2f280*/  LDL.LU R133, [R1+0x2c4] ;  /* 0x0002c40001857983 */ /* 0x000f220000300800 */
[CC--:B------:R-:W-:Y:S02]  /*2f290*/  LEA R6, P2, R0.reuse, R3.reuse, 0x2 ;  /* 0x0000000300067211 */ /* 0x0c0fe400078410ff */
        /* <DEDUP_REMOVED lines=122> */
[----:B-1----:R-:W4:Y:S01]  /*2fa40*/  LDL.LU R132, [R1] ;  /* 0x0000000001847983 */ /* 0x002f220000300800 */
        /* <DEDUP_REMOVED lines=202> */
[-C--:B------:R-:W-:Y:S02]  /*306f0*/  LEA.HI.X.SX32 R7, R0, R4.reuse, 0x2, P1 ;  /* 0x0000000400077211 */ /* 0x080fe400008f16ff */
[----:B------:R-:W-:-:S02]  /*30700*/  LEA.HI.X.SX32 R113, R5, R4, 0x2, P6 ;  /* 0x0000000405717211 */ /* 0x000fc400030f16ff */
[----:B------:R-:W-:Y:S02]  /*30710*/  IADD3 R0, R5, c[0x0][0x198], RZ ;  /* 0x0000660005007a10 */ /* 0x000fe40007ffe0ff */
        /* <DEDUP_REMOVED lines=32> */
[C---:B------:R-:W-:Y:S02]  /*30920*/  IADD3 R114, R252.reuse, 0x7e, RZ ;  /* 0x0000007efc727810 */ /* 0x040fe40007ffe0ff */
[----:B-1----:R-:W-:Y:S01]  /*30930*/  IADD3 R7, R252, 0x7f, RZ ;  /* 0x0000007ffc077810 */ /* 0x002fe20007ffe0ff */
[----:B------:R-:W2:Y:S01]  /*30940*/  LDL.LU R129, [R1+0x3a0] ;  /* 0x0003a00001817983 */ /* 0x000ea20000300800 */
[-C--:B------:R-:W-:Y:S02]  /*30950*/  LEA R6, P6, R5, R3.reuse, 0x2 ;  /* 0x0000000305067211 */ /* 0x080fe400078c10ff */
[C---:B----4-:R-:W-:Y:S01]  /*30960*/  LEA R112, P1, R0.reuse, R3, 0x2 ;  /* 0x0000000300707211 */ /* 0x050fe200078210ff */
[----:B------:R-:W4:Y:S01]  /*30970*/  LDL.LU R128, [R1+0x3a4] ;  /* 0x0003a40001807983 */ /* 0x000f220000300800 */
[----:B------:R-:W-:Y:S02]  /*30980*/  ISETP.LT.AND P4, PT, R7, c[0x0][0x17c], !P0 ;  /* 0x00005f0007007a0c */ /* 0x000fe40004781270 */
[----:B------:R-:W-:-:S02]  /*30990*/  LEA.HI.X.SX32 R113, R0, R4, 0x2, P1 ;  /* 0x0000000400717211 */ /* 0x000fc400008f16ff */
[C---:B------:R-:W-:Y:S02]  /*309a0*/  IADD3 R0, R5.reuse, c[0x0][0x198], RZ ;  /* 0x0000660005007a10 */ /* 0x040fe40007ffe0ff */
[----:B------:R-:W-:Y:S02]  /*309b0*/  LEA.HI.X.SX32 R7, R5, R4, 0x2, P6 ;  /* 0x0000000405077211 */ /* 0x000fe400030f16ff */
[----:B------:R-:W-:Y:S01]  /*309c0*/  ISETP.LT.AND P3, PT, R114, c[0x0][0x17c], !P0 ;  /* 0x00005f0072007a0c */ /* 0x000fe20004761270 */
[----:B------:R1:W-:Y:S01]  /*309d0*/  @P2 STG.E [R112.64], R132 ;  /* 0x0000008470002986 */ /* 0x0003e2000c101904 */
[----:B------:R-:W-:-:S03]  /*309e0*/  IADD3 R5, R0, c[0x0][0x198], RZ ;  /* 0x0000660000057a10 */ /* 0x000fc60007ffe0ff */
[----:B------:R1:W-:Y:S01]  /*309f0*/  @P5 STG.E [R6.64], R133 ;  /* 0x0000008506005986 */ /* 0x0003e2000c101904 */
[C---:B------:R-:W-:Y:S02]  /*30a00*/  IADD3 R114, R252.reuse, 0x80, RZ ;  /* 0x00000080fc727810 */ /* 0x040fe40007ffe0ff */
[----:B-1----:R-:W-:Y:S02]  /*30a10*/  IADD3 R113, R252, 0x81, RZ ;  /* 0x00000081fc717810 */ /* 0x002fe40007ffe0ff */
[-C--:B------:R-:W-:Y:S02]  /*30a20*/  LEA R112, P6, R5, R3.reuse, 0x2 ;  /* 0x0000000305707211 */ /* 0x080fe400078c10ff */
[C---:B------:R-:W-:Y:S02]  /*30a30*/  LEA R6, P2, R0.reuse, R3, 0x2 ;  /* 0x0000000300067211 */ /* 0x040fe400078410ff */
[----:B------:R-:W-:Y:S02]  /*30a40*/  ISETP.LT.AND P5, PT, R113, c[0x0][0x17c], !P0 ;  /* 0x00005f0071007a0c */ /* 0x000fe400047a1270 */
[----:B------:R-:W-:-:S02]  /*30a50*/  LEA.HI.X.SX32 R7, R0, R4, 0x2, P2 ;  /* 0x0000000400077211 */ /* 0x000fc400010f16ff */
[C---:B------:R-:W-:Y:S02]  /*30a60*/  IADD3 R0, R5.reuse, c[0x0][0x198], RZ ;  /* 0x0000660005007a10 */ /* 0x040fe40007ffe0ff */
[----:B------:R-:W-:Y:S02]  /*30a70*/  LEA.HI.X.SX32 R113, R5, R4, 0x2, P6 ;  /* 0x0000000405717211 */ /* 0x000fe400030f16ff */
[----:B------:R-:W-:Y:S02]  /*30a80*/  ISETP.LT.AND P1, PT, R114, c[0x0][0x17c], !P0 ;  /* 0x00005f0072007a0c */ /* 0x000fe40004721270 */
[----:B------:R-:W-:Y:S02]  /*30a90*/  IADD3 R5, R0, c[0x0][0x198], RZ ;  /* 0x0000660000057a10 */ /* 0x000fe40007ffe0ff */
[----:B------:R-:W-:-:S04]  /*30aa0*/  IADD3 R114, R252, 0x82, RZ ;  /* 0x00000082fc727810 */ /* 0x000fc80007ffe0ff */
[----:B------:R-:W-:Y:S02]  /*30ab0*/  ISETP.LT.AND P2, PT, R114, c[0x0][0x17c], !P0 ;  /* 0x00005f0072007a0c */ /* 0x000fe40004741270 */
[C---:B------:R-:W-:Y:S01]  /*30ac0*/  IADD3 R114, R252.reuse, 0x84, RZ ;  /* 0x00000084fc727810 */ /* 0x040fe20007ffe0ff */
[----:B---3--:R1:W-:Y:S04]  /*30ad0*/  @P3 STG.E [R6.64], R134 ;  /* 0x0000008606003986 */ /* 0x0083e8000c101904 */
[----:B--2---:R2:W-:Y:S01]  /*30ae0*/  @P4 STG.E [R112.64], R135 ;  /* 0x0000008770004986 */ /* 0x0045e2000c101904 */
[----:B-1----:R-:W-:-:S03]  /*30af0*/  IADD3 R7, R252, 0x83, RZ ;  /* 0x00000083fc077810 */ /* 0x002fc60007ffe0ff */
[----:B------:R-:W3:Y:S01]  /*30b00*/  LDL.LU R134, [R1+0x3c0] ;  /* 0x0003c00001867983 */ /* 0x000ee20000300800 */
[-C--:B------:R-:W-:Y:S02]  /*30b10*/  LEA R6, P6, R5, R3.reuse, 0x2 ;  /* 0x0000000305067211 */ /* 0x080fe400078c10ff */
[C---:B--2---:R-:W-:Y:S01]  /*30b20*/  LEA R112, P3, R0.reuse, R3, 0x2 ;  /* 0x0000000300707211 */ /* 0x044fe200078610ff */
[----:B------:R-:W2:Y:S01]  /*30b30*/  LDL.LU R135, [R1+0x3c4] ;  /* 0x0003c40001877983 */ /* 0x000ea20000300800 */
[----:B------:R-:W-:Y:S02]  /*30b40*/  ISETP.LT.AND P4, PT, R7, c[0x0][0x17c], !P0 ;  /* 0x00005f0007007a0c */ /* 0x000fe40004781270 */
[-C--:B------:R-:W-:Y:S02]  /*30b50*/  LEA.HI.X.SX32 R113, R0, R4.reuse, 0x2, P3 ;  /* 0x0000000400717211 */ /* 0x080fe400018f16ff */
[C---:B------:R-:W-:Y:S02]  /*30b60*/  IADD3 R0, R5.reuse, c[0x0][0x198], RZ ;  /* 0x0000660005007a10 */ /* 0x040fe40007ffe0ff */
[----:B------:R-:W-:Y:S01]  /*30b70*/  LEA.HI.X.SX32 R7, R5, R4, 0x2, P6 ;  /* 0x0000000405077211 */ /* 0x000fe200030f16ff */
[----:B------:R1:W-:Y:S01]  /*30b80*/  @P1 STG.E [R112.64], R248 ;  /* 0x000000f870001986 */ /* 0x0003e2000c101904 */
[----:B------:R-:W-:-:S03]  /*30b90*/  IADD3 R5, R0, c[0x0][0x198], RZ ;  /* 0x0000660000057a10 */ /* 0x000fc60007ffe0ff */
[----:B------:R1:W-:Y:S01]  /*30ba0*/  @P5 STG.E [R6.64], R249 ;  /* 0x000000f906005986 */ /* 0x0003e2000c101904 */
[----:B------:R-:W-:Y:S02]  /*30bb0*/  ISETP.LT.AND P3, PT, R114, c[0x0][0x17c], !P0 ;  /* 0x00005f0072007a0c */ /* 0x000fe40004761270 */
[----:B-1----:R-:W-:Y:S02]  /*30bc0*/  IADD3 R113, R252, 0x85, RZ ;  /* 0x00000085fc717810 */ /* 0x002fe40007ffe0ff */
[-C--:B------:R-:W-:Y:S02]  /*30bd0*/  LEA R112, P6, R5, R3.reuse, 0x2 ;  /* 0x0000000305707211 */ /* 0x080fe400078c10ff */
[C---:B------:R-:W-:Y:S02]  /*30be0*/  LEA R6, P1, R0.reuse, R3, 0x2 ;  /* 0x0000000300067211 */ /* 0x040fe400078210ff */
[----:B------:R-:W-:Y:S02]  /*30bf0*/  ISETP.LT.AND P5, PT, R113, c[0x0][0x17c], !P0 ;  /* 0x00005f0071007a0c */ /* 0x000fe400047a1270 */
[----:B------:R-:W-:-:S02]  /*30c00*/  LEA.HI.X.SX32 R7, R0, R4, 0x2, P1 ;  /* 0x0000000400077211 */ /* 0x000fc400008f16ff */
[C---:B------:R-:W-:Y:S02]  /*30c10*/  IADD3 R0, R5.reuse, c[0x0][0x198], RZ ;  /* 0x0000660005007a10 */ /* 0x040fe40007ffe0ff */
[----:B------:R-:W-:Y:S01]  /*30c20*/  LEA.HI.X.SX32 R113, R5, R4, 0x2, P6 ;  /* 0x0000000405717211 */ /* 0x000fe200030f16ff */
[----:B------:R1:W-:Y:S01]  /*30c30*/  @P2 STG.E [R6.64], R232 ;  /* 0x000000e806002986 */ /* 0x0003e2000c101904 */
[----:B------:R-:W-:-:S03]  /*30c40*/  IADD3 R5, R0, c[0x0][0x198], RZ ;  /* 0x0000660000057a10 */ /* 0x000fc60007ffe0ff */
[----:B------:R4:W-:Y:S01]  /*30c50*/  @P4 STG.E [R112.64], R233 ;  /* 0x000000e970004986 */ /* 0x0009e2000c101904 */
[C---:B------:R-:W-:Y:S02]  /*30c60*/  IADD3 R114, R252.reuse, 0x86, RZ ;  /* 0x00000086fc727810 */ /* 0x040fe40007ffe0ff */
[----:B-1----:R-:W-:Y:S02]  /*30c70*/  IADD3 R7, R252, 0x87, RZ ;  /* 0x00000087fc077810 */ /* 0x002fe40007ffe0ff */
[-C--:B------:R-:W-:Y:S02]  /*30c80*/  LEA R6, P6, R5, R3.reuse, 0x2 ;  /* 0x0000000305067211 */ /* 0x080fe400078c10ff */
[C---:B----4-:R-:W-:Y:S02]  /*30c90*/  LEA R112, P2, R0.reuse, R3, 0x2 ;  /* 0x0000000300707211 */ /* 0x050fe400078410ff */
[----:B------:R-:W-:Y:S02]  /*30ca0*/  ISETP.LT.AND P4, PT, R7, c[0x0][0x17c], !P0 ;  /* 0x00005f0007007a0c */ /* 0x000fe40004781270 */
[----:B------:R-:W-:-:S02]  /*30cb0*/  LEA.HI.X.SX32 R113, R0, R4, 0x2, P2 ;  /* 0x0000000400717211 */ /* 0x000fc400010f16ff */
[C---:B------:R-:W-:Y:S02]  /*30cc0*/  IADD3 R0, R5.reuse, c[0x0][0x198], RZ ;  /* 0x0000660005007a10 */ /* 0x040fe40007ffe0ff */
[----:B------:R-:W-:Y:S01]  /*30cd0*/  LEA.HI.X.SX32 R7, R5, R4, 0x2, P6 ;  /* 0x0000000405077211 */ /* 0x000fe200030f16ff */
[----:B------:R1:W-:Y:S01]  /*30ce0*/  @P3 STG.E [R112.64], R216 ;  /* 0x000000d870003986 */ /* 0x0003e2000c101904 */
[----:B------:R-:W-:Y:S02]  /*30cf0*/  ISETP.LT.AND P1, PT, R114, c[0x0][0x17c], !P0 ;  /* 0x00005f0072007a0c */ /* 0x000fe40004721270 */
[----:B------:R-:W-:Y:S01]  /*30d00*/  IADD3 R5, R0, c[0x0][0x198], RZ ;  /* 0x0000660000057a10 */ /* 0x000fe20007ffe0ff */
[----:B------:R4:W-:Y:S01]  /*30d10*/  @P5 STG.E [R6.64], R217 ;  /* 0x000000d906005986 */ /* 0x0009e2000c101904 */
[C---:B------:R-:W-:Y:S02]  /*30d20*/  IADD3 R114, R252.reuse, 0x88, RZ ;  /* 0x00000088fc727810 */ /* 0x040fe40007ffe0ff */
[----:B-1----:R-:W-:-:S02]  /*30d30*/  IADD3 R113, R252, 0x89, RZ ;  /* 0x00000089fc717810 */ /* 0x002fc40007ffe0ff */
[-C--:B------:R-:W-:Y:S02]  /*30d40*/  LEA R112, P6, R5, R3.reuse, 0x2 ;  /* 0x0000000305707211 */ /* 0x080fe400078c10ff */
[C---:B----4-:R-:W-:Y:S02]  /*30d50*/  LEA R6, P3, R0.reuse, R3, 0x2 ;  /* 0x0000000300067211 */ /* 0x050fe400078610ff */
[----:B------:R-:W-:Y:S02]  /*30d60*/  ISETP.LT.AND P5, PT, R113, c[0x0][0x17c], !P0 ;  /* 0x00005f0071007a0c */ /* 0x000fe400047a1270 */
[-C--:B------:R-:W-:Y:S02]  /*30d70*/  LEA.HI.X.SX32 R7, R0, R4.reuse, 0x2, P3 ;  /* 0x0000000400077211 */ /* 0x080fe400018f16ff */
[C---:B------:R-:W-:Y:S02]  /*30d80*/  IADD3 R0, R5.reuse, c[0x0][0x198], RZ ;  /* 0x0000660005007a10 */ /* 0x040fe40007ffe0ff */
[----:B------:R-:W-:-:S02]  /*30d90*/  LEA.HI.X.SX32 R113, R5, R4, 0x2, P6 ;  /* 0x0000000405717211 */ /* 0x000fc400030f16ff */
[----:B------:R-:W-:Y:S01]  /*30da0*/  ISETP.LT.AND P2, PT, R114, c[0x0][0x17c], !P0 ;  /* 0x00005f0072007a0c */ /* 0x000fe20004741270 */
        /* <DEDUP_REMOVED lines=417> */
[C---:B------:R-:W-:Y:S02]  /*327c0*/  LEA.HI.X.SX32 R7, R5.reuse, R4, 0x2, P6 ;  /* 0x0000000405077211 */ /* 0x040fe400030f16ff */
[----:B------:R-:W-:Y:S01]  /*327d0*/  IADD3 R0, R5, c[0x0][0x198], RZ ;  /* 0x0000660005007a10 */ /* 0x000fe20007ffe0ff */
[----:B------:R1:W-:Y:S01]  /*327e0*/  @P3 STG.E [R112.64], R148 ;  /* 0x0000009470003986 */ /* 0x0003e2000c101904 */
[----:B------:R-:W-:Y:S02]  /*327f0*/  ISETP.LT.AND P1, PT, R114, c[0x0][0x17c], !P0 ;  /* 0x00005f0072007a0c */ /* 0x000fe40004721270 */
[----:B------:R-:W-:Y:S01]  /*32800*/  IADD3 R5, R0, c[0x0][0x198], RZ ;  /* 0x0000660000057a10 */ /* 0x000fe20007ffe0ff */
[----:B------:R4:W-:Y:S01]  /*32810*/  @P5 STG.E [R6.64], R149 ;  /* 0x0000009506005986 */ /* 0x0009e2000c101904 */
[C---:B------:R-:W-:Y:S02]  /*32820*/  IADD3 R114, R252.reuse, 0xd0, RZ ;  /* 0x000000d0fc727810 */ /* 0x040fe40007ffe0ff */
[----:B-1----:R-:W-:-:S02]  /*32830*/  IADD3 R113, R252, 0xd1, RZ ;  /* 0x000000d1fc717810 */ /* 0x002fc40007ffe0ff */
[CC--:B----4-:R-:W-:Y:S02]  /*32840*/  LEA R6, P3, R0.reuse, R3.reuse, 0x2 ;  /* 0x0000000300067211 */ /* 0x0d0fe400078610ff */
[C---:B------:R-:W-:Y:S02]  /*32850*/  LEA R112, P6, R5.reuse, R3, 0x2 ;  /* 0x0000000305707211 */ /* 0x040fe400078c10ff */
[----:B------:R-:W-:Y:S02]  /*32860*/  LEA.HI.X.SX32 R7, R0, R4, 0x2, P3 ;  /* 0x0000000400077211 */ /* 0x000fe400018f16ff */
[----:B------:R-:W-:Y:S02]  /*32870*/  IADD3 R0, R5, c[0x0][0x198], RZ ;  /* 0x0000660005007a10 */ /* 0x000fe40007ffe0ff */
[----:B------:R-:W-:Y:S02]  /*32880*/  ISETP.LT.AND P5, PT, R113, c[0x0][0x17c], !P0 ;  /* 0x00005f0071007a0c */ /* 0x000fe400047a1270 */
[----:B------:R-:W-:-:S02]  /*32890*/  ISETP.LT.AND P2, PT, R114, c[0x0][0x17c], !P0 ;  /* 0x00005f0072007a0c */ /* 0x000fc40004741270 */
[----:B------:R-:W-:Y:S01]  /*328a0*/  LEA.HI.X.SX32 R113, R5, R4, 0x2, P6 ;  /* 0x0000000405717211 */ /* 0x000fe200030f16ff */
[----:B------:R1:W-:Y:S01]  /*328b0*/  @P1 STG.E [R6.64], R96 ;  /* 0x0000006006001986 */ /* 0x0003e2000c101904 */
[----:B------:R-:W-:Y:S02]  /*328c0*/  IADD3 R5, R0, c[0x0][0x198], RZ ;  /* 0x0000660000057a10 */ /* 0x000fe40007ffe0ff */
[----:B------:R-:W-:Y:S01]  /*328d0*/  IADD3 R114, R252, 0xd2, RZ ;  /* 0x000000d2fc727810 */ /* 0x000fe20007ffe0ff */
[----:B------:R4:W-:Y:S01]  /*328e0*/  @P4 STG.E [R112.64], R97 ;  /* 0x0000006170004986 */ /* 0x0009e2000c101904 */
[-C--:B-1----:R-:W-:Y:S02]  /*328f0*/  LEA R96, P1, R0, R3.reuse, 0x2 ;  /* 0x0000000300607211 */ /* 0x082fe400078210ff */
[----:B------:R-:W-:Y:S02]  /*32900*/  IADD3 R7, R252, 0xd3, RZ ;  /* 0x000000d3fc077810 */ /* 0x000fe40007ffe0ff */
[----:B------:R-:W-:-:S02]  /*32910*/  LEA R6, P6, R5, R3, 0x2 ;  /* 0x0000000305067211 */ /* 0x000fc400078c10ff */
[-C--:B----4-:R-:W-:Y:S02]  /*32920*/  LEA.HI.X.SX32 R97, R0, R4.reuse, 0x2, P1 ;  /* 0x0000000400617211 */ /* 0x090fe400008f16ff */
[----:B------:R-:W-:Y:S02]  /*32930*/  ISETP.LT.AND P4, PT, R7, c[0x0][0x17c], !P0 ;  /* 0x00005f0007007a0c */ /* 0x000fe40004781270 */
        /* <DEDUP_REMOVED lines=13> */
[----:B------:R-:W-:Y:S02]  /*32a10*/  ISETP.LT.AND P1, PT, R112, c[0x0][0x17c], !P0 ;  /* 0x00005f0070007a0c */ /* 0x000fe40004721270 */
[----:B------:R-:W-:Y:S01]  /*32a20*/  IADD3 R5, R5, c[0x0][0x198], RZ ;  /* 0x0000660005057a10 */ /* 0x000fe20007ffe0ff */
[----:B------:R1:W-:Y:S01]  /*32a30*/  @P3 STG.E [R6.64], R160 ;  /* 0x000000a006003986 */ /* 0x0003e2000c101904 */
[C---:B------:R-:W-:Y:S02]  /*32a40*/  IADD3 R0, R252.reuse, 0xd7, RZ ;  /* 0x000000d7fc007810 */ /* 0x040fe40007ffe0ff */
[----:B------:R-:W-:Y:S02]  /*32a50*/  IADD3 R112, R252, 0xd6, RZ ;  /* 0x000000d6fc707810 */ /* 0x000fe40007ffe0ff */
[----:B------:R-:W-:Y:S01]  /*32a60*/  IADD3 R113, R5, c[0x0][0x198], RZ ;  /* 0x0000660005717a10 */ /* 0x000fe20007ffe0ff */
[----:B------:R4:W-:Y:S01]  /*32a70*/  @P4 STG.E [R96.64], R161 ;  /* 0x000000a160004986 */ /* 0x0009e2000c101904 */
[----:B------:R-:W-:-:S02]  /*32a80*/  ISETP.LT.AND P4, PT, R0, c[0x0][0x17c], !P0 ;  /* 0x00005f0000007a0c */ /* 0x000fc40004781270 */
[CC--:B-1----:R-:W-:Y:S02]  /*32a90*/  LEA R6, P3, R5.reuse, R3.reuse, 0x2 ;  /* 0x0000000305067211 */ /* 0x0c2fe400078610ff */
[----:B------:R-:W-:Y:S02]  /*32aa0*/  ISETP.LT.AND P2, PT, R112, c[0x0][0x17c], !P0 ;  /* 0x00005f0070007a0c */ /* 0x000fe40004741270 */
[----:B------:R-:W-:Y:S02]  /*32ab0*/  LEA.HI.X.SX32 R7, R5, R4, 0x2, P3 ;  /* 0x0000000405077211 */ /* 0x000fe400018f16ff */
[C---:B------:R-:W-:Y:S02]  /*32ac0*/  IADD3 R0, R113.reuse, c[0x0][0x198], RZ ;  /* 0x0000660071007a10 */ /* 0x040fe40007ffe0ff */
[----:B----4-:R-:W-:Y:S01]  /*32ad0*/  LEA R96, P6, R113, R3, 0x2 ;  /* 0x0000000371607211 */ /* 0x010fe200078c10ff */
[----:B------:R1:W-:Y:S01]  /*32ae0*/  @P1 STG.E [R6.64], R144 ;  /* 0x0000009006001986 */ /* 0x0003e2000c101904 */
[----:B------:R-:W-:-:S02]  /*32af0*/  IADD3 R112, R252, 0xd8, RZ ;  /* 0x000000d8fc707810 */ /* 0x000fc40007ffe0ff */
[-C--:B------:R-:W-:Y:S02]  /*32b00*/  LEA.HI.X.SX32 R97, R113, R4.reuse, 0x2, P6 ;  /* 0x0000000471617211 */ /* 0x080fe400030f16ff */
[----:B------:R-:W-:Y:S02]  /*32b10*/  IADD3 R113, R0, c[0x0][0x198], RZ ;  /* 0x0000660000717a10 */ /* 0x000fe40007ffe0ff */
[----:B------:R-:W-:Y:S02]  /*32b20*/  ISETP.LT.AND P3, PT, R112, c[0x0][0x17c], !P0 ;  /* 0x00005f0070007a0c */ /* 0x000fe40004761270 */
[----:B-1----:R-:W-:Y:S02]  /*32b30*/  LEA R6, P1, R0, R3, 0x2 ;  /* 0x0000000300067211 */ /* 0x002fe400078210ff */
[----:B------:R-:W-:Y:S02]  /*32b40*/  IADD3 R112, R252, 0xd9, RZ ;  /* 0x000000d9fc707810 */ /* 0x000fe40007ffe0ff */
[----:B------:R-:W-:-:S02]  /*32b50*/  LEA.HI.X.SX32 R7, R0, R4, 0x2, P1 ;  /* 0x0000000400077211 */ /* 0x000fc400008f16ff */
[----:B------:R-:W-:Y:S01]  /*32b60*/  IADD3 R0, R113, c[0x0][0x198], RZ ;  /* 0x0000660071007a10 */ /* 0x000fe20007ffe0ff */
[----:B------:R1:W-:Y:S01]  /*32b70*/  @P5 STG.E [R96.64], R145 ;  /* 0x0000009160005986 */ /* 0x0003e2000c101904 */
[----:B------:R-:W-:-:S03]  /*32b80*/  ISETP.LT.AND P5, PT, R112, c[0x0][0x17c], !P0 ;  /* 0x00005f0070007a0c */ /* 0x000fc600047a1270 */
[----:B------:R4:W-:Y:S01]  /*32b90*/  @P2 STG.E [R6.64], R92 ;  /* 0x0000005c06002986 */ /* 0x0009e2000c101904 */
[-C--:B------:R-:W-:Y:S02]  /*32ba0*/  LEA R112, P2, R0, R3.reuse, 0x2 ;  /* 0x0000000300707211 */ /* 0x080fe400078410ff */
[----:B------:R-:W-:Y:S02]  /*32bb0*/  IADD3 R5, R252, 0xda, RZ ;  /* 0x000000dafc057810 */ /* 0x000fe40007ffe0ff */
[----:B------:R-:W-:Y:S02]  /*32bc0*/  IADD3 R116, R0, c[0x0][0x198], RZ ;  /* 0x0000660000747a10 */ /* 0x000fe40007ffe0ff */
[----:B-1----:R-:W-:-:S04]  /*32bd0*/  LEA R96, P6, R113, R3, 0x2 ;  /* 0x0000000371607211 */ /* 0x002fc800078c10ff */
[-C--:B------:R-:W-:Y:S02]  /*32be0*/  LEA.HI.X.SX32 R97, R113, R4.reuse, 0x2, P6 ;  /* 0x0000000471617211 */ /* 0x080fe400030f16ff */
[----:B------:R-:W-:Y:S02]  /*32bf0*/  LEA.HI.X.SX32 R113, R0, R4, 0x2, P2 ;  /* 0x0000000400717211 */ /* 0x000fe400010f16ff */
[----:B------:R-:W-:Y:S02]  /*32c00*/  ISETP.LT.AND P1, PT, R5, c[0x0][0x17c], !P0 ;  /* 0x00005f0005007a0c */ /* 0x000fe40004721270 */
[----:B------:R-:W-:Y:S01]  /*32c10*/  IADD3 R0, R116, c[0x0][0x198], RZ ;  /* 0x0000660074007a10 */ /* 0x000fe20007ffe0ff */
[----:B------:R1:W-:Y:S01]  /*32c20*/  @P4 STG.E [R96.64], R93 ;  /* 0x0000005d60004986 */ /* 0x0003e2000c101904 */
[----:B------:R-:W-:Y:S02]  /*32c30*/  IADD3 R115, R252, 0xdb, RZ ;  /* 0x000000dbfc737810 */ /* 0x000fe40007ffe0ff */
[-C--:B------:R-:W-:Y:S01]  /*32c40*/  LEA R114, P6, R116, R3.reuse, 0x2 ;  /* 0x0000000374727211 */ /* 0x080fe200078c10ff */
[----:B------:R2:W-:Y:S01]  /*32c50*/  @P3 STG.E [R112.64], R172 ;  /* 0x000000ac70003986 */ /* 0x0005e2000c101904 */
[----:B----4-:R-:W-:-:S02]  /*32c60*/  LEA R92, P3, R0, R3, 0x2 ;  /* 0x00000003005c7211 */ /* 0x010fc400078610ff */
[----:B------:R-:W-:Y:S02]  /*32c70*/  ISETP.LT.AND P4, PT, R115, c[0x0][0x17c], !P0 ;  /* 0x00005f0073007a0c */ /* 0x000fe40004781270 */
[----:B------:R-:W-:Y:S02]  /*32c80*/  IADD3 R5, R252, 0xdc, RZ ;  /* 0x000000dcfc057810 */ /* 0x000fe40007ffe0ff */
[-C--:B------:R-:W-:Y:S02]  /*32c90*/  LEA.HI.X.SX32 R115, R116, R4.reuse, 0x2, P6 ;  /* 0x0000000474737211 */ /* 0x080fe400030f16ff */
[----:B-1----:R-:W-:Y:S02]  /*32ca0*/  IADD3 R96, R0, c[0x0][0x198], RZ ;  /* 0x0000660000607a10 */ /* 0x002fe40007ffe0ff */
[----:B------:R-:W-:Y:S02]  /*32cb0*/  IADD3 R7, R252, 0xdd, RZ ;  /* 0x000000ddfc077810 */ /* 0x000fe40007ffe0ff */
[----:B------:R-:W-:-:S02]  /*32cc0*/  LEA.HI.X.SX32 R93, R0, R4, 0x2, P3 ;  /* 0x00000004005d7211 */ /* 0x000fc400018f16ff */
[C---:B------:R-:W-:Y:S02]  /*32cd0*/  LEA R6, P6, R96.reuse, R3, 0x2 ;  /* 0x0000000360067211 */ /* 0x040fe400078c10ff */
[C---:B------:R-:W-:Y:S01]  /*32ce0*/  IADD3 R97, R96.reuse, c[0x0][0x198], RZ ;  /* 0x0000660060617a10 */ /* 0x040fe20007ffe0ff */
[----:B------:R1:W-:Y:S01]  /*32cf0*/  @P5 STG.E [R114.64], R173 ;  /* 0x000000ad72005986 */ /* 0x0003e2000c101904 */
[----:B------:R-:W-:Y:S02]  /*32d00*/  ISETP.LT.AND P2, PT, R5, c[0x0][0x17c], !P0 ;  /* 0x00005f0005007a0c */ /* 0x000fe40004741270 */
[----:B------:R-:W-:Y:S01]  /*32d10*/  ISETP.LT.AND P5, PT, R7, c[0x0][0x17c], !P0 ;  /* 0x00005f0007007a0c */ /* 0x000fe200047a1270 */
[----:B------:R4:W-:Y:S01]  /*32d20*/  @P1 STG.E [R92.64], R156 ;  /* 0x0000009c5c001986 */ /* 0x0009e2000c101904 */
[----:B------:R-:W-:Y:S02]  /*32d30*/  LEA.HI.X.SX32 R7, R96, R4, 0x2, P6 ;  /* 0x0000000460077211 */ /* 0x000fe400030f16ff */
[----:B--2---:R-:W-:-:S02]  /*32d40*/  IADD3 R113, R97, c[0x0][0x198], RZ ;  /* 0x0000660061717a10 */ /* 0x004fc40007ffe0ff */
[-C--:B------:R-:W-:Y:S02]  /*32d50*/  LEA R96, P1, R97, R3.reuse, 0x2 ;  /* 0x0000000361607211 */ /* 0x080fe400078210ff */
[----:B------:R-:W-:Y:S02]  /*32d60*/  IADD3 R5, R252, 0xde, RZ ;  /* 0x000000defc057810 */ /* 0x000fe40007ffe0ff */
[----:B-1----:R-:W-:Y:S02]  /*32d70*/  IADD3 R114, R113, c[0x0][0x198], RZ ;  /* 0x0000660071727a10 */ /* 0x002fe40007ffe0ff */
[----:B------:R-:W-:Y:S02]  /*32d80*/  LEA.HI.X.SX32 R97, R97, R4, 0x2, P1 ;  /* 0x0000000461617211 */ /* 0x000fe400008f16ff */
[----:B------:R-:W-:Y:S02]  /*32d90*/  ISETP.LT.AND P3, PT, R5, c[0x0][0x17c], !P0 ;  /* 0x00005f0005007a0c */ /* 0x000fe40004761270 */
[----:B------:R-:W-:Y:S01]  /*32da0*/  LEA R112, P6, R113, R3, 0x2 ;  /* 0x0000000371707211 */ /* 0x000fe200078c10ff */
[----:B------:R1:W-:Y:S01]  /*32db0*/  @P4 STG.E [R6.64], R157 ;  /* 0x0000009d06004986 */ /* 0x0003e2000c101904 */
[----:B------:R-:W-:-:S02]  /*32dc0*/  IADD3 R115, R114, c[0x0][0x198], RZ ;  /* 0x0000660072737a10 */ /* 0x000fc40007ffe0ff */
[C---:B------:R-:W-:Y:S01]  /*32dd0*/  IADD3 R5, R252.reuse, 0xdf, RZ ;  /* 0x000000dffc057810 */ /* 0x040fe20007ffe0ff */
[----:B------:R2:W-:Y:S01]  /*32de0*/  @P2 STG.E [R96.64], R140 ;  /* 0x0000008c60002986 */ /* 0x0005e2000c101904 */
[----:B------:R-:W-:Y:S02]  /*32df0*/  LEA.HI.X.SX32 R113, R113, R4, 0x2, P6 ;  /* 0x0000000471717211 */ /* 0x000fe400030f16ff */
[-C--:B----4-:R-:W-:Y:S02]  /*32e00*/  LEA R92, P6, R115, R3.reuse, 0x2 ;  /* 0x00000003735c7211 */ /* 0x090fe400078c10ff */
[----:B------:R-:W-:Y:S02]  /*32e10*/  IADD3 R0, R252, 0xe0, RZ ;  /* 0x000000e0fc007810 */ /* 0x000fe40007ffe0ff */
[----:B-1----:R-:W-:Y:S02]  /*32e20*/  LEA R6, P2, R114, R3, 0x2 ;  /* 0x0000000372067211 */ /* 0x002fe400078410ff */
[----:B------:R-:W-:-:S02]  /*32e30*/  ISETP.LT.AND P4, PT, R5, c[0x0][0x17c], !P0 ;  /* 0x00005f0005007a0c */ /* 0x000fc40004781270 */
[-C--:B------:R-:W-:Y:S02]  /*32e40*/  LEA.HI.X.SX32 R7, R114, R4.reuse, 0x2, P2 ;  /* 0x0000000472077211 */ /* 0x080fe400010f16ff */
[C---:B------:R-:W-:Y:S02]  /*32e50*/  LEA.HI.X.SX32 R93, R115.reuse, R4, 0x2, P6 ;  /* 0x00000004735d7211 */ /* 0x040fe400030f16ff */
[----:B------:R-:W-:Y:S02]  /*32e60*/  ISETP.LT.AND P1, PT, R0, c[0x0][0x17c], !P0 ;  /* 0x00005f0000007a0c */ /* 0x000fe40004721270 */
[----:B------:R-:W-:Y:S01]  /*32e70*/  IADD3 R115, R115, c[0x0][0x198], RZ ;  /* 0x0000660073737a10 */ /* 0x000fe20007ffe0ff */
[----:B------:R1:W-:Y:S01]  /*32e80*/  @P5 STG.E [R112.64], R141 ;  /* 0x0000008d70005986 */ /* 0x0003e2000c101904 */
[C---:B------:R-:W-:Y:S02]  /*32e90*/  IADD3 R5, R252.reuse, 0xe1, RZ ;  /* 0x000000e1fc057810 */ /* 0x040fe40007ffe0ff */
[----:B--2---:R-:W-:Y:S01]  /*32ea0*/  IADD3 R97, R115, c[0x0][0x198], RZ ;  /* 0x0000660073617a10 */ /* 0x004fe20007ffe0ff */
[----:B------:R2:W-:Y:S01]  /*32eb0*/  @P3 STG.E [R6.64], R88 ;  /* 0x0000005806003986 */ /* 0x0005e2000c101904 */
[----:B------:R-:W-:-:S02]  /*32ec0*/  IADD3 R0, R252, 0xe2, RZ ;  /* 0x000000e2fc007810 */ /* 0x000fc40007ffe0ff */
[----:B------:R-:W-:Y:S02]  /*32ed0*/  ISETP.LT.AND P5, PT, R5, c[0x0][0x17c], !P0 ;  /* 0x00005f0005007a0c */ /* 0x000fe400047a1270 */
[-C--:B-1----:R-:W-:Y:S02]  /*32ee0*/  LEA R112, P3, R115, R3.reuse, 0x2 ;  /* 0x0000000373707211 */ /* 0x082fe400078610ff */
[----:B------:R-:W-:Y:S02]  /*32ef0*/  IADD3 R114, R97, c[0x0][0x198], RZ ;  /* 0x0000660061727a10 */ /* 0x000fe40007ffe0ff */
[----:B------:R-:W-:Y:S01]  /*32f00*/  LEA.HI.X.SX32 R113, R115, R4, 0x2, P3 ;  /* 0x0000000473717211 */ /* 0x000fe200018f16ff */
[----:B------:R1:W-:Y:S01]  /*32f10*/  @P4 STG.E [R92.64], R89 ;  /* 0x000000595c004986 */ /* 0x0003e2000c101904 */
[----:B------:R-:W-:Y:S02]  /*32f20*/  ISETP.LT.AND P2, PT, R0, c[0x0][0x17c], !P0 ;  /* 0x00005f0000007a0c */ /* 0x000fe40004741270 */
[----:B------:R-:W-:Y:S01]  /*32f30*/  LEA R96, P6, R97, R3, 0x2 ;  /* 0x0000000361607211 */ /* 0x000fe200078c10ff */
[----:B------:R-:W-:Y:S01]  /*32f40*/  @P1 STG.E [R112.64], R186 ;  /* 0x000000ba70001986 */ /* 0x000fe2000c101904 */
[----:B------:R-:W-:-:S02]  /*32f50*/  IADD3 R5, R252, 0xe3, RZ ;  /* 0x000000e3fc057810 */ /* 0x000fc40007ffe0ff */
[----:B------:R-:W-:Y:S02]  /*32f60*/  LEA.HI.X.SX32 R97, R97, R4, 0x2, P6 ;  /* 0x0000000461617211 */ /* 0x000fe400030f16ff */
[C---:B--2---:R-:W-:Y:S02]  /*32f70*/  LEA R6, P1, R114.reuse, R3, 0x2 ;  /* 0x0000000372067211 */ /* 0x044fe400078210ff */
[----:B-1----:R-:W-:Y:S02]  /*32f80*/  IADD3 R92, R114, c[0x0][0x198], RZ ;  /* 0x00006600725c7a10 */ /* 0x002fe40007ffe0ff */
[----:B------:R-:W-:Y:S02]  /*32f90*/  IADD3 R0, R252, 0xe4, RZ ;  /* 0x000000e4fc007810 */ /* 0x000fe40007ffe0ff */
[----:B------:R-:W-:Y:S01]  /*32fa0*/  IADD3 R93, R92, c[0x0][0x198], RZ ;  /* 0x000066005c5d7a10 */ /* 0x000fe20007ffe0ff */
[----:B------:R1:W-:Y:S01]  /*32fb0*/  @P5 STG.E [R96.64], R187 ;  /* 0x000000bb60005986 */ /* 0x0003e2000c101904 */
[----:B------:R-:W-:-:S02]  /*32fc0*/  ISETP.LT.AND P4, PT, R5, c[0x0][0x17c], !P0 ;  /* 0x00005f0005007a0c */ /* 0x000fc40004781270 */
[-C--:B------:R-:W-:Y:S02]  /*32fd0*/  LEA.HI.X.SX32 R7, R114, R4.reuse, 0x2, P1 ;  /* 0x0000000472077211 */ /* 0x080fe400008f16ff */
[----:B------:R-:W-:Y:S02]  /*32fe0*/  LEA R88, P6, R92, R3, 0x2 ;  /* 0x000000035c587211 */ /* 0x000fe400078c10ff */
[----:B------:R-:W-:Y:S01]  /*32ff0*/  ISETP.LT.AND P3, PT, R0, c[0x0][0x17c], !P0 ;  /* 0x00005f0000007a0c */ /* 0x000fe20004761270 */
[----:B------:R2:W-:Y:S01]  /*33000*/  @P2 STG.E [R6.64], R170 ;  /* 0x000000aa06002986 */ /* 0x0005e2000c101904 */
[----:B------:R-:W-:Y:S02]  /*33010*/  IADD3 R5, R252, 0xe5, RZ ;  /* 0x000000e5fc057810 */ /* 0x000fe40007ffe0ff */
[----:B-1----:R-:W-:Y:S02]  /*33020*/  IADD3 R97, R93, c[0x0][0x198], RZ ;  /* 0x000066005d617a10 */ /* 0x002fe40007ffe0ff */
[----:B------:R-:W-:-:S02]  /*33030*/  LEA.HI.X.SX32 R89, R92, R4, 0x2, P6 ;  /* 0x000000045c597211 */ /* 0x000fc400030f16ff */
[-C--:B------:R-:W-:Y:S02]  /*33040*/  LEA R92, P2, R93, R3.reuse, 0x2 ;  /* 0x000000035d5c7211 */ /* 0x080fe400078410ff */
[----:B------:R-:W-:Y:S02]  /*33050*/  IADD3 R112, R97, c[0x0][0x198], RZ ;  /* 0x0000660061707a10 */ /* 0x000fe40007ffe0ff */
[----:B------:R-:W-:Y:S02]  /*33060*/  IADD3 R0, R252, 0xe6, RZ ;  /* 0x000000e6fc007810 */ /* 0x000fe40007ffe0ff */
[----:B------:R-:W-:Y:S02]  /*33070*/  ISETP.LT.AND P5, PT, R5, c[0x0][0x17c], !P0 ;  /* 0x00005f0005007a0c */ /* 0x000fe400047a1270 */
[----:B------:R-:W-:Y:S02]  /*33080*/  LEA R96, P6, R97, R3, 0x2 ;  /* 0x0000000361607211 */ /* 0x000fe400078c10ff */
[----:B------:R-:W-:-:S02]  /*33090*/  LEA.HI.X.SX32 R93, R93, R4, 0x2, P2 ;  /* 0x000000045d5d7211 */ /* 0x000fc400010f16ff */
[----:B------:R-:W-:Y:S01]  /*330a0*/  IADD3 R113, R112, c[0x0][0x198], RZ ;  /* 0x0000660070717a10 */ /* 0x000fe20007ffe0ff */
[----:B------:R1:W-:Y:S01]  /*330b0*/  @P4 STG.E [R88.64], R171 ;  /* 0x000000ab58004986 */ /* 0x0003e2000c101904 */
[----:B------:R-:W-:Y:S02]  /*330c0*/  ISETP.LT.AND P1, PT, R0, c[0x0][0x17c], !P0 ;  /* 0x00005f0000007a0c */ /* 0x000fe40004721270 */
[----:B------:R-:W-:Y:S01]  /*330d0*/  LEA.HI.X.SX32 R97, R97, R4, 0x2, P6 ;  /* 0x0000000461617211 */ /* 0x000fe200030f16ff */
[----:B------:R4:W-:Y:S01]  /*330e0*/  @P3 STG.E [R92.64], R154 ;  /* 0x0000009a5c003986 */ /* 0x0009e2000c101904 */
[-C--:B--2---:R-:W-:Y:S02]  /*330f0*/  LEA R6, P3, R112, R3.reuse, 0x2 ;  /* 0x0000000370067211 */ /* 0x084fe400078610ff */
[----:B------:R-:W-:Y:S02]  /*33100*/  IADD3 R5, R252, 0xe7, RZ ;  /* 0x000000e7fc057810 */ /* 0x000fe40007ffe0ff */
[----:B-1----:R-:W-:-:S02]  /*33110*/  LEA R88, P6, R113, R3, 0x2 ;  /* 0x0000000371587211 */ /* 0x002fc400078c10ff */
[----:B------:R-:W-:Y:S02]  /*33120*/  IADD3 R0, R252, 0xe8, RZ ;  /* 0x000000e8fc007810 */ /* 0x000fe40007ffe0ff */
[CC--:B------:R-:W-:Y:S02]  /*33130*/  LEA.HI.X.SX32 R89, R113.reuse, R4.reuse, 0x2, P6 ;  /* 0x0000000471597211 */ /* 0x0c0fe400030f16ff */
[----:B------:R-:W-:Y:S02]  /*33140*/  IADD3 R113, R113, c[0x0][0x198], RZ ;  /* 0x0000660071717a10 */ /* 0x000fe40007ffe0ff */
[----:B------:R-:W-:Y:S01]  /*33150*/  LEA.HI.X.SX32 R7, R112, R4, 0x2, P3 ;  /* 0x0000000470077211 */ /* 0x000fe200018f16ff */
[----:B------:R1:W-:Y:S01]  /*33160*/  @P5 STG.E [R96.64], R155 ;  /* 0x0000009b60005986 */ /* 0x0003e2000c101904 */
[----:B------:R-:W-:Y:S02]  /*33170*/  ISETP.LT.AND P4, PT, R5, c[0x0][0x17c], !P0 ;  /* 0x00005f0005007a0c */ /* 0x000fe40004781270 */
[----:B------:R-:W-:Y:S01]  /*33180*/  ISETP.LT.AND P2, PT, R0, c[0x0][0x17c], !P0 ;  /* 0x00005f0000007a0c */ /* 0x000fe20004741270 */
[----:B------:R2:W-:Y:S01]  /*33190*/  @P1 STG.E [R6.64], R138 ;  /* 0x0000008a06001986 */ /* 0x0005e2000c101904 */
[----:B------:R-:W-:-:S02]  /*331a0*/  IADD3 R5, R252, 0xe9, RZ ;  /* 0x000000e9fc057810 */ /* 0x000fc40007ffe0ff */
[CC--:B----4-:R-:W-:Y:S02]  /*331b0*/  LEA R92, P1, R113.reuse, R3.reuse, 0x2 ;  /* 0x00000003715c7211 */ /* 0x0d0fe400078210ff */
[----:B-1----:R-:W-:Y:S02]  /*331c0*/  IADD3 R97, R113, c[0x0][0x198], RZ ;  /* 0x0000660071617a10 */ /* 0x002fe40007ffe0ff */
[----:B------:R-:W-:Y:S02]  /*331d0*/  IADD3 R0, R252, 0xea, RZ ;  /* 0x000000eafc007810 */ /* 0x000fe40007ffe0ff */
[----:B------:R-:W-:Y:S02]  /*331e0*/  IADD3 R112, R97, c[0x0][0x198], RZ ;  /* 0x0000660061707a10 */ /* 0x000fe40007ffe0ff */
[----:B------:R-:W-:Y:S02]  /*331f0*/  ISETP.LT.AND P5, PT, R5, c[0x0][0x17c], !P0 ;  /* 0x00005f0005007a0c */ /* 0x000fe400047a1270 */
[----:B------:R-:W-:-:S02]  /*33200*/  LEA R96, P6, R97, R3, 0x2 ;  /* 0x0000000361607211 */ /* 0x000fc400078c10ff */
[-C--:B------:R-:W-:Y:S02]  /*33210*/  LEA.HI.X.SX32 R93, R113, R4.reuse, 0x2, P1 ;  /* 0x00000004715d7211 */ /* 0x080fe400008f16ff */
[----:B------:R-:W-:Y:S02]  /*33220*/  IADD3 R113, R112, c[0x0][0x198], RZ ;  /* 0x0000660070717a10 */ /* 0x000fe40007ffe0ff */
[----:B------:R-:W-:Y:S01]  /*33230*/  ISETP.LT.AND P3, PT, R0, c[0x0][0x17c], !P0 ;  /* 0x00005f0000007a0c */ /* 0x000fe20004761270 */
[----:B------:R1:W-:Y:S01]  /*33240*/  @P4 STG.E [R88.64], R139 ;  /* 0x0000008b58004986 */ /* 0x0003e2000c101904 */
[----:B------:R-:W-:-:S03]  /*33250*/  LEA.HI.X.SX32 R97, R97, R4, 0x2, P6 ;  /* 0x0000000461617211 */ /* 0x000fc600030f16ff */
[----:B------:R4:W-:Y:S01]  /*33260*/  @P2 STG.E [R92.64], R182 ;  /* 0x000000b65c002986 */ /* 0x0009e2000c101904 */
[-C--:B--2---:R-:W-:Y:S02]  /*33270*/  LEA R6, P2, R112, R3.reuse, 0x2 ;  /* 0x0000000370067211 */ /* 0x084fe400078410ff */
[C---:B------:R-:W-:Y:S02]  /*33280*/  IADD3 R5, R252.reuse, 0xeb, RZ ;  /* 0x000000ebfc057810 */ /* 0x040fe40007ffe0ff */
[----:B------:R-:W-:Y:S02]  /*33290*/  IADD3 R0, R252, 0xec, RZ ;  /* 0x000000ecfc007810 */ /* 0x000fe40007ffe0ff */
[C---:B-1----:R-:W-:Y:S02]  /*332a0*/  LEA R88, P6, R113.reuse, R3, 0x2 ;  /* 0x0000000371587211 */ /* 0x042fe400078c10ff */
[-C--:B------:R-:W-:Y:S02]  /*332b0*/  LEA.HI.X.SX32 R7, R112, R4.reuse, 0x2, P2 ;  /* 0x0000000470077211 */ /* 0x080fe400010f16ff */
[----:B------:R-:W-:-:S02]  /*332c0*/  LEA.HI.X.SX32 R89, R113, R4, 0x2, P6 ;  /* 0x0000000471597211 */ /* 0x000fc400030f16ff */
[----:B------:R-:W-:Y:S02]  /*332d0*/  IADD3 R113, R113, c[0x0][0x198], RZ ;  /* 0x0000660071717a10 */ /* 0x000fe40007ffe0ff */
[----:B------:R-:W-:Y:S01]  /*332e0*/  ISETP.LT.AND P4, PT, R5, c[0x0][0x17c], !P0 ;  /* 0x00005f0005007a0c */ /* 0x000fe20004781270 */
[----:B------:R1:W-:Y:S01]  /*332f0*/  @P5 STG.E [R96.64], R183 ;  /* 0x000000b760005986 */ /* 0x0003e2000c101904 */
[----:B------:R-:W-:-:S03]  /*33300*/  ISETP.LT.AND P1, PT, R0, c[0x0][0x17c], !P0 ;  /* 0x00005f0000007a0c */ /* 0x000fc60004721270 */
[----:B------:R2:W-:Y:S01]  /*33310*/  @P3 STG.E [R6.64], R166 ;  /* 0x000000a606003986 */ /* 0x0005e2000c101904 */
[C---:B----4-:R-:W-:Y:S02]  /*33320*/  LEA R92, P3, R113.reuse, R3, 0x2 ;  /* 0x00000003715c7211 */ /* 0x050fe400078610ff */
[C---:B------:R-:W-:Y:S02]  /*33330*/  IADD3 R5, R252.reuse, 0xed, RZ ;  /* 0x000000edfc057810 */ /* 0x040fe40007ffe0ff */
[----:B-1----:R-:W-:Y:S02]  /*33340*/  IADD3 R97, R113, c[0x0][0x198], RZ ;  /* 0x0000660071617a10 */ /* 0x002fe40007ffe0ff */
[----:B------:R-:W-:Y:S02]  /*33350*/  IADD3 R0, R252, 0xee, RZ ;  /* 0x000000eefc007810 */ /* 0x000fe40007ffe0ff */
[----:B------:R-:W-:Y:S02]  /*33360*/  IADD3 R112, R97, c[0x0][0x198], RZ ;  /* 0x0000660061707a10 */ /* 0x000fe40007ffe0ff */
[----:B------:R-:W-:-:S02]  /*33370*/  LEA.HI.X.SX32 R93, R113, R4, 0x2, P3 ;  /* 0x00000004715d7211 */ /* 0x000fc400018f16ff */
[----:B------:R-:W-:Y:S02]  /*33380*/  ISETP.LT.AND P5, PT, R5, c[0x0][0x17c], !P0 ;  /* 0x00005f0005007a0c */ /* 0x000fe400047a1270 */
[C---:B------:R-:W-:Y:S02]  /*33390*/  LEA R96, P6, R97.reuse, R3, 0x2 ;  /* 0x0000000361607211 */ /* 0x040fe400078c10ff */
[----:B------:R-:W-:Y:S02]  /*333a0*/  ISETP.LT.AND P2, PT, R0, c[0x0][0x17c], !P0 ;  /* 0x00005f0000007a0c */ /* 0x000fe40004741270 */
[----:B------:R-:W-:Y:S01]  /*333b0*/  IADD3 R113, R112, c[0x0][0x198], RZ ;  /* 0x0000660070717a10 */ /* 0x000fe20007ffe0ff */
        /* <DEDUP_REMOVED lines=9> */
[----:B------:R-:W-:Y:S02]  /*33450*/  ISETP.LT.AND P4, PT, R5, c[0x0][0x17c], !P0 ;  /* 0x00005f0005007a0c */ /* 0x000fe40004781270 */
[----:B------:R-:W-:Y:S02]  /*33460*/  IADD3 R113, R113, c[0x0][0x198], RZ ;  /* 0x0000660071717a10 */ /* 0x000fe40007ffe0ff */
[----:B------:R-:W-:Y:S01]  /*33470*/  ISETP.LT.AND P3, PT, R0, c[0x0][0x17c], !P0 ;  /* 0x00005f0000007a0c */ /* 0x000fe20004761270 */
[----:B------:R1:W-:Y:S01]  /*33480*/  @P5 STG.E [R96.64], R151 ;  /* 0x0000009760005986 */ /* 0x0003e2000c101904 */
[----:B------:R-:W-:-:S03]  /*33490*/  IADD3 R5, R252, 0xf1, RZ ;  /* 0x000000f1fc057810 */ /* 0x000fc60007ffe0ff */
[----:B------:R2:W-:Y:S01]  /*334a0*/  @P2 STG.E [R6.64], R98 ;  /* 0x0000006206002986 */ /* 0x0005e2000c101904 */
[C---:B----4-:R-:W-:Y:S02]  /*334b0*/  LEA R92, P2, R113.reuse, R3, 0x2 ;  /* 0x00000003715c7211 */ /* 0x050fe400078410ff */
[----:B------:R-:W-:Y:S02]  /*334c0*/  IADD3 R0, R252, 0xf2, RZ ;  /* 0x000000f2fc007810 */ /* 0x000fe40007ffe0ff */
[C---:B-1----:R-:W-:Y:S02]  /*334d0*/  IADD3 R97, R113.reuse, c[0x0][0x198], RZ ;  /* 0x0000660071617a10 */ /* 0x042fe40007ffe0ff */
[----:B------:R-:W-:Y:S02]  /*334e0*/  LEA.HI.X.SX32 R93, R113, R4, 0x2, P2 ;  /* 0x00000004715d7211 */ /* 0x000fe400010f16ff */
[----:B------:R-:W-:Y:S02]  /*334f0*/  IADD3 R112, R97, c[0x0][0x198], RZ ;  /* 0x0000660061707a10 */ /* 0x000fe40007ffe0ff */
[----:B------:R-:W-:-:S02]  /*33500*/  ISETP.LT.AND P5, PT, R5, c[0x0][0x17c], !P0 ;  /* 0x00005f0005007a0c */ /* 0x000fc400047a1270 */
[----:B------:R-:W-:Y:S02]  /*33510*/  ISETP.LT.AND P1, PT, R0, c[0x0][0x17c], !P0 ;  /* 0x00005f0000007a0c */ /* 0x000fe40004721270 */
[CC--:B------:R-:W-:Y:S01]  /*33520*/  LEA R96, P6, R97.reuse, R3.reuse, 0x2 ;  /* 0x0000000361607211 */ /* 0x0c0fe200078c10ff */
[----:B------:R1:W-:Y:S01]  /*33530*/  @P4 STG.E [R88.64], R99 ;  /* 0x0000006358004986 */ /* 0x0003e2000c101904 */
[C---:B--2---:R-:W-:Y:S02]  /*33540*/  IADD3 R98, R112.reuse, c[0x0][0x198], RZ ;  /* 0x0000660070627a10 */ /* 0x044fe40007ffe0ff */
[----:B------:R-:W-:Y:S01]  /*33550*/  LEA.HI.X.SX32 R97, R97, R4, 0x2, P6 ;  /* 0x0000000461617211 */ /* 0x000fe200030f16ff */
[----:B------:R2:W-:Y:S01]  /*33560*/  @P3 STG.E [R92.64], R178 ;  /* 0x000000b25c003986 */ /* 0x0005e2000c101904 */
[----:B------:R-:W-:Y:S02]  /*33570*/  LEA R6, P3, R112, R3, 0x2 ;  /* 0x0000000370067211 */ /* 0x000fe400078610ff */
[----:B------:R-:W-:-:S02]  /*33580*/  IADD3 R5, R252, 0xf3, RZ ;  /* 0x000000f3fc057810 */ /* 0x000fc40007ffe0ff */
[----:B------:R-:W-:Y:S02]  /*33590*/  IADD3 R0, R252, 0xf4, RZ ;  /* 0x000000f4fc007810 */ /* 0x000fe40007ffe0ff */
[----:B-1----:R-:W-:Y:S02]  /*335a0*/  LEA R88, P6, R98, R3, 0x2 ;  /* 0x0000000362587211 */ /* 0x002fe400078c10ff */
[-C--:B------:R-:W-:Y:S02]  /*335b0*/  LEA.HI.X.SX32 R7, R112, R4.reuse, 0x2, P3 ;  /* 0x0000000470077211 */ /* 0x080fe400018f16ff */
[C---:B------:R-:W-:Y:S02]  /*335c0*/  LEA.HI.X.SX32 R89, R98.reuse, R4, 0x2, P6 ;  /* 0x0000000462597211 */ /* 0x040fe400030f16ff */
[----:B------:R-:W-:Y:S01]  /*335d0*/  IADD3 R98, R98, c[0x0][0x198], RZ ;  /* 0x0000660062627a10 */ /* 0x000fe20007ffe0ff */
[----:B------:R1:W-:Y:S01]  /*335e0*/  @P5 STG.E [R96.64], R179 ;  /* 0x000000b360005986 */ /* 0x0003e2000c101904 */
[----:B------:R-:W-:-:S02]  /*335f0*/  ISETP.LT.AND P4, PT, R5, c[0x0][0x17c], !P0 ;  /* 0x00005f0005007a0c */ /* 0x000fc40004781270 */
[----:B------:R-:W-:Y:S01]  /*33600*/  ISETP.LT.AND P2, PT, R0, c[0x0][0x17c], !P0 ;  /* 0x00005f0000007a0c */ /* 0x000fe20004741270 */
[----:B------:R4:W-:Y:S01]  /*33610*/  @P1 STG.E [R6.64], R162 ;  /* 0x000000a206001986 */ /* 0x0009e2000c101904 */
[----:B--2---:R-:W-:Y:S02]  /*33620*/  LEA R92, P1, R98, R3, 0x2 ;  /* 0x00000003625c7211 */ /* 0x004fe400078210ff */
[C---:B------:R-:W-:Y:S02]  /*33630*/  IADD3 R5, R252.reuse, 0xf5, RZ ;  /* 0x000000f5fc057810 */ /* 0x040fe40007ffe0ff */
[----:B------:R-:W-:Y:S02]  /*33640*/  IADD3 R0, R252, 0xf6, RZ ;  /* 0x000000f6fc007810 */ /* 0x000fe40007ffe0ff */
[C---:B-1----:R-:W-:Y:S02]  /*33650*/  IADD3 R97, R98.reuse, c[0x0][0x198], RZ ;  /* 0x0000660062617a10 */ /* 0x042fe40007ffe0ff */
[----:B------:R-:W-:-:S02]  /*33660*/  LEA.HI.X.SX32 R93, R98, R4, 0x2, P1 ;  /* 0x00000004625d7211 */ /* 0x000fc400008f16ff */
[----:B------:R-:W-:Y:S02]  /*33670*/  IADD3 R98, R97, c[0x0][0x198], RZ ;  /* 0x0000660061627a10 */ /* 0x000fe40007ffe0ff */
[----:B------:R-:W-:Y:S02]  /*33680*/  ISETP.LT.AND P5, PT, R5, c[0x0][0x17c], !P0 ;  /* 0x00005f0005007a0c */ /* 0x000fe400047a1270 */
[----:B------:R-:W-:Y:S02]  /*33690*/  ISETP.LT.AND P3, PT, R0, c[0x0][0x17c], !P0 ;  /* 0x00005f0000007a0c */ /* 0x000fe40004761270 */
[CC--:B------:R-:W-:Y:S01]  /*336a0*/  LEA R96, P6, R97.reuse, R3.reuse, 0x2 ;  /* 0x0000000361607211 */ /* 0x0c0fe200078c10ff */
[----:B------:R1:W-:Y:S01]  /*336b0*/  @P4 STG.E [R88.64], R163 ;  /* 0x000000a358004986 */ /* 0x0003e2000c101904 */
[C---:B------:R-:W-:Y:S02]  /*336c0*/  IADD3 R99, R98.reuse, c[0x0][0x198], RZ ;  /* 0x0000660062637a10 */ /* 0x040fe40007ffe0ff */
[----:B------:R-:W-:Y:S01]  /*336d0*/  LEA.HI.X.SX32 R97, R97, R4, 0x2, P6 ;  /* 0x0000000461617211 */ /* 0x000fe200030f16ff */
[----:B------:R2:W-:Y:S01]  /*336e0*/  @P2 STG.E [R92.64], R146 ;  /* 0x000000925c002986 */ /* 0x0005e2000c101904 */
[----:B----4-:R-:W-:-:S02]  /*336f0*/  LEA R6, P2, R98, R3, 0x2 ;  /* 0x0000000362067211 */ /* 0x010fc400078410ff */
[C---:B------:R-:W-:Y:S02]  /*33700*/  IADD3 R5, R252.reuse, 0xf7, RZ ;  /* 0x000000f7fc057810 */ /* 0x040fe40007ffe0ff */
[----:B------:R-:W-:Y:S02]  /*33710*/  IADD3 R0, R252, 0xf8, RZ ;  /* 0x000000f8fc007810 */ /* 0x000fe40007ffe0ff */
[----:B-1----:R-:W-:Y:S02]  /*33720*/  LEA R88, P6, R99, R3, 0x2 ;  /* 0x0000000363587211 */ /* 0x002fe400078c10ff */
[-C--:B------:R-:W-:Y:S02]  /*33730*/  LEA.HI.X.SX32 R7, R98, R4.reuse, 0x2, P2 ;  /* 0x0000000462077211 */ /* 0x080fe400010f16ff */
[----:B------:R-:W-:Y:S02]  /*33740*/  ISETP.LT.AND P4, PT, R5, c[0x0][0x17c], !P0 ;  /* 0x00005f0005007a0c */ /* 0x000fe40004781270 */
[----:B------:R-:W-:-:S02]  /*33750*/  LEA.HI.X.SX32 R89, R99, R4, 0x2, P6 ;  /* 0x0000000463597211 */ /* 0x000fc400030f16ff */
[----:B------:R-:W-:Y:S02]  /*33760*/  ISETP.LT.AND P1, PT, R0, c[0x0][0x17c], !P0 ;  /* 0x00005f0000007a0c */ /* 0x000fe40004721270 */
[----:B------:R-:W-:Y:S01]  /*33770*/  IADD3 R99, R99, c[0x0][0x198], RZ ;  /* 0x0000660063637a10 */ /* 0x000fe20007ffe0ff */
[----:B------:R1:W-:Y:S01]  /*33780*/  @P5 STG.E [R96.64], R147 ;  /* 0x0000009360005986 */ /* 0x0003e2000c101904 */
[----:B------:R-:W-:-:S03]  /*33790*/  IADD3 R5, R252, 0xf9, RZ ;  /* 0x000000f9fc057810 */ /* 0x000fc60007ffe0ff */
[----:B------:R4:W-:Y:S01]  /*337a0*/  @P3 STG.E [R6.64], R94 ;  /* 0x0000005e06003986 */ /* 0x0009e2000c101904 */
[C---:B--2---:R-:W-:Y:S02]  /*337b0*/  LEA R92, P3, R99.reuse, R3, 0x2 ;  /* 0x00000003635c7211 */ /* 0x044fe400078610ff */
[----:B------:R-:W-:Y:S02]  /*337c0*/  IADD3 R0, R252, 0xfa, RZ ;  /* 0x000000fafc007810 */ /* 0x000fe40007ffe0ff */
[C---:B------:R-:W-:Y:S02]  /*337d0*/  LEA.HI.X.SX32 R93, R99.reuse, R4, 0x2, P3 ;  /* 0x00000004635d7211 */ /* 0x040fe400018f16ff */
[----:B-1----:R-:W-:Y:S02]  /*337e0*/  IADD3 R97, R99, c[0x0][0x198], RZ ;  /* 0x0000660063617a10 */ /* 0x002fe40007ffe0ff */
[----:B------:R-:W-:Y:S02]  /*337f0*/  ISETP.LT.AND P5, PT, R5, c[0x0][0x17c], !P0 ;  /* 0x00005f0005007a0c */ /* 0x000fe400047a1270 */
[----:B------:R-:W-:-:S02]  /*33800*/  ISETP.LT.AND P2, PT, R0, c[0x0][0x17c], !P0 ;  /* 0x00005f0000007a0c */ /* 0x000fc40004741270 */
[C---:B------:R-:W-:Y:S01]  /*33810*/  IADD3 R98, R97.reuse, c[0x0][0x198], RZ ;  /* 0x0000660061627a10 */ /* 0x040fe20007ffe0ff */
[----:B------:R-:W-:Y:S01]  /*33820*/  @P4 STG.E [R88.64], R95 ;  /* 0x0000005f58004986 */ /* 0x000fe2000c101904 */
[----:B------:R-:W-:-:S03]  /*33830*/  LEA R96, P6, R97, R3, 0x2 ;  /* 0x0000000361607211 */ /* 0x000fc600078c10ff */
[----:B------:R1:W-:Y:S01]  /*33840*/  @P1 STG.E [R92.64], R174 ;  /* 0x000000ae5c001986 */ /* 0x0003e2000c101904 */
[----:B----4-:R-:W-:Y:S02]  /*33850*/  LEA R6, P1, R98, R3, 0x2 ;  /* 0x0000000362067211 */ /* 0x010fe400078210ff */
[----:B------:R-:W-:Y:S02]  /*33860*/  IADD3 R5, R252, 0xfb, RZ ;  /* 0x000000fbfc057810 */ /* 0x000fe40007ffe0ff */
[----:B------:R-:W-:Y:S02]  /*33870*/  IADD3 R94, R98, c[0x0][0x198], RZ ;  /* 0x00006600625e7a10 */ /* 0x000fe40007ffe0ff */
[----:B------:R-:W-:Y:S02]  /*33880*/  IADD3 R0, R252, 0xfc, RZ ;  /* 0x000000fcfc007810 */ /* 0x000fe40007ffe0ff */
[-C--:B------:R-:W-:Y:S02]  /*33890*/  LEA.HI.X.SX32 R97, R97, R4.reuse, 0x2, P6 ;  /* 0x0000000461617211 */ /* 0x080fe400030f16ff */
[----:B------:R-:W-:-:S02]  /*338a0*/  LEA.HI.X.SX32 R7, R98, R4, 0x2, P1 ;  /* 0x0000000462077211 */ /* 0x000fc400008f16ff */
[----:B------:R-:W-:Y:S02]  /*338b0*/  ISETP.LT.AND P4, PT, R5, c[0x0][0x17c], !P0 ;  /* 0x00005f0005007a0c */ /* 0x000fe40004781270 */
[----:B-1----:R-:W-:Y:S02]  /*338c0*/  IADD3 R93, R94, c[0x0][0x198], RZ ;  /* 0x000066005e5d7a10 */ /* 0x002fe40007ffe0ff */
[----:B------:R-:W-:Y:S01]  /*338d0*/  ISETP.LT.AND P3, PT, R0, c[0x0][0x17c], !P0 ;  /* 0x00005f0000007a0c */ /* 0x000fe20004761270 */
[----:B------:R1:W-:Y:S01]  /*338e0*/  @P5 STG.E [R96.64], R175 ;  /* 0x000000af60005986 */ /* 0x0003e2000c101904 */
[-C--:B------:R-:W-:Y:S02]  /*338f0*/  LEA R88, P6, R94, R3.reuse, 0x2 ;  /* 0x000000035e587211 */ /* 0x080fe400078c10ff */
[C---:B------:R-:W-:Y:S01]  /*33900*/  IADD3 R95, R93.reuse, c[0x0][0x198], RZ ;  /* 0x000066005d5f7a10 */ /* 0x040fe20007ffe0ff */
[----:B------:R2:W-:Y:S01]  /*33910*/  @P2 STG.E [R6.64], R158 ;  /* 0x0000009e06002986 */ /* 0x0005e2000c101904 */
[----:B------:R-:W-:-:S02]  /*33920*/  LEA R92, P2, R93, R3, 0x2 ;  /* 0x000000035d5c7211 */ /* 0x000fc400078410ff */
[C---:B------:R-:W-:Y:S02]  /*33930*/  IADD3 R5, R252.reuse, 0xfd, RZ ;  /* 0x000000fdfc057810 */ /* 0x040fe40007ffe0ff */
[----:B------:R-:W-:Y:S02]  /*33940*/  IADD3 R0, R252, 0xfe, RZ ;  /* 0x000000fefc007810 */ /* 0x000fe40007ffe0ff */
[-C--:B------:R-:W-:Y:S02]  /*33950*/  LEA.HI.X.SX32 R89, R94, R4.reuse, 0x2, P6 ;  /* 0x000000045e597211 */ /* 0x080fe400030f16ff */
[----:B-1----:R-:W-:Y:S02]  /*33960*/  IADD3 R96, R95, c[0x0][0x198], RZ ;  /* 0x000066005f607a10 */ /* 0x002fe40007ffe0ff */
[----:B------:R-:W-:Y:S02]  /*33970*/  LEA.HI.X.SX32 R93, R93, R4, 0x2, P2 ;  /* 0x000000045d5d7211 */ /* 0x000fe400010f16ff */
[----:B------:R-:W-:-:S02]  /*33980*/  ISETP.LT.AND P5, PT, R5, c[0x0][0x17c], !P0 ;  /* 0x00005f0005007a0c */ /* 0x000fc400047a1270 */
[----:B------:R-:W-:Y:S02]  /*33990*/  ISETP.LT.AND P1, PT, R0, c[0x0][0x17c], !P0 ;  /* 0x00005f0000007a0c */ /* 0x000fe40004721270 */
[CC--:B------:R-:W-:Y:S01]  /*339a0*/  LEA R94, P6, R95.reuse, R3.reuse, 0x2 ;  /* 0x000000035f5e7211 */ /* 0x0c0fe200078c10ff */
[----:B------:R1:W-:Y:S01]  /*339b0*/  @P4 STG.E [R88.64], R159 ;  /* 0x0000009f58004986 */ /* 0x0003e2000c101904 */
[C---:B------:R-:W-:Y:S02]  /*339c0*/  IADD3 R97, R96.reuse, c[0x0][0x198], RZ ;  /* 0x0000660060617a10 */ /* 0x040fe40007ffe0ff */
[----:B------:R-:W-:Y:S01]  /*339d0*/  LEA.HI.X.SX32 R95, R95, R4, 0x2, P6 ;  /* 0x000000045f5f7211 */ /* 0x000fe200030f16ff */
[----:B------:R4:W-:Y:S01]  /*339e0*/  @P3 STG.E [R92.64], R142 ;  /* 0x0000008e5c003986 */ /* 0x0009e2000c101904 */
[----:B--2---:R-:W-:Y:S02]  /*339f0*/  LEA R6, P3, R96, R3, 0x2 ;  /* 0x0000000360067211 */ /* 0x004fe400078610ff */
[----:B------:R-:W-:-:S02]  /*33a00*/  IADD3 R5, R252, 0xff, RZ ;  /* 0x000000fffc057810 */ /* 0x000fc40007ffe0ff */
[----:B------:R-:W-:Y:S02]  /*33a10*/  IADD3 R0, R252, 0x100, RZ ;  /* 0x00000100fc007810 */ /* 0x000fe40007ffe0ff */
[----:B-1----:R-:W-:Y:S02]  /*33a20*/  LEA R88, P6, R97, R3, 0x2 ;  /* 0x0000000361587211 */ /* 0x002fe400078c10ff */
[-C--:B------:R-:W-:Y:S02]  /*33a30*/  LEA.HI.X.SX32 R7, R96, R4.reuse, 0x2, P3 ;  /* 0x0000000460077211 */ /* 0x080fe400018f16ff */
[----:B------:R-:W-:Y:S02]  /*33a40*/  ISETP.LT.AND P4, PT, R5, c[0x0][0x17c], !P0 ;  /* 0x00005f0005007a0c */ /* 0x000fe40004781270 */
[----:B------:R-:W-:Y:S02]  /*33a50*/  LEA.HI.X.SX32 R89, R97, R4, 0x2, P6 ;  /* 0x0000000461597211 */ /* 0x000fe400030f16ff */
[----:B------:R-:W-:-:S02]  /*33a60*/  ISETP.LT.AND P2, PT, R0, c[0x0][0x17c], !P0 ;  /* 0x00005f0000007a0c */ /* 0x000fc40004741270 */
[----:B------:R-:W-:Y:S01]  /*33a70*/  IADD3 R97, R97, c[0x0][0x198], RZ ;  /* 0x0000660061617a10 */ /* 0x000fe20007ffe0ff */
[----:B------:R1:W-:Y:S01]  /*33a80*/  @P5 STG.E [R94.64], R143 ;  /* 0x0000008f5e005986 */ /* 0x0003e2000c101904 */
[----:B------:R-:W-:-:S03]  /*33a90*/  IADD3 R5, R252, 0x101, RZ ;  /* 0x00000101fc057810 */ /* 0x000fc60007ffe0ff */
[----:B------:R2:W-:Y:S01]  /*33aa0*/  @P1 STG.E [R6.64], R90 ;  /* 0x0000005a06001986 */ /* 0x0005e2000c101904 */
[C---:B----4-:R-:W-:Y:S02]  /*33ab0*/  LEA R92, P1, R97.reuse, R3, 0x2 ;  /* 0x00000003615c7211 */ /* 0x050fe400078210ff */
[----:B------:R-:W-:Y:S02]  /*33ac0*/  IADD3 R0, R252, 0x102, RZ ;  /* 0x00000102fc007810 */ /* 0x000fe40007ffe0ff */
[C---:B------:R-:W-:Y:S02]  /*33ad0*/  LEA.HI.X.SX32 R93, R97.reuse, R4, 0x2, P1 ;  /* 0x00000004615d7211 */ /* 0x040fe400008f16ff */
[----:B-1----:R-:W-:Y:S02]  /*33ae0*/  IADD3 R95, R97, c[0x0][0x198], RZ ;  /* 0x00006600615f7a10 */ /* 0x002fe40007ffe0ff */
[----:B------:R-:W-:Y:S02]  /*33af0*/  ISETP.LT.AND P5, PT, R5, c[0x0][0x17c], !P0 ;  /* 0x00005f0005007a0c */ /* 0x000fe400047a1270 */
[----:B------:R-:W-:-:S02]  /*33b00*/  ISETP.LT.AND P3, PT, R0, c[0x0][0x17c], !P0 ;  /* 0x00005f0000007a0c */ /* 0x000fc40004761270 */
[C---:B------:R-:W-:Y:S01]  /*33b10*/  IADD3 R96, R95.reuse, c[0x0][0x198], RZ ;  /* 0x000066005f607a10 */ /* 0x040fe20007ffe0ff */
[----:B------:R1:W-:Y:S01]  /*33b20*/  @P4 STG.E [R88.64], R91 ;  /* 0x0000005b58004986 */ /* 0x0003e2000c101904 */
[----:B------:R-:W-:Y:S02]  /*33b30*/  IADD3 R5, R252, 0x103, RZ ;  /* 0x00000103fc057810 */ /* 0x000fe40007ffe0ff */
[-C--:B------:R-:W-:Y:S01]  /*33b40*/  LEA R94, P6, R95, R3.reuse, 0x2 ;  /* 0x000000035f5e7211 */ /* 0x080fe200078c10ff */
[----:B------:R4:W-:Y:S01]  /*33b50*/  @P2 STG.E [R92.64], R80 ;  /* 0x000000505c002986 */ /* 0x0009e2000c101904 */
[C---:B--2---:R-:W-:Y:S02]  /*33b60*/  LEA R6, P2, R96.reuse, R3, 0x2 ;  /* 0x0000000360067211 */ /* 0x044fe400078410ff */
[----:B------:R-:W-:Y:S02]  /*33b70*/  IADD3 R90, R96, c[0x0][0x198], RZ ;  /* 0x00006600605a7a10 */ /* 0x000fe40007ffe0ff */
[----:B------:R-:W-:-:S02]  /*33b80*/  IADD3 R0, R252, 0x104, RZ ;  /* 0x00000104fc007810 */ /* 0x000fc40007ffe0ff */
[----:B------:R-:W-:Y:S02]  /*33b90*/  ISETP.LT.AND P4, PT, R5, c[0x0][0x17c], !P0 ;  /* 0x00005f0005007a0c */ /* 0x000fe40004781270 */
[-C--:B------:R-:W-:Y:S02]  /*33ba0*/  LEA.HI.X.SX32 R95, R95, R4.reuse, 0x2, P6 ;  /* 0x000000045f5f7211 */ /* 0x080fe400030f16ff */
[----:B------:R-:W-:Y:S02]  /*33bb0*/  LEA.HI.X.SX32 R7, R96, R4, 0x2, P2 ;  /* 0x0000000460077211 */ /* 0x000fe400010f16ff */
[----:B-1----:R-:W-:Y:S02]  /*33bc0*/  IADD3 R91, R90, c[0x0][0x198], RZ ;  /* 0x000066005a5b7a10 */ /* 0x002fe40007ffe0ff */
[----:B------:R-:W-:Y:S01]  /*33bd0*/  ISETP.LT.AND P1, PT, R0, c[0x0][0x17c], !P0 ;  /* 0x00005f0000007a0c */ /* 0x000fe20004721270 */
[----:B------:R1:W-:Y:S01]  /*33be0*/  @P5 STG.E [R94.64], R81 ;  /* 0x000000515e005986 */ /* 0x0003e2000c101904 */
[----:B------:R-:W-:-:S02]  /*33bf0*/  LEA R88, P6, R90, R3, 0x2 ;  /* 0x000000035a587211 */ /* 0x000fc400078c10ff */
[C---:B----4-:R-:W-:Y:S01]  /*33c00*/  IADD3 R92, R91.reuse, c[0x0][0x198], RZ ;  /* 0x000066005b5c7a10 */ /* 0x050fe20007ffe0ff */
[----:B------:R2:W-:Y:S01]  /*33c10*/  @P3 STG.E [R6.64], R60 ;  /* 0x0000003c06003986 */ /* 0x0005e2000c101904 */
[----:B------:R-:W-:Y:S02]  /*33c20*/  LEA R80, P3, R91, R3, 0x2 ;  /* 0x000000035b507211 */ /* 0x000fe400078610ff */
[----:B------:R-:W-:Y:S02]  /*33c30*/  IADD3 R5, R252, 0x105, RZ ;  /* 0x00000105fc057810 */ /* 0x000fe40007ffe0ff */
[----:B------:R-:W-:Y:S02]  /*33c40*/  LEA.HI.X.SX32 R89, R90, R4, 0x2, P6 ;  /* 0x000000045a597211 */ /* 0x000fe400030f16ff */
[----:B------:R-:W-:Y:S02]  /*33c50*/  IADD3 R0, R252, 0x106, RZ ;  /* 0x00000106fc007810 */ /* 0x000fe40007ffe0ff */
[----:B------:R-:W-:-:S02]  /*33c60*/  IADD3 R93, R92, c[0x0][0x198], RZ ;  /* 0x000066005c5d7a10 */ /* 0x000fc40007ffe0ff */
[-C--:B-1----:R-:W-:Y:S01]  /*33c70*/  LEA.HI.X.SX32 R81, R91, R4.reuse, 0x2, P3 ;  /* 0x000000045b517211 */ /* 0x082fe200018f16ff */
[----:B------:R1:W-:Y:S01]  /*33c80*/  @P4 STG.E [R88.64], R61 ;  /* 0x0000003d58004986 */ /* 0x0003e2000c101904 */
[----:B------:R-:W-:Y:S02]  /*33c90*/  ISETP.LT.AND P5, PT, R5, c[0x0][0x17c], !P0 ;  /* 0x00005f0005007a0c */ /* 0x000fe400047a1270 */
[----:B------:R-:W-:Y:S02]  /*33ca0*/  ISETP.LT.AND P2, PT, R0, c[0x0][0x17c], !P0 ;  /* 0x00005f0000007a0c */ /* 0x000fe40004741270 */
[CC--:B------:R-:W-:Y:S01]  /*33cb0*/  LEA R90, P6, R92.reuse, R3.reuse, 0x2 ;  /* 0x000000035c5a7211 */ /* 0x0c0fe200078c10ff */
[----:B------:R4:W-:Y:S01]  /*33cc0*/  @P1 STG.E [R80.64], R16 ;  /* 0x0000001050001986 */ /* 0x0009e2000c101904 */
[----:B--2---:R-:W-:Y:S02]  /*33cd0*/  LEA R6, P1, R93, R3, 0x2 ;  /* 0x000000035d067211 */ /* 0x004fe400078210ff */
[----:B------:R-:W-:-:S02]  /*33ce0*/  LEA.HI.X.SX32 R91, R92, R4, 0x2, P6 ;  /* 0x000000045c5b7211 */ /* 0x000fc400030f16ff */
[C---:B-1----:R-:W-:Y:S02]  /*33cf0*/  IADD3 R88, R93.reuse, c[0x0][0x198], RZ ;  /* 0x000066005d587a10 */ /* 0x042fe40007ffe0ff */
[----:B------:R-:W-:Y:S02]  /*33d00*/  IADD3 R5, R252, 0x107, RZ ;  /* 0x00000107fc057810 */ /* 0x000fe40007ffe0ff */
[----:B------:R-:W-:Y:S02]  /*33d10*/  LEA R60, P6, R88, R3, 0x2 ;  /* 0x00000003583c7211 */ /* 0x000fe400078c10ff */
[----:B------:R-:W-:Y:S02]  /*33d20*/  IADD3 R0, R252, 0x108, RZ ;  /* 0x00000108fc007810 */ /* 0x000fe40007ffe0ff */
[----:B------:R-:W-:Y:S02]  /*33d30*/  LEA.HI.X.SX32 R7, R93, R4, 0x2, P1 ;  /* 0x000000045d077211 */ /* 0x000fe400008f16ff */
[----:B------:R-:W-:-:S02]  /*33d40*/  ISETP.LT.AND P4, PT, R5, c[0x0][0x17c], !P0 ;  /* 0x00005f0005007a0c */ /* 0x000fc40004781270 */
[----:B------:R-:W-:Y:S02]  /*33d50*/  LEA.HI.X.SX32 R61, R88, R4, 0x2, P6 ;  /* 0x00000004583d7211 */ /* 0x000fe400030f16ff */
[----:B------:R-:W-:Y:S02]  /*33d60*/  ISETP.LT.AND P3, PT, R0, c[0x0][0x17c], !P0 ;  /* 0x00005f0000007a0c */ /* 0x000fe40004761270 */
[----:B------:R-:W-:Y:S01]  /*33d70*/  IADD3 R88, R88, c[0x0][0x198], RZ ;  /* 0x0000660058587a10 */ /* 0x000fe20007ffe0ff */
[----:B------:R1:W-:Y:S01]  /*33d80*/  @P5 STG.E [R90.64], R17 ;  /* 0x000000115a005986 */ /* 0x0003e2000c101904 */
[----:B------:R-:W-:-:S03]  /*33d90*/  IADD3 R5, R252, 0x109, RZ ;  /* 0x00000109fc057810 */ /* 0x000fc60007ffe0ff */
[----:B------:R2:W-:Y:S01]  /*33da0*/  @P2 STG.E [R6.64], R32 ;  /* 0x0000002006002986 */ /* 0x0005e2000c101904 */
[----:B----4-:R-:W-:Y:S02]  /*33db0*/  LEA R16, P2, R88, R3, 0x2 ;  /* 0x0000000358107211 */ /* 0x010fe400078410ff */
[----:B------:R-:W-:Y:S02]  /*33dc0*/  IADD3 R0, R252, 0x10a, RZ ;  /* 0x0000010afc007810 */ /* 0x000fe40007ffe0ff */
[C---:B------:R-:W-:Y:S02]  /*33dd0*/  IADD3 R81, R88.reuse, c[0x0][0x198], RZ ;  /* 0x0000660058517a10 */ /* 0x040fe40007ffe0ff */
[----:B------:R-:W-:Y:S02]  /*33de0*/  ISETP.LT.AND P5, PT, R5, c[0x0][0x17c], !P0 ;  /* 0x00005f0005007a0c */ /* 0x000fe400047a1270 */
[----:B-1----:R-:W-:Y:S02]  /*33df0*/  LEA.HI.X.SX32 R17, R88, R4, 0x2, P2 ;  /* 0x0000000458117211 */ /* 0x002fe400010f16ff */
[----:B------:R-:W-:-:S02]  /*33e00*/  ISETP.LT.AND P1, PT, R0, c[0x0][0x17c], !P0 ;  /* 0x00005f0000007a0c */ /* 0x000fc40004721270 */
[C---:B------:R-:W-:Y:S01]  /*33e10*/  IADD3 R88, R81.reuse, c[0x0][0x198], RZ ;  /* 0x0000660051587a10 */ /* 0x040fe20007ffe0ff */
[----:B------:R1:W-:Y:S01]  /*33e20*/  @P4 STG.E [R60.64], R33 ;  /* 0x000000213c004986 */ /* 0x0003e2000c101904 */
[----:B------:R-:W-:-:S03]  /*33e30*/  LEA R80, P6, R81, R3, 0x2 ;  /* 0x0000000351507211 */ /* 0x000fc600078c10ff */
[----:B------:R4:W-:Y:S01]  /*33e40*/  @P3 STG.E [R16.64], R76 ;  /* 0x0000004c10003986 */ /* 0x0009e2000c101904 */
[----:B--2---:R-:W-:Y:S02]  /*33e50*/  LEA R6, P3, R88, R3, 0x2 ;  /* 0x0000000358067211 */ /* 0x004fe400078610ff */
[C---:B------:R-:W-:Y:S02]  /*33e60*/  IADD3 R5, R252.reuse, 0x10b, RZ ;  /* 0x0000010bfc057810 */ /* 0x040fe40007ffe0ff */
[----:B------:R-:W-:Y:S02]  /*33e70*/  IADD3 R0, R252, 0x10c, RZ ;  /* 0x0000010cfc007810 */ /* 0x000fe40007ffe0ff */
[C---:B-1----:R-:W-:Y:S02]  /*33e80*/  IADD3 R60, R88.reuse, c[0x0][0x198], RZ ;  /* 0x00006600583c7a10 */ /* 0x042fe40007ffe0ff */
[-C--:B------:R-:W-:Y:S02]  /*33e90*/  LEA.HI.X.SX32 R81, R81, R4.reuse, 0x2, P6 ;  /* 0x0000000451517211 */ /* 0x080fe400030f16ff */
[----:B------:R-:W-:-:S02]  /*33ea0*/  LEA.HI.X.SX32 R7, R88, R4, 0x2, P3 ;  /* 0x0000000458077211 */ /* 0x000fc400018f16ff */
[----:B------:R-:W-:Y:S02]  /*33eb0*/  ISETP.LT.AND P4, PT, R5, c[0x0][0x17c], !P0 ;  /* 0x00005f0005007a0c */ /* 0x000fe40004781270 */
[----:B----4-:R-:W-:Y:S02]  /*33ec0*/  IADD3 R17, R60, c[0x0][0x198], RZ ;  /* 0x000066003c117a10 */ /* 0x010fe40007ffe0ff */
[----:B------:R-:W-:Y:S01]  /*33ed0*/  ISETP.LT.AND P2, PT, R0, c[0x0][0x17c], !P0 ;  /* 0x00005f0000007a0c */ /* 0x000fe20004741270 */
[----:B------:R-:W-:Y:S01]  /*33ee0*/  @P5 STG.E [R80.64], R77 ;  /* 0x0000004d50005986 */ /* 0x000fe2000c101904 */
[-C--:B------:R-:W-:Y:S02]  /*33ef0*/  LEA R32, P6, R60, R3.reuse, 0x2 ;  /* 0x000000033c207211 */ /* 0x080fe400078c10ff */
[C---:B------:R-:W-:Y:S01]  /*33f00*/  IADD3 R61, R17.reuse, c[0x0][0x198], RZ ;  /* 0x00006600113d7a10 */ /* 0x040fe20007ffe0ff */
[----:B------:R1:W-:Y:S01]  /*33f10*/  @P1 STG.E [R6.64], R48 ;  /* 0x0000003006001986 */ /* 0x0003e2000c101904 */
[----:B------:R-:W-:-:S02]  /*33f20*/  LEA R16, P1, R17, R3, 0x2 ;  /* 0x0000000311107211 */ /* 0x000fc400078210ff */
[C---:B------:R-:W-:Y:S02]  /*33f30*/  IADD3 R5, R252.reuse, 0x10d, RZ ;  /* 0x0000010dfc057810 */ /* 0x040fe40007ffe0ff */
[----:B------:R-:W-:Y:S02]  /*33f40*/  IADD3 R0, R252, 0x10e, RZ ;  /* 0x0000010efc007810 */ /* 0x000fe40007ffe0ff */
[-C--:B------:R-:W-:Y:S02]  /*33f50*/  LEA.HI.X.SX32 R33, R60, R4.reuse, 0x2, P6 ;  /* 0x000000043c217211 */ /* 0x080fe400030f16ff */
[----:B------:R-:W-:Y:S02]  /*33f60*/  IADD3 R76, R61, c[0x0][0x198], RZ ;  /* 0x000066003d4c7a10 */ /* 0x000fe40007ffe0ff */
[----:B------:R-:W-:Y:S02]  /*33f70*/  LEA.HI.X.SX32 R17, R17, R4, 0x2, P1 ;  /* 0x0000000411117211 */ /* 0x000fe400008f16ff */
[----:B------:R-:W-:-:S02]  /*33f80*/  ISETP.LT.AND P5, PT, R5, c[0x0][0x17c], !P0 ;  /* 0x00005f0005007a0c */ /* 0x000fc400047a1270 */
[----:B------:R-:W-:Y:S02]  /*33f90*/  ISETP.LT.AND P3, PT, R0, c[0x0][0x17c], !P0 ;  /* 0x00005f0000007a0c */ /* 0x000fe40004761270 */
[CC--:B------:R-:W-:Y:S01]  /*33fa0*/  LEA R60, P6, R61.reuse, R3.reuse, 0x2 ;  /* 0x000000033d3c7211 */ /* 0x0c0fe200078c10ff */
[----:B------:R2:W-:Y:S01]  /*33fb0*/  @P4 STG.E [R32.64], R49 ;  /* 0x0000003120004986 */ /* 0x0005e2000c101904 */
[C---:B-1----:R-:W-:Y:S02]  /*33fc0*/  IADD3 R48, R76.reuse, c[0x0][0x198], RZ ;  /* 0x000066004c307a10 */ /* 0x042fe40007ffe0ff */
[----:B------:R-:W-:Y:S01]  /*33fd0*/  LEA.HI.X.SX32 R61, R61, R4, 0x2, P6 ;  /* 0x000000043d3d7211 */ /* 0x000fe200030f16ff */
[----:B------:R1:W-:Y:S01]  /*33fe0*/  @P2 STG.E [R16.64], R20 ;  /* 0x0000001410002986 */ /* 0x0003e2000c101904 */
[----:B------:R-:W-:Y:S02]  /*33ff0*/  LEA R6, P2, R76, R3, 0x2 ;  /* 0x000000034c067211 */ /* 0x000fe400078410ff */
[----:B------:R-:W-:-:S02]  /*34000*/  IADD3 R5, R252, 0x10f, RZ ;  /* 0x0000010ffc057810 */ /* 0x000fc40007ffe0ff */
[----:B------:R-:W-:Y:S02]  /*34010*/  IADD3 R0, R252, 0x110, RZ ;  /* 0x00000110fc007810 */ /* 0x000fe40007ffe0ff */
[----:B--2---:R-:W-:Y:S02]  /*34020*/  LEA R32, P6, R48, R3, 0x2 ;  /* 0x0000000330207211 */ /* 0x004fe400078c10ff */
[-C--:B------:R-:W-:Y:S02]  /*34030*/  LEA.HI.X.SX32 R7, R76, R4.reuse, 0x2, P2 ;  /* 0x000000044c077211 */ /* 0x080fe400010f16ff */
[C---:B------:R-:W-:Y:S02]  /*34040*/  LEA.HI.X.SX32 R33, R48.reuse, R4, 0x2, P6 ;  /* 0x0000000430217211 */ /* 0x040fe400030f16ff */
[----:B------:R-:W-:Y:S01]  /*34050*/  IADD3 R48, R48, c[0x0][0x198], RZ ;  /* 0x0000660030307a10 */ /* 0x000fe20007ffe0ff */
[----:B------:R2:W-:Y:S01]  /*34060*/  @P5 STG.E [R60.64], R21 ;  /* 0x000000153c005986 */ /* 0x0005e2000c101904 */
[----:B------:R-:W-:-:S02]  /*34070*/  ISETP.LT.AND P4, PT, R5, c[0x0][0x17c], !P0 ;  /* 0x00005f0005007a0c */ /* 0x000fc40004781270 */
[----:B------:R-:W-:Y:S01]  /*34080*/  ISETP.LT.AND P1, PT, R0, c[0x0][0x17c], !P0 ;  /* 0x00005f0000007a0c */ /* 0x000fe20004721270 */
[----:B------:R4:W-:Y:S01]  /*34090*/  @P3 STG.E [R6.64], R36 ;  /* 0x0000002406003986 */ /* 0x0009e2000c101904 */
[----:B-1----:R-:W-:Y:S02]  /*340a0*/  LEA R16, P3, R48, R3, 0x2 ;  /* 0x0000000330107211 */ /* 0x002fe400078610ff */
[C---:B------:R-:W-:Y:S02]  /*340b0*/  IADD3 R5, R252.reuse, 0x111, RZ ;  /* 0x00000111fc057810 */ /* 0x040fe40007ffe0ff */
[----:B------:R-:W-:Y:S02]  /*340c0*/  IADD3 R0, R252, 0x112, RZ ;  /* 0x00000112fc007810 */ /* 0x000fe40007ffe0ff */
[C---:B--2---:R-:W-:Y:S02]  /*340d0*/  IADD3 R21, R48.reuse, c[0x0][0x198], RZ ;  /* 0x0000660030157a10 */ /* 0x044fe40007ffe0ff */
[----:B------:R-:W-:-:S02]  /*340e0*/  LEA.HI.X.SX32 R17, R48, R4, 0x2, P3 ;  /* 0x0000000430117211 */ /* 0x000fc400018f16ff */
[----:B------:R-:W-:Y:S02]  /*340f0*/  IADD3 R48, R21, c[0x0][0x198], RZ ;  /* 0x0000660015307a10 */ /* 0x000fe40007ffe0ff */
[----:B------:R-:W-:Y:S02]  /*34100*/  ISETP.LT.AND P5, PT, R5, c[0x0][0x17c], !P0 ;  /* 0x00005f0005007a0c */ /* 0x000fe400047a1270 */
[----:B------:R-:W-:Y:S02]  /*34110*/  ISETP.LT.AND P2, PT, R0, c[0x0][0x17c], !P0 ;  /* 0x00005f0000007a0c */ /* 0x000fe40004741270 */
[CC--:B------:R-:W-:Y:S01]  /*34120*/  LEA R20, P6, R21.reuse, R3.reuse, 0x2 ;  /* 0x0000000315147211 */ /* 0x0c0fe200078c10ff */
[----:B------:R1:W-:Y:S01]  /*34130*/  @P4 STG.E [R32.64], R37 ;  /* 0x0000002520004986 */ /* 0x0003e2000c101904 */
[C---:B----4-:R-:W-:Y:S02]  /*34140*/  IADD3 R36, R48.reuse, c[0x0][0x198], RZ ;  /* 0x0000660030247a10 */ /* 0x050fe40007ffe0ff */
[----:B------:R-:W-:Y:S01]  /*34150*/  LEA.HI.X.SX32 R21, R21, R4, 0x2, P6 ;  /* 0x0000000415157211 */ /* 0x000fe200030f16ff */
[----:B------:R2:W-:Y:S01]  /*34160*/  @P1 STG.E [R16.64], R72 ;  /* 0x0000004810001986 */ /* 0x0005e2000c101904 */
[----:B------:R-:W-:-:S02]  /*34170*/  LEA R6, P1, R48, R3, 0x2 ;  /* 0x0000000330067211 */ /* 0x000fc400078210ff */
[----:B------:R-:W-:Y:S02]  /*34180*/  IADD3 R5, R252, 0x113, RZ ;  /* 0x00000113fc057810 */ /* 0x000fe40007ffe0ff */
[-C--:B------:R-:W-:Y:S02]  /*34190*/  LEA.HI.X.SX32 R7, R48, R4.reuse, 0x2, P1 ;  /* 0x0000000430077211 */ /* 0x080fe400008f16ff */
[----:B-1----:R-:W-:Y:S02]  /*341a0*/  LEA R32, P6, R36, R3, 0x2 ;  /* 0x0000000324207211 */ /* 0x002fe400078c10ff */
[----:B------:R-:W-:Y:S02]  /*341b0*/  IADD3 R0, R252, 0x114, RZ ;  /* 0x00000114fc007810 */ /* 0x000fe40007ffe0ff */
[----:B------:R-:W-:Y:S02]  /*341c0*/  ISETP.LT.AND P4, PT, R5, c[0x0][0x17c], !P0 ;  /* 0x00005f0005007a0c */ /* 0x000fe40004781270 */
[----:B------:R-:W-:-:S02]  /*341d0*/  LEA.HI.X.SX32 R33, R36, R4, 0x2, P6 ;  /* 0x0000000424217211 */ /* 0x000fc400030f16ff */
[----:B------:R-:W-:Y:S01]  /*341e0*/  IADD3 R36, R36, c[0x0][0x198], RZ ;  /* 0x0000660024247a10 */ /* 0x000fe20007ffe0ff */
[----:B------:R1:W-:Y:S01]  /*341f0*/  @P5 STG.E [R20.64], R73 ;  /* 0x0000004914005986 */ /* 0x0003e2000c101904 */
[----:B------:R-:W-:-:S03]  /*34200*/  ISETP.LT.AND P3, PT, R0, c[0x0][0x17c], !P0 ;  /* 0x00005f0000007a0c */ /* 0x000fc60004761270 */
[----:B------:R-:W-:Y:S01]  /*34210*/  @P2 STG.E [R6.64], R8 ;  /* 0x0000000806002986 */ /* 0x000fe2000c101904 */
[----:B--2---:R-:W-:Y:S02]  /*34220*/  LEA R16, P2, R36, R3, 0x2 ;  /* 0x0000000324107211 */ /* 0x004fe400078410ff */
[----:B------:R-:W-:Y:S02]  /*34230*/  IADD3 R5, R252, 0x115, RZ ;  /* 0x00000115fc057810 */ /* 0x000fe40007ffe0ff */
[C---:B------:R-:W-:Y:S02]  /*34240*/  LEA.HI.X.SX32 R17, R36.reuse, R4, 0x2, P2 ;  /* 0x0000000424117211 */ /* 0x040fe400010f16ff */
[----:B-1----:R-:W-:Y:S02]  /*34250*/  IADD3 R21, R36, c[0x0][0x198], RZ ;  /* 0x0000660024157a10 */ /* 0x002fe40007ffe0ff */
[----:B------:R-:W-:Y:S02]  /*34260*/  IADD3 R0, R252, 0x116, RZ ;  /* 0x00000116fc007810 */ /* 0x000fe40007ffe0ff */
[----:B------:R-:W-:Y:S01]  /*34270*/  IADD3 R36, R21, c[0x0][0x198], RZ ;  /* 0x0000660015247a10 */ /* 0x000fe20007ffe0ff */
[----:B------:R1:W-:Y:S01]  /*34280*/  @P4 STG.E [R32.64], R9 ;  /* 0x0000000920004986 */ /* 0x0003e2000c101904 */
[----:B------:R-:W-:-:S02]  /*34290*/  ISETP.LT.AND P5, PT, R5, c[0x0][0x17c], !P0 ;  /* 0x00005f0005007a0c */ /* 0x000fc400047a1270 */
[CC--:B------:R-:W-:Y:S02]  /*342a0*/  LEA R20, P6, R21.reuse, R3.reuse, 0x2 ;  /* 0x0000000315147211 */ /* 0x0c0fe400078c10ff */
[----:B------:R-:W-:Y:S01]  /*342b0*/  ISETP.LT.AND P1, PT, R0, c[0x0][0x17c], !P0 ;  /* 0x00005f0000007a0c */ /* 0x000fe20004721270 */
[----:B------:R2:W-:Y:S01]  /*342c0*/  @P3 STG.E [R16.64], R24 ;  /* 0x0000001810003986 */ /* 0x0005e2000c101904 */
[----:B------:R-:W-:Y:S02]  /*342d0*/  LEA.HI.X.SX32 R21, R21, R4, 0x2, P6 ;  /* 0x0000000415157211 */ /* 0x000fe400030f16ff */
[C---:B-1----:R-:W-:Y:S02]  /*342e0*/  IADD3 R32, R36.reuse, c[0x0][0x198], RZ ;  /* 0x0000660024207a10 */ /* 0x042fe40007ffe0ff */
[-C--:B------:R-:W-:Y:S02]  /*342f0*/  LEA R6, P3, R36, R3.reuse, 0x2 ;  /* 0x0000000324067211 */ /* 0x080fe400078610ff */
[----:B------:R-:W-:-:S02]  /*34300*/  LEA R8, P6, R32, R3, 0x2 ;  /* 0x0000000320087211 */ /* 0x000fc400078c10ff */
[C---:B------:R-:W-:Y:S02]  /*34310*/  IADD3 R5, R252.reuse, 0x117, RZ ;  /* 0x00000117fc057810 */ /* 0x040fe40007ffe0ff */
[----:B------:R-:W-:Y:S02]  /*34320*/  IADD3 R0, R252, 0x118, RZ ;  /* 0x00000118fc007810 */ /* 0x000fe40007ffe0ff */
[-C--:B------:R-:W-:Y:S02]  /*34330*/  LEA.HI.X.SX32 R7, R36, R4.reuse, 0x2, P3 ;  /* 0x0000000424077211 */ /* 0x080fe400018f16ff */
[C---:B------:R-:W-:Y:S02]  /*34340*/  LEA.HI.X.SX32 R9, R32.reuse, R4, 0x2, P6 ;  /* 0x0000000420097211 */ /* 0x040fe400030f16ff */
[----:B------:R-:W-:Y:S02]  /*34350*/  ISETP.LT.AND P4, PT, R5, c[0x0][0x17c], !P0 ;  /* 0x00005f0005007a0c */ /* 0x000fe40004781270 */
[----:B------:R-:W-:-:S02]  /*34360*/  IADD3 R32, R32, c[0x0][0x198], RZ ;  /* 0x0000660020207a10 */ /* 0x000fc40007ffe0ff */
[----:B------:R-:W-:Y:S01]  /*34370*/  ISETP.LT.AND P2, PT, R0, c[0x0][0x17c], !P0 ;  /* 0x00005f0000007a0c */ /* 0x000fe20004741270 */
[----:B------:R1:W-:Y:S01]  /*34380*/  @P5 STG.E [R20.64], R25 ;  /* 0x0000001914005986 */ /* 0x0003e2000c101904 */
[----:B------:R-:W-:-:S03]  /*34390*/  IADD3 R5, R252, 0x119, RZ ;  /* 0x00000119fc057810 */ /* 0x000fc60007ffe0ff */
[----:B------:R4:W-:Y:S01]  /*343a0*/  @P1 STG.E [R6.64], R40 ;  /* 0x0000002806001986 */ /* 0x0009e2000c101904 */
[----:B--2---:R-:W-:Y:S02]  /*343b0*/  LEA R16, P1, R32, R3, 0x2 ;  /* 0x0000000320107211 */ /* 0x004fe400078210ff */
        /* <DEDUP_REMOVED lines=8> */
[C---:B------:R-:W-:Y:S02]  /*34440*/  IADD3 R25, R24.reuse, c[0x0][0x198], RZ ;  /* 0x0000660018197a10 */ /* 0x040fe40007ffe0ff */
[----:B------:R-:W-:Y:S01]  /*34450*/  LEA.HI.X.SX32 R21, R21, R4, 0x2, P6 ;  /* 0x0000000415157211 */ /* 0x000fe200030f16ff */
[----:B------:R2:W-:Y:S01]  /*34460*/  @P2 STG.E [R16.64], R68 ;  /* 0x0000004410002986 */ /* 0x0005e2000c101904 */
[----:B----4-:R-:W-:Y:S02]  /*34470*/  LEA R6, P2, R24, R3, 0x2 ;  /* 0x0000000318067211 */ /* 0x010fe400078410ff */
        /* <DEDUP_REMOVED lines=11> */
[C---:B--2---:R-:W-:Y:S02]  /*34530*/  LEA R16, P3, R25.reuse, R3, 0x2 ;  /* 0x0000000319107211 */ /* 0x044fe400078610ff */
[----:B------:R-:W-:Y:S02]  /*34540*/  IADD3 R0, R252, 0x11e, RZ ;  /* 0x0000011efc007810 */ /* 0x000fe40007ffe0ff */
[C---:B-1----:R-:W-:Y:S02]  /*34550*/  IADD3 R21, R25.reuse, c[0x0][0x198], RZ ;  /* 0x0000660019157a10 */ /* 0x042fe40007ffe0ff */
[----:B------:R-:W-:Y:S02]  /*34560*/  LEA.HI.X.SX32 R17, R25, R4, 0x2, P3 ;  /* 0x0000000419117211 */ /* 0x000fe400018f16ff */
[----:B------:R-:W-:Y:S02]  /*34570*/  IADD3 R24, R21, c[0x0][0x198], RZ ;  /* 0x0000660015187a10 */ /* 0x000fe40007ffe0ff */
[----:B------:R-:W-:-:S02]  /*34580*/  ISETP.LT.AND P5, PT, R5, c[0x0][0x17c], !P0 ;  /* 0x00005f0005007a0c */ /* 0x000fc400047a1270 */
[----:B------:R-:W-:Y:S01]  /*34590*/  ISETP.LT.AND P2, PT, R0, c[0x0][0x17c], !P0 ;  /* 0x00005f0000007a0c */ /* 0x000fe20004741270 */
[----:B------:R1:W-:Y:S01]  /*345a0*/  @P4 STG.E [R8.64], R13 ;  /* 0x0000000d08004986 */ /* 0x0003e2000c101904 */
[----:B----4-:R-:W-:Y:S02]  /*345b0*/  IADD3 R12, R24, c[0x0][0x198], RZ ;  /* 0x00006600180c7a10 */ /* 0x010fe40007ffe0ff */
[-C--:B------:R-:W-:Y:S01]  /*345c0*/  LEA R20, P6, R21, R3.reuse, 0x2 ;  /* 0x0000000315147211 */ /* 0x080fe200078c10ff */
[----:B------:R2:W-:Y:S01]  /*345d0*/  @P1 STG.E [R16.64], R28 ;  /* 0x0000001c10001986 */ /* 0x0005e2000c101904 */
[----:B------:R-:W-:Y:S02]  /*345e0*/  IADD3 R5, R252, 0x11f, RZ ;  /* 0x0000011ffc057810 */ /* 0x000fe40007ffe0ff */
[----:B------:R-:W-:Y:S02]  /*345f0*/  LEA R6, P1, R24, R3, 0x2 ;  /* 0x0000000318067211 */ /* 0x000fe400078210ff */
[----:B------:R-:W-:-:S02]  /*34600*/  IADD3 R0, R252, 0x120, RZ ;  /* 0x00000120fc007810 */ /* 0x000fc40007ffe0ff */
[-C--:B------:R-:W-:Y:S02]  /*34610*/  LEA.HI.X.SX32 R21, R21, R4.reuse, 0x2, P6 ;  /* 0x0000000415157211 */ /* 0x080fe400030f16ff */
[----:B-1----:R-:W-:Y:S02]  /*34620*/  IADD3 R13, R12, c[0x0][0x198], RZ ;  /* 0x000066000c0d7a10 */ /* 0x002fe40007ffe0ff */
[----:B------:R-:W-:Y:S02]  /*34630*/  ISETP.LT.AND P4, PT, R5, c[0x0][0x17c], !P0 ;  /* 0x00005f0005007a0c */ /* 0x000fe40004781270 */
[----:B------:R-:W-:Y:S02]  /*34640*/  LEA.HI.X.SX32 R7, R24, R4, 0x2, P1 ;  /* 0x0000000418077211 */ /* 0x000fe400008f16ff */
[----:B------:R-:W-:Y:S02]  /*34650*/  LEA R8, P6, R12, R3, 0x2 ;  /* 0x000000030c087211 */ /* 0x000fe400078c10ff */
[----:B------:R-:W-:-:S02]  /*34660*/  ISETP.LT.AND P3, PT, R0, c[0x0][0x17c], !P0 ;  /* 0x00005f0000007a0c */ /* 0x000fc40004761270 */
[C---:B--2---:R-:W-:Y:S01]  /*34670*/  IADD3 R17, R13.reuse, c[0x0][0x198], RZ ;  /* 0x000066000d117a10 */ /* 0x044fe20007ffe0ff */
[----:B------:R1:W-:Y:S01]  /*34680*/  @P5 STG.E [R20.64], R29 ;  /* 0x0000001d14005986 */ /* 0x0003e2000c101904 */
[----:B------:R-:W-:Y:S02]  /*34690*/  IADD3 R5, R252, 0x121, RZ ;  /* 0x00000121fc057810 */ /* 0x000fe40007ffe0ff */
[----:B------:R-:W-:Y:S01]  /*346a0*/  LEA.HI.X.SX32 R9, R12, R4, 0x2, P6 ;  /* 0x000000040c097211 */ /* 0x000fe200030f16ff */
[----:B------:R2:W-:Y:S01]  /*346b0*/  @P2 STG.E [R6.64], R44 ;  /* 0x0000002c06002986 */ /* 0x0005e2000c101904 */
[----:B------:R-:W-:Y:S02]  /*346c0*/  LEA R12, P2, R13, R3, 0x2 ;  /* 0x000000030d0c7211 */ /* 0x000fe400078410ff */
[----:B------:R-:W-:Y:S02]  /*346d0*/  IADD3 R0, R252, 0x122, RZ ;  /* 0x00000122fc007810 */ /* 0x000fe40007ffe0ff */
[----:B------:R-:W-:-:S02]  /*346e0*/  ISETP.LT.AND P5, PT, R5, c[0x0][0x17c], !P0 ;  /* 0x00005f0005007a0c */ /* 0x000fc400047a1270 */
[C---:B-1----:R-:W-:Y:S02]  /*346f0*/  IADD3 R20, R17.reuse, c[0x0][0x198], RZ ;  /* 0x0000660011147a10 */ /* 0x042fe40007ffe0ff */
[-C--:B------:R-:W-:Y:S02]  /*34700*/  LEA R16, P6, R17, R3.reuse, 0x2 ;  /* 0x0000000311107211 */ /* 0x080fe400078c10ff */
[-C--:B------:R-:W-:Y:S02]  /*34710*/  LEA.HI.X.SX32 R13, R13, R4.reuse, 0x2, P2 ;  /* 0x000000040d0d7211 */ /* 0x080fe400010f16ff */
[----:B------:R-:W-:Y:S01]  /*34720*/  IADD3 R21, R20, c[0x0][0x198], RZ ;  /* 0x0000660014157a10 */ /* 0x000fe20007ffe0ff */
[----:B------:R1:W-:Y:S01]  /*34730*/  @P4 STG.E [R8.64], R45 ;  /* 0x0000002d08004986 */ /* 0x0003e2000c101904 */
[----:B------:R-:W-:Y:S02]  /*34740*/  ISETP.LT.AND P1, PT, R0, c[0x0][0x17c], !P0 ;  /* 0x00005f0000007a0c */ /* 0x000fe40004721270 */
[----:B------:R-:W-:Y:S01]  /*34750*/  LEA.HI.X.SX32 R17, R17, R4, 0x2, P6 ;  /* 0x0000000411117211 */ /* 0x000fe200030f16ff */
[----:B------:R4:W-:Y:S01]  /*34760*/  @P3 STG.E [R12.64], R82 ;  /* 0x000000520c003986 */ /* 0x0009e2000c101904 */
[----:B--2---:R-:W-:-:S02]  /*34770*/  LEA R6, P3, R20, R3, 0x2 ;  /* 0x0000000314067211 */ /* 0x004fc400078610ff */
[C---:B------:R-:W-:Y:S02]  /*34780*/  IADD3 R5, R252.reuse, 0x123, RZ ;  /* 0x00000123fc057810 */ /* 0x040fe40007ffe0ff */
[C---:B-1----:R-:W-:Y:S02]  /*34790*/  LEA R8, P6, R21.reuse, R3, 0x2 ;  /* 0x0000000315087211 */ /* 0x042fe400078c10ff */
[----:B------:R-:W-:Y:S02]  /*347a0*/  IADD3 R0, R252, 0x124, RZ ;  /* 0x00000124fc007810 */ /* 0x000fe40007ffe0ff */
[CC--:B------:R-:W-:Y:S02]  /*347b0*/  LEA.HI.X.SX32 R9, R21.reuse, R4.reuse, 0x2, P6 ;  /* 0x0000000415097211 */ /* 0x0c0fe400030f16ff */
[----:B------:R-:W-:Y:S02]  /*347c0*/  IADD3 R21, R21, c[0x0][0x198], RZ ;  /* 0x0000660015157a10 */ /* 0x000fe40007ffe0ff */
[----:B------:R-:W-:Y:S01]  /*347d0*/  LEA.HI.X.SX32 R7, R20, R4, 0x2, P3 ;  /* 0x0000000414077211 */ /* 0x000fe200018f16ff */
[----:B------:R1:W-:Y:S01]  /*347e0*/  @P5 STG.E [R16.64], R83 ;  /* 0x0000005310005986 */ /* 0x0003e2000c101904 */
[----:B------:R-:W-:-:S02]  /*347f0*/  ISETP.LT.AND P4, PT, R5, c[0x0][0x17c], !P0 ;  /* 0x00005f0005007a0c */ /* 0x000fc40004781270 */
[----:B------:R-:W-:Y:S01]  /*34800*/  ISETP.LT.AND P2, PT, R0, c[0x0][0x17c], !P0 ;  /* 0x00005f0000007a0c */ /* 0x000fe20004741270 */
[----:B------:R2:W-:Y:S01]  /*34810*/  @P1 STG.E [R6.64], R62 ;  /* 0x0000003e06001986 */ /* 0x0005e2000c101904 */
[C---:B------:R-:W-:Y:S02]  /*34820*/  IADD3 R5, R252.reuse, 0x125, RZ ;  /* 0x00000125fc057810 */ /* 0x040fe40007ffe0ff */
[C---:B----4-:R-:W-:Y:S02]  /*34830*/  LEA R12, P1, R21.reuse, R3, 0x2 ;  /* 0x00000003150c7211 */ /* 0x050fe400078210ff */
[----:B-1----:R-:W-:Y:S02]  /*34840*/  IADD3 R17, R21, c[0x0][0x198], RZ ;  /* 0x0000660015117a10 */ /* 0x002fe40007ffe0ff */
[----:B------:R-:W-:Y:S02]  /*34850*/  IADD3 R0, R252, 0x126, RZ ;  /* 0x00000126fc007810 */ /* 0x000fe40007ffe0ff */
[----:B------:R-:W-:-:S02]  /*34860*/  IADD3 R20, R17, c[0x0][0x198], RZ ;  /* 0x0000660011147a10 */ /* 0x000fc40007ffe0ff */
[----:B------:R-:W-:Y:S02]  /*34870*/  ISETP.LT.AND P5, PT, R5, c[0x0][0x17c], !P0 ;  /* 0x00005f0005007a0c */ /* 0x000fe400047a1270 */
        /* <DEDUP_REMOVED lines=24> */
[----:B------:R-:W-:Y:S02]  /*34a00*/  LEA R16, P6, R17, R3, 0x2 ;  /* 0x0000000311107211 */ /* 0x000fe400078c10ff */
        /* <DEDUP_REMOVED lines=74> */
[----:B------:R-:W-:-:S03]  /*34eb0*/  LEA R16, P6, R17, R3, 0x2 ;  /* 0x0000000311107211 */ /* 0x000fc600078c10ff */
[----:B------:R4:W-:Y:S01]  /*34ec0*/  @P1 STG.E [R12.64], R26 ;  /* 0x0000001a0c001986 */ /* 0x0009e2000c101904 */
[----:B--2---:R-:W-:Y:S02]  /*34ed0*/  LEA R6, P1, R18, R3, 0x2 ;  /* 0x0000000312067211 */ /* 0x004fe400078210ff */
[----:B------:R-:W-:Y:S02]  /*34ee0*/  IADD3 R5, R252, 0x137, RZ ;  /* 0x00000137fc057810 */ /* 0x000fe40007ffe0ff */
[----:B------:R-:W-:Y:S02]  /*34ef0*/  IADD3 R10, R18, c[0x0][0x198], RZ ;  /* 0x00006600120a7a10 */ /* 0x000fe40007ffe0ff */
[----:B------:R-:W-:Y:S02]  /*34f00*/  IADD3 R0, R252, 0x138, RZ ;  /* 0x00000138fc007810 */ /* 0x000fe40007ffe0ff */
[-C--:B------:R-:W-:Y:S02]  /*34f10*/  LEA.HI.X.SX32 R17, R17, R4.reuse, 0x2, P6 ;  /* 0x0000000411117211 */ /* 0x080fe400030f16ff */
[----:B------:R-:W-:-:S02]  /*34f20*/  LEA.HI.X.SX32 R7, R18, R4, 0x2, P1 ;  /* 0x0000000412077211 */ /* 0x000fc400008f16ff */
[----:B------:R-:W-:Y:S02]  /*34f30*/  ISETP.LT.AND P4, PT, R5, c[0x0][0x17c], !P0 ;  /* 0x00005f0005007a0c */ /* 0x000fe40004781270 */
[----:B-1----:R-:W-:Y:S02]  /*34f40*/  LEA R8, P6, R10, R3, 0x2 ;  /* 0x000000030a087211 */ /* 0x002fe400078c10ff */
[----:B------:R-:W-:Y:S02]  /*34f50*/  ISETP.LT.AND P3, PT, R0, c[0x0][0x17c], !P0 ;  /* 0x00005f0000007a0c */ /* 0x000fe40004761270 */
[C---:B------:R-:W-:Y:S01]  /*34f60*/  IADD3 R11, R10.reuse, c[0x0][0x198], RZ ;  /* 0x000066000a0b7a10 */ /* 0x040fe20007ffe0ff */
[----:B------:R1:W-:Y:S01]  /*34f70*/  @P5 STG.E [R16.64], R27 ;  /* 0x0000001b10005986 */ /* 0x0003e2000c101904 */
[----:B------:R-:W-:-:S03]  /*34f80*/  LEA.HI.X.SX32 R9, R10, R4, 0x2, P6 ;  /* 0x000000040a097211 */ /* 0x000fc600030f16ff */
[----:B------:R2:W-:Y:S01]  /*34f90*/  @P2 STG.E [R6.64], R42 ;  /* 0x0000002a06002986 */ /* 0x0005e2000c101904 */
[C---:B------:R-:W-:Y:S02]  /*34fa0*/  LEA R10, P2, R11.reuse, R3, 0x2 ;  /* 0x000000030b0a7211 */ /* 0x040fe400078410ff */
[C---:B------:R-:W-:Y:S02]  /*34fb0*/  IADD3 R5, R252.reuse, 0x139, RZ ;  /* 0x00000139fc057810 */ /* 0x040fe40007ffe0ff */
[----:B------:R-:W-:Y:S02]  /*34fc0*/  IADD3 R0, R252, 0x13a, RZ ;  /* 0x0000013afc007810 */ /* 0x000fe40007ffe0ff */
[C---:B----4-:R-:W-:Y:S02]  /*34fd0*/  IADD3 R13, R11.reuse, c[0x0][0x198], RZ ;  /* 0x000066000b0d7a10 */ /* 0x050fe40007ffe0ff */
[----:B------:R-:W-:Y:S02]  /*34fe0*/  LEA.HI.X.SX32 R11, R11, R4, 0x2, P2 ;  /* 0x000000040b0b7211 */ /* 0x000fe400010f16ff */
[----:B------:R-:W-:-:S02]  /*34ff0*/  ISETP.LT.AND P5, PT, R5, c[0x0][0x17c], !P0 ;  /* 0x00005f0005007a0c */ /* 0x000fc400047a1270 */
[----:B------:R-:W-:Y:S02]  /*35000*/  ISETP.LT.AND P1, PT, R0, c[0x0][0x17c], !P0 ;  /* 0x00005f0000007a0c */ /* 0x000fe40004721270 */
[C---:B-1----:R-:W-:Y:S01]  /*35010*/  IADD3 R16, R13.reuse, c[0x0][0x198], RZ ;  /* 0x000066000d107a10 */ /* 0x042fe20007ffe0ff */
[----:B------:R1:W-:Y:S01]  /*35020*/  @P4 STG.E [R8.64], R43 ;  /* 0x0000002b08004986 */ /* 0x0003e2000c101904 */
[----:B------:R-:W-:-:S03]  /*35030*/  LEA R12, P6, R13, R3, 0x2 ;  /* 0x000000030d0c7211 */ /* 0x000fc600078c10ff */
[----:B------:R4:W-:Y:S01]  /*35040*/  @P3 STG.E [R10.64], R70 ;  /* 0x000000460a003986 */ /* 0x0009e2000c101904 */
[----:B--2---:R-:W-:Y:S02]  /*35050*/  LEA R6, P3, R16, R3, 0x2 ;  /* 0x0000000310067211 */ /* 0x004fe400078610ff */
[C---:B------:R-:W-:Y:S02]  /*35060*/  IADD3 R5, R252.reuse, 0x13b, RZ ;  /* 0x0000013bfc057810 */ /* 0x040fe40007ffe0ff */
[----:B------:R-:W-:Y:S02]  /*35070*/  IADD3 R0, R252, 0x13c, RZ ;  /* 0x0000013cfc007810 */ /* 0x000fe40007ffe0ff */
[-C--:B------:R-:W-:Y:S02]  /*35080*/  LEA.HI.X.SX32 R13, R13, R4.reuse, 0x2, P6 ;  /* 0x000000040d0d7211 */ /* 0x080fe400030f16ff */
[C---:B-1----:R-:W-:Y:S02]  /*35090*/  IADD3 R9, R16.reuse, c[0x0][0x198], RZ ;  /* 0x0000660010097a10 */ /* 0x042fe40007ffe0ff */
[----:B------:R-:W-:-:S02]  /*350a0*/  LEA.HI.X.SX32 R7, R16, R4, 0x2, P3 ;  /* 0x0000000410077211 */ /* 0x000fc400018f16ff */
[----:B------:R-:W-:Y:S02]  /*350b0*/  ISETP.LT.AND P4, PT, R5, c[0x0][0x17c], !P0 ;  /* 0x00005f0005007a0c */ /* 0x000fe40004781270 */
[----:B------:R-:W-:Y:S02]  /*350c0*/  ISETP.LT.AND P2, PT, R0, c[0x0][0x17c], !P0 ;  /* 0x00005f0000007a0c */ /* 0x000fe40004741270 */
[C---:B------:R-:W-:Y:S01]  /*350d0*/  IADD3 R17, R9.reuse, c[0x0][0x198], RZ ;  /* 0x0000660009117a10 */ /* 0x040fe20007ffe0ff */
[----:B------:R1:W-:Y:S01]  /*350e0*/  @P5 STG.E [R12.64], R71 ;  /* 0x000000470c005986 */ /* 0x0003e2000c101904 */
[----:B------:R-:W-:-:S03]  /*350f0*/  LEA R8, P6, R9, R3, 0x2 ;  /* 0x0000000309087211 */ /* 0x000fc600078c10ff */
[----:B------:R2:W-:Y:S01]  /*35100*/  @P1 STG.E [R6.64], R14 ;  /* 0x0000000e06001986 */ /* 0x0005e2000c101904 */
[C---:B----4-:R-:W-:Y:S02]  /*35110*/  LEA R10, P1, R17.reuse, R3, 0x2 ;  /* 0x00000003110a7211 */ /* 0x050fe400078210ff */
[C---:B------:R-:W-:Y:S02]  /*35120*/  IADD3 R5, R252.reuse, 0x13d, RZ ;  /* 0x0000013dfc057810 */ /* 0x040fe40007ffe0ff */
[----:B------:R-:W-:Y:S02]  /*35130*/  IADD3 R0, R252, 0x13e, RZ ;  /* 0x0000013efc007810 */ /* 0x000fe40007ffe0ff */
[----:B------:R-:W-:Y:S02]  /*35140*/  IADD3 R18, R17, c[0x0][0x198], RZ ;  /* 0x0000660011127a10 */ /* 0x000fe40007ffe0ff */
[-C--:B------:R-:W-:Y:S02]  /*35150*/  LEA.HI.X.SX32 R9, R9, R4.reuse, 0x2, P6 ;  /* 0x0000000409097211 */ /* 0x080fe400030f16ff */
[----:B------:R-:W-:-:S02]  /*35160*/  LEA.HI.X.SX32 R11, R17, R4, 0x2, P1 ;  /* 0x00000004110b7211 */ /* 0x000fc400008f16ff */
[----:B------:R-:W-:Y:S02]  /*35170*/  ISETP.LT.AND P5, PT, R5, c[0x0][0x17c], !P0 ;  /* 0x00005f0005007a0c */ /* 0x000fe400047a1270 */
[----:B------:R-:W-:Y:S02]  /*35180*/  IADD3 R16, R18, c[0x0][0x198], RZ ;  /* 0x0000660012107a10 */ /* 0x000fe40007ffe0ff */
[----:B------:R-:W-:Y:S01]  /*35190*/  ISETP.LT.AND P3, PT, R0, c[0x0][0x17c], !P0 ;  /* 0x00005f0000007a0c */ /* 0x000fe20004761270 */
[----:B------:R4:W-:Y:S01]  /*351a0*/  @P4 STG.E [R8.64], R15 ;  /* 0x0000000f08004986 */ /* 0x0009e2000c101904 */
[----:B-1----:R-:W-:-:S03]  /*351b0*/  LEA R12, P6, R18, R3, 0x2 ;  /* 0x00000003120c7211 */ /* 0x002fc600078c10ff */
        /* <DEDUP_REMOVED lines=8> */
[C---:B------:R-:W-:Y:S02]  /*35240*/  IADD3 R20, R19.reuse, c[0x0][0x198], RZ ;  /* 0x0000660013147a10 */ /* 0x040fe40007ffe0ff */
[----:B------:R-:W-:Y:S01]  /*35250*/  ISETP.LT.AND P1, PT, R0, c[0x0][0x17c], !P0 ;  /* 0x00005f0000007a0c */ /* 0x000fe20004721270 */
[----:B------:R2:W-:Y:S01]  /*35260*/  @P5 STG.E [R12.64], R31 ;  /* 0x0000001f0c005986 */ /* 0x0005e2000c101904 */
[----:B----4-:R-:W-:-:S03]  /*35270*/  LEA R8, P6, R19, R3, 0x2 ;  /* 0x0000000313087211 */ /* 0x010fc600078c10ff */
[----:B------:R4:W-:Y:S01]  /*35280*/  @P3 STG.E [R6.64], R46 ;  /* 0x0000002e06003986 */ /* 0x0009e2000c101904 */
[----:B-1----:R-:W-:Y:S02]  /*35290*/  LEA R10, P3, R20, R3, 0x2 ;  /* 0x00000003140a7211 */ /* 0x002fe400078610ff */
        /* <DEDUP_REMOVED lines=9> */
[----:B--2---:R-:W-:-:S03]  /*35330*/  LEA R12, P6, R21, R3, 0x2 ;  /* 0x00000003150c7211 */ /* 0x004fc600078c10ff */
        /* <DEDUP_REMOVED lines=11> */
[----:B-1----:R-:W-:-:S03]  /*353f0*/  LEA R8, P6, R15, R3, 0x2 ;  /* 0x000000030f087211 */ /* 0x002fc600078c10ff */
[----:B------:R1:W-:Y:S01]  /*35400*/  @P2 STG.E [R6.64], R64 ;  /* 0x0000004006002986 */ /* 0x0003e2000c101904 */
[C---:B--2---:R-:W-:Y:S02]  /*35410*/  LEA R10, P2, R17.reuse, R3, 0x2 ;  /* 0x00000003110a7211 */ /* 0x044fe400078410ff */
[C---:B------:R-:W-:Y:S02]  /*35420*/  IADD3 R5, R252.reuse, 0x145, RZ ;  /* 0x00000145fc057810 */ /* 0x040fe40007ffe0ff */
[----:B------:R-:W-:Y:S02]  /*35430*/  IADD3 R18, R17, c[0x0][0x198], RZ ;  /* 0x0000660011127a10 */ /* 0x000fe40007ffe0ff */
[----:B------:R-:W-:Y:S02]  /*35440*/  IADD3 R0, R252, 0x146, RZ ;  /* 0x00000146fc007810 */ /* 0x000fe40007ffe0ff */
[-C--:B------:R-:W-:Y:S02]  /*35450*/  LEA.HI.X.SX32 R9, R15, R4.reuse, 0x2, P6 ;  /* 0x000000040f097211 */ /* 0x080fe400030f16ff */
[----:B------:R-:W-:-:S02]  /*35460*/  LEA.HI.X.SX32 R11, R17, R4, 0x2, P2 ;  /* 0x00000004110b7211 */ /* 0x000fc400010f16ff */
[----:B------:R-:W-:Y:S02]  /*35470*/  ISETP.LT.AND P5, PT, R5, c[0x0][0x17c], !P0 ;  /* 0x00005f0005007a0c */ /* 0x000fe400047a1270 */
[----:B------:R-:W-:Y:S02]  /*35480*/  IADD3 R16, R18, c[0x0][0x198], RZ ;  /* 0x0000660012107a10 */ /* 0x000fe40007ffe0ff */
        /* <DEDUP_REMOVED lines=26> */
[----:B------:R-:W-:Y:S02]  /*35630*/  IADD3 R5, R252, 0x14b, RZ ;  /* 0x0000014bfc057810 */ /* 0x000fe40007ffe0ff */
[-C--:B-1----:R-:W-:Y:S01]  /*35640*/  LEA R12, P6, R23, R3.reuse, 0x2 ;  /* 0x00000003170c7211 */ /* 0x082fe200078c10ff */
[----:B------:R1:W-:Y:S01]  /*35650*/  @P2 STG.E [R10.64], R56 ;  /* 0x000000380a002986 */ /* 0x0003e2000c101904 */
[----:B--2---:R-:W-:-:S02]  /*35660*/  LEA R6, P2, R20, R3, 0x2 ;  /* 0x0000000314067211 */ /* 0x004fc400078410ff */
[----:B------:R-:W-:Y:S02]  /*35670*/  IADD3 R21, R20, c[0x0][0x198], RZ ;  /* 0x0000660014157a10 */ /* 0x000fe40007ffe0ff */
[----:B------:R-:W-:Y:S02]  /*35680*/  IADD3 R0, R252, 0x14c, RZ ;  /* 0x0000014cfc007810 */ /* 0x000fe40007ffe0ff */
[----:B------:R-:W-:Y:S02]  /*35690*/  ISETP.LT.AND P4, PT, R5, c[0x0][0x17c], !P0 ;  /* 0x00005f0005007a0c */ /* 0x000fe40004781270 */
[-C--:B------:R-:W-:Y:S02]  /*356a0*/  LEA.HI.X.SX32 R13, R23, R4.reuse, 0x2, P6 ;  /* 0x00000004170d7211 */ /* 0x080fe400030f16ff */
[----:B------:R-:W-:Y:S02]  /*356b0*/  LEA.HI.X.SX32 R7, R20, R4, 0x2, P2 ;  /* 0x0000000414077211 */ /* 0x000fe400010f16ff */
[----:B------:R-:W-:-:S02]  /*356c0*/  IADD3 R24, R21, c[0x0][0x198], RZ ;  /* 0x0000660015187a10 */ /* 0x000fc40007ffe0ff */
[----:B------:R-:W-:Y:S01]  /*356d0*/  ISETP.LT.AND P1, PT, R0, c[0x0][0x17c], !P0 ;  /* 0x00005f0000007a0c */ /* 0x000fe20004721270 */
[----:B------:R2:W-:Y:S01]  /*356e0*/  @P5 STG.E [R12.64], R57 ;  /* 0x000000390c005986 */ /* 0x0005e2000c101904 */
[CC--:B----4-:R-:W-:Y:S02]  /*356f0*/  LEA R8, P6, R21.reuse, R3.reuse, 0x2 ;  /* 0x0000000315087211 */ /* 0x0d0fe400078c10ff */
[----:B------:R-:W-:Y:S01]  /*35700*/  IADD3 R5, R252, 0x14d, RZ ;  /* 0x0000014dfc057810 */ /* 0x000fe20007ffe0ff */
[----:B------:R4:W-:Y:S01]  /*35710*/  @P3 STG.E [R6.64], R84 ;  /* 0x0000005406003986 */ /* 0x0009e2000c101904 */
[C---:B------:R-:W-:Y:S02]  /*35720*/  IADD3 R25, R24.reuse, c[0x0][0x198], RZ ;  /* 0x0000660018197a10 */ /* 0x040fe40007ffe0ff */
[----:B-1----:R-:W-:Y:S02]  /*35730*/  LEA R10, P3, R24, R3, 0x2 ;  /* 0x00000003180a7211 */ /* 0x002fe400078610ff */
[----:B------:R-:W-:-:S02]  /*35740*/  LEA.HI.X.SX32 R9, R21, R4, 0x2, P6 ;  /* 0x0000000415097211 */ /* 0x000fc400030f16ff */
[C---:B------:R-:W-:Y:S02]  /*35750*/  IADD3 R0, R252.reuse, 0x14e, RZ ;  /* 0x0000014efc007810 */ /* 0x040fe40007ffe0ff */
[----:B------:R-:W-:Y:S02]  /*35760*/  ISETP.LT.AND P5, PT, R5, c[0x0][0x17c], !P0 ;  /* 0x00005f0005007a0c */ /* 0x000fe400047a1270 */
[----:B------:R-:W-:Y:S02]  /*35770*/  IADD3 R14, R25, c[0x0][0x198], RZ ;  /* 0x00006600190e7a10 */ /* 0x000fe40007ffe0ff */
[----:B------:R-:W-:Y:S02]  /*35780*/  IADD3 R5, R252, 0x14f, RZ ;  /* 0x0000014ffc057810 */ /* 0x000fe40007ffe0ff */
[----:B------:R-:W-:Y:S01]  /*35790*/  LEA.HI.X.SX32 R11, R24, R4, 0x2, P3 ;  /* 0x00000004180b7211 */ /* 0x000fe200018f16ff */
[----:B------:R1:W-:Y:S01]  /*357a0*/  @P4 STG.E [R8.64], R85 ;  /* 0x0000005508004986 */ /* 0x0003e2000c101904 */
[----:B------:R-:W-:-:S02]  /*357b0*/  ISETP.LT.AND P2, PT, R0, c[0x0][0x17c], !P0 ;  /* 0x00005f0000007a0c */ /* 0x000fc40004741270 */
[-C--:B--2---:R-:W-:Y:S02]  /*357c0*/  LEA R12, P6, R25, R3.reuse, 0x2 ;  /* 0x00000003190c7211 */ /* 0x084fe400078c10ff */
[C---:B------:R-:W-:Y:S02]  /*357d0*/  IADD3 R15, R14.reuse, c[0x0][0x198], RZ ;  /* 0x000066000e0f7a10 */ /* 0x040fe40007ffe0ff */
[----:B------:R-:W-:Y:S01]  /*357e0*/  ISETP.LT.AND P4, PT, R5, c[0x0][0x17c], !P0 ;  /* 0x00005f0005007a0c */ /* 0x000fe20004781270 */
[----:B------:R2:W-:Y:S01]  /*357f0*/  @P1 STG.E [R10.64], R104 ;  /* 0x000000680a001986 */ /* 0x0005e2000c101904 */
[----:B------:R-:W-:Y:S02]  /*35800*/  LEA.HI.X.SX32 R13, R25, R4, 0x2, P6 ;  /* 0x00000004190d7211 */ /* 0x000fe400030f16ff */
[-C--:B----4-:R-:W-:Y:S02]  /*35810*/  LEA R6, P1, R14, R3.reuse, 0x2 ;  /* 0x000000030e067211 */ /* 0x090fe400078210ff */
[----:B-1----:R-:W-:-:S02]  /*35820*/  LEA R8, P6, R15, R3, 0x2 ;  /* 0x000000030f087211 */ /* 0x002fc400078c10ff */
[----:B------:R-:W-:Y:S02]  /*35830*/  IADD3 R0, R252, 0x150, RZ ;  /* 0x00000150fc007810 */ /* 0x000fe40007ffe0ff */
[-C--:B------:R-:W-:Y:S02]  /*35840*/  LEA.HI.X.SX32 R7, R14, R4.reuse, 0x2, P1 ;  /* 0x000000040e077211 */ /* 0x080fe400008f16ff */
[C---:B------:R-:W-:Y:S01]  /*35850*/  LEA.HI.X.SX32 R9, R15.reuse, R4, 0x2, P6 ;  /* 0x000000040f097211 */ /* 0x040fe200030f16ff */
[----:B------:R-:W-:Y:S01]  /*35860*/  @P5 STG.E [R12.64], R105 ;  /* 0x000000690c005986 */ /* 0x000fe2000c101904 */
[----:B------:R-:W-:Y:S02]  /*35870*/  IADD3 R28, R15, c[0x0][0x198], RZ ;  /* 0x000066000f1c7a10 */ /* 0x000fe40007ffe0ff */
[----:B------:R-:W-:Y:S01]  /*35880*/  ISETP.LT.AND P3, PT, R0, c[0x0][0x17c], !P0 ;  /* 0x00005f0000007a0c */ /* 0x000fe20004761270 */
[----:B------:R1:W-:Y:S01]  /*35890*/  @P2 STG.E [R6.64], R67 ;  /* 0x0000004306002986 */ /* 0x0003e2000c101904 */
[----:B--2---:R-:W-:-:S03]  /*358a0*/  LEA R10, P2, R28, R3, 0x2 ;  /* 0x000000031c0a7211 */ /* 0x004fc600078410ff */
[----:B------:R2:W-:Y:S01]  /*358b0*/  @P4 STG.E [R8.64], R66 ;  /* 0x0000004208004986 */ /* 0x0005e2000c101904 */
[----:B------:R-:W-:Y:S02]  /*358c0*/  IADD3 R5, R252, 0x151, RZ ;  /* 0x00000151fc057810 */ /* 0x000fe40007ffe0ff */
[----:B------:R-:W-:Y:S01]  /*358d0*/  IADD3 R29, R28, c[0x0][0x198], RZ ;  /* 0x000066001c1d7a10 */ /* 0x000fe20007ffe0ff */
[----:B-1----:R-:W4:Y:S01]  /*358e0*/  LDL.LU R67, [R1+0xe54] ;  /* 0x000e540001437983 */ /* 0x002f220000300800 */
[----:B------:R-:W-:-:S03]  /*358f0*/  IADD3 R0, R252, 0x152, RZ ;  /* 0x00000152fc007810 */ /* 0x000fc60007ffe0ff */
[----:B--2---:R-:W2:Y:S04]  /*35900*/  LDL.LU R66, [R1+0xe50] ;  /* 0x000e500001427983 */ /* 0x004ea80000300800 */
[----:B------:R-:W2:Y:S01]  /*35910*/  LDL.LU R132, [R1+0x3e0] ;  /* 0x0003e00001847983 */ /* 0x000ea20000300800 */
[----:B------:R-:W-:Y:S02]  /*35920*/  LEA.HI.X.SX32 R11, R28, R4, 0x2, P2 ;  /* 0x000000041c0b7211 */ /* 0x000fe400010f16ff */
[----:B------:R-:W-:Y:S01]  /*35930*/  ISETP.LT.AND P5, PT, R5, c[0x0][0x17c], !P0 ;  /* 0x00005f0005007a0c */ /* 0x000fe200047a1270 */
[----:B------:R-:W4:Y:S01]  /*35940*/  LDL.LU R133, [R1+0x3e4] ;  /* 0x0003e40001857983 */ /* 0x000f220000300800 */
[C---:B------:R-:W-:Y:S02]  /*35950*/  IADD3 R30, R29.reuse, c[0x0][0x198], RZ ;  /* 0x000066001d1e7a10 */ /* 0x040fe40007ffe0ff */
[----:B------:R-:W-:Y:S01]  /*35960*/  ISETP.LT.AND P1, PT, R0, c[0x0][0x17c], !P0 ;  /* 0x00005f0000007a0c */ /* 0x000fe20004721270 */
[----:B------:R-:W-:Y:S01]  /*35970*/  @P3 STG.E [R10.64], R129 ;  /* 0x000000810a003986 */ /* 0x000fe2000c101904 */
[----:B------:R-:W-:-:S02]  /*35980*/  LEA R12, P6, R29, R3, 0x2 ;  /* 0x000000031d0c7211 */ /* 0x000fc400078c10ff */
[-C--:B------:R-:W-:Y:S02]  /*35990*/  LEA R6, P3, R30, R3.reuse, 0x2 ;  /* 0x000000031e067211 */ /* 0x080fe400078610ff */
[----:B------:R-:W-:Y:S02]  /*359a0*/  IADD3 R5, R252, 0x153, RZ ;  /* 0x00000153fc057810 */ /* 0x000fe40007ffe0ff */
[-C--:B------:R-:W-:Y:S02]  /*359b0*/  LEA.HI.X.SX32 R13, R29, R4.reuse, 0x2, P6 ;  /* 0x000000041d0d7211 */ /* 0x080fe400030f16ff */
[C---:B------:R-:W-:Y:S02]  /*359c0*/  LEA.HI.X.SX32 R7, R30.reuse, R4, 0x2, P3 ;  /* 0x000000041e077211 */ /* 0x040fe400018f16ff */
[----:B------:R-:W-:Y:S02]  /*359d0*/  IADD3 R31, R30, c[0x0][0x198], RZ ;  /* 0x000066001e1f7a10 */ /* 0x000fe40007ffe0ff */
[----:B------:R-:W-:Y:S01]  /*359e0*/  ISETP.LT.AND P4, PT, R5, c[0x0][0x17c], !P0 ;  /* 0x00005f0005007a0c */ /* 0x000fe20004781270 */
[----:B------:R-:W-:Y:S01]  /*359f0*/  @P5 STG.E [R12.64], R128 ;  /* 0x000000800c005986 */ /* 0x000fe2000c101904 */
[----:B------:R-:W-:-:S03]  /*35a00*/  LEA R8, P6, R31, R3, 0x2 ;  /* 0x000000031f087211 */ /* 0x000fc600078c10ff */
[----:B---3--:R1:W-:Y:S01]  /*35a10*/  @P1 STG.E [R6.64], R134 ;  /* 0x0000008606001986 */ /* 0x0083e2000c101904 */
[----:B------:R-:W-:-:S03]  /*35a20*/  LEA.HI.X.SX32 R9, R31, R4, 0x2, P6 ;  /* 0x000000041f097211 */ /* 0x000fc600030f16ff */
[----:B-1----:R-:W3:Y:S04]  /*35a30*/  LDL.LU R134, [R1+0x410] ;  /* 0x0004100001867983 */ /* 0x002ee80000300800 */
[----:B------:R1:W-:Y:S04]  /*35a40*/  @P4 STG.E [R8.64], R135 ;  /* 0x0000008708004986 */ /* 0x0003e8000c101904 */
[----:B-1----:R-:W3:Y:S01]  /*35a50*/  LDL.LU R135, [R1+0x414] ;  /* 0x0004140001877983 */ /* 0x002ee20000300800 */
[----:B------:R-:W-:Y:S02]  /*35a60*/  IADD3 R0, R252, 0x154, RZ ;  /* 0x00000154fc007810 */ /* 0x000fe40007ffe0ff */
[----:B------:R-:W-:-:S02]  /*35a70*/  IADD3 R32, R31, c[0x0][0x198], RZ ;  /* 0x000066001f207a10 */ /* 0x000fc40007ffe0ff */
[----:B------:R-:W-:Y:S02]  /*35a80*/  ISETP.LT.AND P2, PT, R0, c[0x0][0x17c], !P0 ;  /* 0x00005f0000007a0c */ /* 0x000fe40004741270 */
[----:B------:R-:W-:Y:S02]  /*35a90*/  LEA R12, P1, R32, R3, 0x2 ;  /* 0x00000003200c7211 */ /* 0x000fe400078210ff */
[----:B------:R-:W-:Y:S02]  /*35aa0*/  IADD3 R5, R252, 0x155, RZ ;  /* 0x00000155fc057810 */ /* 0x000fe40007ffe0ff */
[----:B------:R-:W-:Y:S02]  /*35ab0*/  IADD3 R33, R32, c[0x0][0x198], RZ ;  /* 0x0000660020217a10 */ /* 0x000fe40007ffe0ff */
[----:B------:R-:W-:Y:S02]  /*35ac0*/  IADD3 R0, R252, 0x156, RZ ;  /* 0x00000156fc007810 */ /* 0x000fe40007ffe0ff */
[----:B------:R-:W-:-:S02]  /*35ad0*/  LEA.HI.X.SX32 R13, R32, R4, 0x2, P1 ;  /* 0x00000004200d7211 */ /* 0x000fc400008f16ff */
[----:B------:R-:W-:Y:S02]  /*35ae0*/  ISETP.LT.AND P5, PT, R5, c[0x0][0x17c], !P0 ;  /* 0x00005f0005007a0c */ /* 0x000fe400047a1270 */
[C---:B------:R-:W-:Y:S02]  /*35af0*/  IADD3 R34, R33.reuse, c[0x0][0x198], RZ ;  /* 0x0000660021227a10 */ /* 0x040fe40007ffe0ff */
[----:B------:R-:W-:Y:S02]  /*35b00*/  ISETP.LT.AND P3, PT, R0, c[0x0][0x17c], !P0 ;  /* 0x00005f0000007a0c */ /* 0x000fe40004761270 */
[----:B------:R-:W-:Y:S02]  /*35b10*/  LEA R30, P6, R33, R3, 0x2 ;  /* 0x00000003211e7211 */ /* 0x000fe400078c10ff */
[----:B------:R-:W-:Y:S02]  /*35b20*/  IADD3 R5, R252, 0x157, RZ ;  /* 0x00000157fc057810 */ /* 0x000fe40007ffe0ff */
[----:B------:R-:W-:-:S02]  /*35b30*/  IADD3 R35, R34, c[0x0][0x198], RZ ;  /* 0x0000660022237a10 */ /* 0x000fc40007ffe0ff */
[----:B------:R-:W-:Y:S02]  /*35b40*/  IADD3 R0, R252, 0x158, RZ ;  /* 0x00000158fc007810 */ /* 0x000fe40007ffe0ff */
[----:B------:R-:W-:Y:S02]  /*35b50*/  LEA.HI.X.SX32 R31, R33, R4, 0x2, P6 ;  /* 0x00000004211f7211 */ /* 0x000fe400030f16ff */
[----:B------:R-:W-:Y:S02]  /*35b60*/  ISETP.LT.AND P4, PT, R5, c[0x0][0x17c], !P0 ;  /* 0x00005f0005007a0c */ /* 0x000fe40004781270 */
[C---:B------:R-:W-:Y:S02]  /*35b70*/  IADD3 R36, R35.reuse, c[0x0][0x198], RZ ;  /* 0x0000660023247a10 */ /* 0x040fe40007ffe0ff */
[----:B------:R-:W-:Y:S02]  /*35b80*/  ISETP.LT.AND P1, PT, R0, c[0x0][0x17c], !P0 ;  /* 0x00005f0000007a0c */ /* 0x000fe40004721270 */
[----:B------:R-:W-:-:S02]  /*35b90*/  LEA R32, P6, R35, R3, 0x2 ;  /* 0x0000000323207211 */ /* 0x000fc400078c10ff */
[----:B------:R-:W-:Y:S02]  /*35ba0*/  IADD3 R5, R252, 0x159, RZ ;  /* 0x00000159fc057810 */ /* 0x000fe40007ffe0ff */
[----:B------:R-:W-:Y:S02]  /*35bb0*/  IADD3 R37, R36, c[0x0][0x198], RZ ;  /* 0x0000660024257a10 */ /* 0x000fe40007ffe0ff */
[----:B------:R-:W-:Y:S02]  /*35bc0*/  IADD3 R0, R252, 0x15a, RZ ;  /* 0x0000015afc007810 */ /* 0x000fe40007ffe0ff */
[----:B------:R-:W-:Y:S02]  /*35bd0*/  LEA.HI.X.SX32 R33, R35, R4, 0x2, P6 ;  /* 0x0000000423217211 */ /* 0x000fe400030f16ff */
[----:B------:R-:W-:-:S04]  /*35be0*/  IADD3 R41, R37, c[0x0][0x198], RZ ;  /* 0x0000660025297a10 */ /* 0x000fc80007ffe0ff */
[----:B------:R-:W-:-:S04]  /*35bf0*/  IADD3 R42, R41, c[0x0][0x198], RZ ;  /* 0x00006600292a7a10 */ /* 0x000fc80007ffe0ff */
[----:B------:R-:W-:-:S04]  /*35c00*/  IADD3 R43, R42, c[0x0][0x198], RZ ;  /* 0x000066002a2b7a10 */ /* 0x000fc80007ffe0ff */
[----:B------:R-:W-:-:S04]  /*35c10*/  IADD3 R44, R43, c[0x0][0x198], RZ ;  /* 0x000066002b2c7a10 */ /* 0x000fc80007ffe0ff */
[----:B------:R-:W-:-:S04]  /*35c20*/  IADD3 R45, R44, c[0x0][0x198], RZ ;  /* 0x000066002c2d7a10 */ /* 0x000fc80007ffe0ff */
[----:B------:R-:W-:-:S04]  /*35c30*/  IADD3 R46, R45, c[0x0][0x198], RZ ;  /* 0x000066002d2e7a10 */ /* 0x000fc80007ffe0ff */
[----:B------:R-:W-:Y:S01]  /*35c40*/  IADD3 R47, R46, c[0x0][0x198], RZ ;  /* 0x000066002e2f7a10 */ /* 0x000fe20007ffe0ff */
[----:B--2---:R1:W-:Y:S01]  /*35c50*/  @P2 STG.E [R12.64], R132 ;  /* 0x000000840c002986 */ /* 0x0043e2000c101904 */
[----:B------:R-:W-:-:S04]  /*35c60*/  LEA R8, P2, R34, R3, 0x2 ;  /* 0x0000000322087211 */ /* 0x000fc800078410ff */
[-C--:B------:R-:W-:Y:S01]  /*35c70*/  LEA.HI.X.SX32 R9, R34, R4.reuse, 0x2, P2 ;  /* 0x0000000422097211 */ /* 0x080fe200010f16ff */
[----:B----4-:R2:W-:Y:S04]  /*35c80*/  @P5 STG.E [R30.64], R133 ;  /* 0x000000851e005986 */ /* 0x0105e8000c101904 */
[----:B------:R4:W-:Y:S01]  /*35c90*/  @P3 STG.E [R8.64], R86 ;  /* 0x0000005608003986 */ /* 0x0009e2000c101904 */
[C---:B-1----:R-:W-:Y:S02]  /*35ca0*/  LEA R12, P3, R36.reuse, R3, 0x2 ;  /* 0x00000003240c7211 */ /* 0x042fe400078610ff */
[----:B------:R-:W-:Y:S02]  /*35cb0*/  ISETP.LT.AND P5, PT, R5, c[0x0][0x17c], !P0 ;  /* 0x00005f0005007a0c */ /* 0x000fe400047a1270 */
[----:B------:R-:W-:-:S02]  /*35cc0*/  LEA.HI.X.SX32 R13, R36, R4, 0x2, P3 ;  /* 0x00000004240d7211 */ /* 0x000fc400018f16ff */
[----:B------:R-:W-:Y:S01]  /*35cd0*/  ISETP.LT.AND P2, PT, R0, c[0x0][0x17c], !P0 ;  /* 0x00005f0000007a0c */ /* 0x000fe20004741270 */
[----:B------:R1:W-:Y:S01]  /*35ce0*/  @P4 STG.E [R32.64], R87 ;  /* 0x0000005720004986 */ /* 0x0003e2000c101904 */
[C---:B--2---:R-:W-:Y:S02]  /*35cf0*/  LEA R30, P6, R37.reuse, R3, 0x2 ;  /* 0x00000003251e7211 */ /* 0x044fe400078c10ff */
[C---:B------:R-:W-:Y:S01]  /*35d00*/  IADD3 R5, R252.reuse, 0x15b, RZ ;  /* 0x0000015bfc057810 */ /* 0x040fe20007ffe0ff */
[----:B----4-:R-:W2:Y:S01]  /*35d10*/  LDL.LU R86, [R1+0xe4c] ;  /* 0x000e4c0001567983 */ /* 0x010ea20000300800 */
[----:B------:R-:W-:Y:S02]  /*35d20*/  IADD3 R0, R252, 0x15c, RZ ;  /* 0x0000015cfc007810 */ /* 0x000fe40007ffe0ff */
[----:B------:R-:W-:Y:S02]  /*35d30*/  LEA.HI.X.SX32 R31, R37, R4, 0x2, P6 ;  /* 0x00000004251f7211 */ /* 0x000fe400030f16ff */
[----:B------:R-:W-:-:S02]  /*35d40*/  ISETP.LT.AND P4, PT, R5, c[0x0][0x17c], !P0 ;  /* 0x00005f0005007a0c */ /* 0x000fc40004781270 */
[----:B------:R-:W-:Y:S01]  /*35d50*/  ISETP.LT.AND P3, PT, R0, c[0x0][0x17c], !P0 ;  /* 0x00005f0000007a0c */ /* 0x000fe20004761270 */
[----:B-1----:R-:W4:Y:S04]  /*35d60*/  LDL.LU R87, [R1+0xe48] ;  /* 0x000e480001577983 */ /* 0x002f280000300800 */
[----:B---3--:R1:W-:Y:S01]  /*35d70*/  @P1 STG.E [R12.64], R134 ;  /* 0x000000860c001986 */ /* 0x0083e2000c101904 */
[----:B------:R-:W-:-:S04]  /*35d80*/  LEA R32, P1, R41, R3, 0x2 ;  /* 0x0000000329207211 */ /* 0x000fc800078210ff */
[----:B------:R-:W-:Y:S02]  /*35d90*/  LEA.HI.X.SX32 R33, R41, R4, 0x2, P1 ;  /* 0x0000000429217211 */ /* 0x000fe400008f16ff */
[-C--:B------:R-:W-:Y:S02]  /*35da0*/  LEA R34, P6, R42, R3.reuse, 0x2 ;  /* 0x000000032a227211 */ /* 0x080fe400078c10ff */
[C---:B------:R-:W-:Y:S02]  /*35db0*/  IADD3 R5, R252.reuse, 0x15d, RZ ;  /* 0x0000015dfc057810 */ /* 0x040fe40007ffe0ff */
[----:B------:R-:W-:Y:S01]  /*35dc0*/  IADD3 R0, R252, 0x15e, RZ ;  /* 0x0000015efc007810 */ /* 0x000fe20007ffe0ff */
[----:B------:R3:W-:Y:S04]  /*35dd0*/  @P5 STG.E [R30.64], R135 ;  /* 0x000000871e005986 */ /* 0x0007e8000c101904 */
[----:B------:R3:W-:Y:S01]  /*35de0*/  @P2 STG.E [R32.64], R66 ;  /* 0x0000004220002986 */ /* 0x0007e2000c101904 */
[----:B-1----:R-:W-:-:S02]  /*35df0*/  LEA R12, P2, R43, R3, 0x2 ;  /* 0x000000032b0c7211 */ /* 0x002fc400078410ff */
[-C--:B------:R-:W-:Y:S02]  /*35e00*/  LEA.HI.X.SX32 R35, R42, R4.reuse, 0x2, P6 ;  /* 0x000000042a237211 */ /* 0x080fe400030f16ff */
[----:B------:R-:W-:Y:S02]  /*35e10*/  LEA.HI.X.SX32 R13, R43, R4, 0x2, P2 ;  /* 0x000000042b0d7211 */ /* 0x000fe400010f16ff */
[----:B------:R-:W-:Y:S02]  /*35e20*/  ISETP.LT.AND P5, PT, R5, c[0x0][0x17c], !P0 ;  /* 0x00005f0005007a0c */ /* 0x000fe400047a1270 */
[----:B------:R-:W-:Y:S01]  /*35e30*/  ISETP.LT.AND P1, PT, R0, c[0x0][0x17c], !P0 ;  /* 0x00005f0000007a0c */ /* 0x000fe20004721270 */
[----:B------:R1:W-:Y:S01]  /*35e40*/  @P4 STG.E [R34.64], R67 ;  /* 0x0000004322004986 */ /* 0x0003e2000c101904 */
[----:B---3--:R-:W-:-:S03]  /*35e50*/  LEA R30, P6, R44, R3, 0x2 ;  /* 0x000000032c1e7211 */ /* 0x008fc600078c10ff */
[----:B------:R3:W-:Y:S01]  /*35e60*/  @P3 STG.E [R12.64], R58 ;  /* 0x0000003a0c003986 */ /* 0x0007e2000c101904 */
[C---:B------:R-:W-:Y:S02]  /*35e70*/  LEA R32, P3, R45.reuse, R3, 0x2 ;  /* 0x000000032d207211 */ /* 0x040fe400078610ff */
[-C--:B------:R-:W-:Y:S01]  /*35e80*/  LEA.HI.X.SX32 R31, R44, R4.reuse, 0x2, P6 ;  /* 0x000000042c1f7211 */ /* 0x080fe200030f16ff */
[----:B------:R-:W2:Y:S01]  /*35e90*/  LDL.LU R66, [R1+0xe44] ;  /* 0x000e440001427983 */ /* 0x000ea20000300800 */
[----:B------:R-:W-:-:S03]  /*35ea0*/  LEA.HI.X.SX32 R33, R45, R4, 0x2, P3 ;  /* 0x000000042d217211 */ /* 0x000fc600018f16ff */
[----:B-1----:R-:W2:Y:S01]  /*35eb0*/  LDL.LU R67, [R1+0xe40] ;  /* 0x000e400001437983 */ /* 0x002ea20000300800 */
[----:B------:R-:W-:-:S03]  /*35ec0*/  IADD3 R9, R252, 0x15f, RZ ;  /* 0x0000015ffc097810 */ /* 0x000fc60007ffe0ff */
[----:B---3--:R-:W3:Y:S04]  /*35ed0*/  LDL.LU R58, [R1+0xe3c] ;  /* 0x000e3c00013a7983 */ /* 0x008ee80000300800 */
[----:B------:R1:W-:Y:S04]  /*35ee0*/  @P5 STG.E [R30.64], R59 ;  /* 0x0000003b1e005986 */ /* 0x0003e8000c101904 */
[----:B------:R1:W-:Y:S01]  /*35ef0*/  @P1 STG.E [R32.64], R54 ;  /* 0x0000003620001986 */ /* 0x0003e2000c101904 */
[----:B------:R-:W-:-:S03]  /*35f00*/  ISETP.LT.AND P4, PT, R9, c[0x0][0x17c], !P0 ;  /* 0x00005f0009007a0c */ /* 0x000fc60004781270 */
[----:B-1----:R-:W2:Y:S04]  /*35f10*/  LDL.LU R59, [R1+0xe38] ;  /* 0x000e3800013b7983 */ /* 0x002ea80000300800 */
[----:B------:R-:W2:Y:S01]  /*35f20*/  LDL.LU R54, [R1+0xe34] ;  /* 0x000e340001367983 */ /* 0x000ea20000300800 */
[----:B------:R-:W-:-:S04]  /*35f30*/  LEA R42, P6, R46, R3, 0x2 ;  /* 0x000000032e2a7211 */ /* 0x000fc800078c10ff */
[----:B------:R-:W-:-:S05]  /*35f40*/  LEA.HI.X.SX32 R43, R46, R4, 0x2, P6 ;  /* 0x000000042e2b7211 */ /* 0x000fca00030f16ff */
[----:B------:R1:W-:Y:S04]  /*35f50*/  @P4 STG.E [R42.64], R55 ;  /* 0x000000372a004986 */ /* 0x0003e8000c101904 */
[----:B-1----:R-:W3:Y:S01]  /*35f60*/  LDL.LU R55, [R1+0xe30] ;  /* 0x000e300001377983 */ /* 0x002ee20000300800 */
[----:B------:R-:W-:-:S04]  /*35f70*/  IADD3 R48, R47, c[0x0][0x198], RZ ;  /* 0x000066002f307a10 */ /* 0x000fc80007ffe0ff */
        /* <DEDUP_REMOVED lines=33> */
[----:B------:R-:W-:Y:S02]  /*36190*/  IADD3 R36, R9, c[0x0][0x198], RZ ;  /* 0x0000660009247a10 */ /* 0x000fe40007ffe0ff */
[----:B------:R-:W-:Y:S02]  /*361a0*/  IADD3 R14, R252, 0x160, RZ ;  /* 0x00000160fc0e7810 */ /* 0x000fe40007ffe0ff */
[----:B------:R-:W-:Y:S02]  /*361b0*/  IADD3 R52, R36, c[0x0][0x198], RZ ;  /* 0x0000660024347a10 */ /* 0x000fe40007ffe0ff */
[----:B------:R-:W-:Y:S02]  /*361c0*/  ISETP.LT.AND P2, PT, R14, c[0x0][0x17c], !P0 ;  /* 0x00005f000e007a0c */ /* 0x000fe40004741270 */
[----:B------:R-:W-:-:S04]  /*361d0*/  IADD3 R14, R52, c[0x0][0x198], RZ ;  /* 0x00006600340e7a10 */ /* 0x000fc80007ffe0ff */
[----:B------:R-:W-:-:S04]  /*361e0*/  IADD3 R35, R14, c[0x0][0x198], RZ ;  /* 0x000066000e237a10 */ /* 0x000fc80007ffe0ff */
[----:B------:R-:W-:-:S04]  /*361f0*/  IADD3 R13, R35, c[0x0][0x198], RZ ;  /* 0x00006600230d7a10 */ /* 0x000fc80007ffe0ff */
[----:B------:R-:W-:-:S04]  /*36200*/  IADD3 R50, R13, c[0x0][0x198], RZ ;  /* 0x000066000d327a10 */ /* 0x000fc80007ffe0ff */
[----:B------:R-:W-:Y:S02]  /*36210*/  IADD3 R51, R50, c[0x0][0x198], RZ ;  /* 0x0000660032337a10 */ /* 0x000fe40007ffe0ff */
[----:B------:R-:W-:Y:S02]  /*36220*/  IADD3 R34, R252, 0x161, RZ ;  /* 0x00000161fc227810 */ /* 0x000fe40007ffe0ff */
[----:B------:R-:W-:Y:S02]  /*36230*/  IADD3 R30, R51, c[0x0][0x198], RZ ;  /* 0x00006600331e7a10 */ /* 0x000fe40007ffe0ff */
[----:B------:R-:W-:Y:S02]  /*36240*/  LEA R44, P1, R47, R3, 0x2 ;  /* 0x000000032f2c7211 */ /* 0x000fe400078210ff */
[----:B------:R-:W-:Y:S02]  /*36250*/  ISETP.LT.AND P5, PT, R34, c[0x0][0x17c], !P0 ;  /* 0x00005f0022007a0c */ /* 0x000fe400047a1270 */
[----:B------:R-:W-:-:S02]  /*36260*/  IADD3 R34, R30, c[0x0][0x198], RZ ;  /* 0x000066001e227a10 */ /* 0x000fc40007ffe0ff */
[----:B------:R-:W-:Y:S02]  /*36270*/  LEA.HI.X.SX32 R45, R47, R4, 0x2, P1 ;  /* 0x000000042f2d7211 */ /* 0x000fe400008f16ff */
[----:B------:R-:W-:Y:S02]  /*36280*/  IADD3 R12, R252, 0x164, RZ ;  /* 0x00000164fc0c7810 */ /* 0x000fe40007ffe0ff */
[----:B------:R-:W-:Y:S02]  /*36290*/  IADD3 R49, R34, c[0x0][0x198], RZ ;  /* 0x0000660022317a10 */ /* 0x000fe40007ffe0ff */
[----:B------:R-:W-:Y:S02]  /*362a0*/  ISETP.LT.AND P1, PT, R12, c[0x0][0x17c], !P0 ;  /* 0x00005f000c007a0c */ /* 0x000fe40004721270 */
[----:B------:R-:W-:Y:S02]  /*362b0*/  IADD3 R12, R49, c[0x0][0x198], RZ ;  /* 0x00006600310c7a10 */ /* 0x000fe40007ffe0ff */
[----:B------:R-:W-:-:S02]  /*362c0*/  IADD3 R29, R252, 0x162, RZ ;  /* 0x00000162fc1d7810 */ /* 0x000fc40007ffe0ff */
[CC--:B------:R-:W-:Y:S02]  /*362d0*/  LEA R46, P6, R48.reuse, R3.reuse, 0x2 ;  /* 0x00000003302e7211 */ /* 0x0c0fe400078c10ff */
[----:B------:R-:W-:Y:S02]  /*362e0*/  ISETP.LT.AND P3, PT, R29, c[0x0][0x17c], !P0 ;  /* 0x00005f001d007a0c */ /* 0x000fe40004761270 */
[-C--:B------:R-:W-:Y:S02]  /*362f0*/  LEA.HI.X.SX32 R47, R48, R4.reuse, 0x2, P6 ;  /* 0x00000004302f7211 */ /* 0x080fe400030f16ff */
[C---:B------:R-:W-:Y:S02]  /*36300*/  LEA R64, P6, R27.reuse, R3, 0x2 ;  /* 0x000000031b407211 */ /* 0x040fe400078c10ff */
[----:B------:R-:W-:Y:S02]  /*36310*/  IADD3 R29, R252, 0x163, RZ ;  /* 0x00000163fc1d7810 */ /* 0x000fe40007ffe0ff */
[----:B------:R-:W-:-:S02]  /*36320*/  LEA.HI.X.SX32 R65, R27, R4, 0x2, P6 ;  /* 0x000000041b417211 */ /* 0x000fc400030f16ff */
[----:B------:R-:W-:Y:S02]  /*36330*/  ISETP.LT.AND P4, PT, R29, c[0x0][0x17c], !P0 ;  /* 0x00005f001d007a0c */ /* 0x000fe40004781270 */
[C---:B------:R-:W-:Y:S02]  /*36340*/  IADD3 R31, R252.reuse, 0x165, RZ ;  /* 0x00000165fc1f7810 */ /* 0x040fe40007ffe0ff */
[----:B------:R-:W-:Y:S01]  /*36350*/  IADD3 R29, R252, 0x166, RZ ;  /* 0x00000166fc1d7810 */ /* 0x000fe20007ffe0ff */
[----:B--2---:R1:W-:Y:S01]  /*36360*/  @P2 STG.E [R44.64], R54 ;  /* 0x000000362c002986 */ /* 0x0043e2000c101904 */
[----:B------:R-:W-:-:S04]  /*36370*/  LEA R42, P2, R20, R3, 0x2 ;  /* 0x00000003142a7211 */ /* 0x000fc800078410ff */
[----:B------:R-:W-:Y:S02]  /*36380*/  LEA.HI.X.SX32 R43, R20, R4, 0x2, P2 ;  /* 0x00000004142b7211 */ /* 0x000fe400010f16ff */
[----:B------:R-:W-:-:S04]  /*36390*/  IADD3 R20, R12, c[0x0][0x198], RZ ;  /* 0x000066000c147a10 */ /* 0x000fc80007ffe0ff */
[----:B------:R-:W-:-:S04]  /*363a0*/  IADD3 R48, R20, c[0x0][0x198], RZ ;  /* 0x0000660014307a10 */ /* 0x000fc80007ffe0ff */
[----:B------:R-:W-:-:S04]  /*363b0*/  IADD3 R33, R48, c[0x0][0x198], RZ ;  /* 0x0000660030217a10 */ /* 0x000fc80007ffe0ff */
[----:B------:R-:W-:Y:S01]  /*363c0*/  IADD3 R27, R33, c[0x0][0x198], RZ ;  /* 0x00006600211b7a10 */ /* 0x000fe20007ffe0ff */
[----:B---3--:R2:W-:Y:S04]  /*363d0*/  @P5 STG.E [R46.64], R55 ;  /* 0x000000372e005986 */ /* 0x0085e8000c101904 */
[----:B------:R3:W-:Y:S01]  /*363e0*/  @P3 STG.E [R42.64], R66 ;  /* 0x000000422a003986 */ /* 0x0007e2000c101904 */
[----:B-1----:R-:W-:-:S04]  /*363f0*/  LEA R44, P3, R19, R3, 0x2 ;  /* 0x00000003132c7211 */ /* 0x002fc800078610ff */
[----:B------:R-:W-:Y:S02]  /*36400*/  LEA.HI.X.SX32 R45, R19, R4, 0x2, P3 ;  /* 0x00000004132d7211 */ /* 0x000fe400018f16ff */
[----:B--2---:R-:W-:-:S04]  /*36410*/  IADD3 R47, R27, c[0x0][0x198], RZ ;  /* 0x000066001b2f7a10 */ /* 0x004fc80007ffe0ff */
[----:B------:R-:W-:Y:S01]  /*36420*/  IADD3 R19, R47, c[0x0][0x198], RZ ;  /* 0x000066002f137a10 */ /* 0x000fe20007ffe0ff */
[----:B------:R1:W-:Y:S01]  /*36430*/  @P4 STG.E [R64.64], R67 ;  /* 0x0000004340004986 */ /* 0x0003e2000c101904 */
[----:B------:R-:W-:Y:S02]  /*36440*/  ISETP.LT.AND P5, PT, R31, c[0x0][0x17c], !P0 ;  /* 0x00005f001f007a0c */ /* 0x000fe400047a1270 */
[----:B------:R-:W-:Y:S01]  /*36450*/  IADD3 R32, R19, c[0x0][0x198], RZ ;  /* 0x0000660013207a10 */ /* 0x000fe20007ffe0ff */
[----:B------:R2:W-:Y:S01]  /*36460*/  @P1 STG.E [R44.64], R102 ;  /* 0x000000662c001986 */ /* 0x0005e2000c101904 */
[----:B------:R-:W-:Y:S02]  /*36470*/  IADD3 R31, R252, 0x167, RZ ;  /* 0x00000167fc1f7810 */ /* 0x000fe40007ffe0ff */
[-C--:B------:R-:W-:Y:S02]  /*36480*/  LEA R54, P4, R26, R3.reuse, 0x2 ;  /* 0x000000031a367211 */ /* 0x080fe400078810ff */
[----:B---3--:R-:W-:-:S02]  /*36490*/  LEA R42, P1, R18, R3, 0x2 ;  /* 0x00000003122a7211 */ /* 0x008fc400078210ff */
[----:B------:R-:W-:Y:S02]  /*364a0*/  ISETP.LT.AND P2, PT, R29, c[0x0][0x17c], !P0 ;  /* 0x00005f001d007a0c */ /* 0x000fe40004741270 */
[----:B------:R-:W-:Y:S02]  /*364b0*/  IADD3 R46, R32, c[0x0][0x198], RZ ;  /* 0x00006600202e7a10 */ /* 0x000fe40007ffe0ff */
[----:B------:R-:W-:Y:S02]  /*364c0*/  ISETP.LT.AND P3, PT, R31, c[0x0][0x17c], !P0 ;  /* 0x00005f001f007a0c */ /* 0x000fe40004761270 */
[-C--:B------:R-:W-:Y:S02]  /*364d0*/  LEA.HI.X.SX32 R55, R26, R4.reuse, 0x2, P4 ;  /* 0x000000041a377211 */ /* 0x080fe400020f16ff */
[----:B------:R-:W-:Y:S02]  /*364e0*/  IADD3 R26, R252, 0x16a, RZ ;  /* 0x0000016afc1a7810 */ /* 0x000fe40007ffe0ff */
[----:B------:R-:W-:-:S02]  /*364f0*/  LEA.HI.X.SX32 R43, R18, R4, 0x2, P1 ;  /* 0x00000004122b7211 */ /* 0x000fc400008f16ff */
[----:B------:R-:W-:Y:S02]  /*36500*/  IADD3 R18, R46, c[0x0][0x198], RZ ;  /* 0x000066002e127a10 */ /* 0x000fe40007ffe0ff */
[C---:B-1----:R-:W-:Y:S02]  /*36510*/  LEA R64, P6, R25.reuse, R3, 0x2 ;  /* 0x0000000319407211 */ /* 0x042fe400078c10ff */
[----:B------:R-:W-:Y:S02]  /*36520*/  ISETP.LT.AND P1, PT, R26, c[0x0][0x17c], !P0 ;  /* 0x00005f001a007a0c */ /* 0x000fe40004721270 */
[----:B------:R-:W-:Y:S02]  /*36530*/  IADD3 R26, R18, c[0x0][0x198], RZ ;  /* 0x00006600121a7a10 */ /* 0x000fe40007ffe0ff */
[----:B------:R-:W-:Y:S01]  /*36540*/  LEA.HI.X.SX32 R65, R25, R4, 0x2, P6 ;  /* 0x0000000419417211 */ /* 0x000fe200030f16ff */
[----:B------:R1:W-:Y:S01]  /*36550*/  @P5 STG.E [R54.64], R103 ;  /* 0x0000006736005986 */ /* 0x0003e2000c101904 */
[----:B------:R-:W-:-:S02]  /*36560*/  IADD3 R29, R252, 0x168, RZ ;  /* 0x00000168fc1d7810 */ /* 0x000fc40007ffe0ff */
[----:B--2---:R-:W-:Y:S01]  /*36570*/  IADD3 R45, R26, c[0x0][0x198], RZ ;  /* 0x000066001a2d7a10 */ /* 0x004fe20007ffe0ff */
[----:B------:R-:W-:Y:S01]  /*36580*/  @P2 STG.E [R42.64], R110 ;  /* 0x0000006e2a002986 */ /* 0x000fe2000c101904 */
[----:B------:R-:W-:-:S03]  /*36590*/  ISETP.LT.AND P4, PT, R29, c[0x0][0x17c], !P0 ;  /* 0x00005f001d007a0c */ /* 0x000fc60004781270 */
[----:B------:R2:W-:Y:S01]  /*365a0*/  @P3 STG.E [R64.64], R111 ;  /* 0x0000006f40003986 */ /* 0x0005e2000c101904 */
[CC--:B------:R-:W-:Y:S02]  /*365b0*/  LEA R66, P3, R24.reuse, R3.reuse, 0x2 ;  /* 0x0000000318427211 */ /* 0x0c0fe400078610ff */
[----:B------:R-:W-:Y:S02]  /*365c0*/  IADD3 R31, R45, c[0x0][0x198], RZ ;  /* 0x000066002d1f7a10 */ /* 0x000fe40007ffe0ff */
[----:B------:R-:W-:Y:S02]  /*365d0*/  LEA.HI.X.SX32 R67, R24, R4, 0x2, P3 ;  /* 0x0000000418437211 */ /* 0x000fe400018f16ff */
[----:B-1----:R-:W-:Y:S02]  /*365e0*/  LEA R54, P2, R21, R3, 0x2 ;  /* 0x0000000315367211 */ /* 0x002fe400078410ff */
[----:B------:R-:W-:Y:S02]  /*365f0*/  IADD3 R24, R31, c[0x0][0x198], RZ ;  /* 0x000066001f187a10 */ /* 0x000fe40007ffe0ff */
[----:B------:R-:W-:-:S02]  /*36600*/  IADD3 R29, R252, 0x169, RZ ;  /* 0x00000169fc1d7810 */ /* 0x000fc40007ffe0ff */
[----:B------:R-:W-:Y:S02]  /*36610*/  LEA.HI.X.SX32 R55, R21, R4, 0x2, P2 ;  /* 0x0000000415377211 */ /* 0x000fe400010f16ff */
[----:B------:R-:W-:Y:S02]  /*36620*/  IADD3 R44, R24, c[0x0][0x198], RZ ;  /* 0x00006600182c7a10 */ /* 0x000fe40007ffe0ff */
[----:B------:R-:W-:Y:S02]  /*36630*/  ISETP.LT.AND P5, PT, R29, c[0x0][0x17c], !P0 ;  /* 0x00005f001d007a0c */ /* 0x000fe400047a1270 */
[C---:B------:R-:W-:Y:S02]  /*36640*/  IADD3 R29, R252.reuse, 0x16b, RZ ;  /* 0x0000016bfc1d7810 */ /* 0x040fe40007ffe0ff */
[----:B------:R-:W-:Y:S01]  /*36650*/  IADD3 R25, R252, 0x16c, RZ ;  /* 0x0000016cfc197810 */ /* 0x000fe20007ffe0ff */
[----:B------:R1:W-:Y:S01]  /*36660*/  @P4 STG.E [R54.64], R58 ;  /* 0x0000003a36004986 */ /* 0x0003e2000c101904 */
[----:B------:R-:W-:-:S02]  /*36670*/  IADD3 R21, R44, c[0x0][0x198], RZ ;  /* 0x000066002c157a10 */ /* 0x000fc40007ffe0ff */
[----:B------:R-:W-:Y:S02]  /*36680*/  ISETP.LT.AND P2, PT, R29, c[0x0][0x17c], !P0 ;  /* 0x00005f001d007a0c */ /* 0x000fe40004741270 */
[----:B--2---:R-:W-:Y:S02]  /*36690*/  LEA R64, P4, R17, R3, 0x2 ;  /* 0x0000000311407211 */ /* 0x004fe400078810ff */
[----:B------:R-:W-:Y:S02]  /*366a0*/  ISETP.LT.AND P3, PT, R25, c[0x0][0x17c], !P0 ;  /* 0x00005f0019007a0c */ /* 0x000fe40004761270 */
[----:B------:R-:W-:Y:S02]  /*366b0*/  IADD3 R29, R252, 0x16d, RZ ;  /* 0x0000016dfc1d7810 */ /* 0x000fe40007ffe0ff */
[----:B------:R-:W-:Y:S02]  /*366c0*/  IADD3 R25, R21, c[0x0][0x198], RZ ;  /* 0x0000660015197a10 */ /* 0x000fe40007ffe0ff */
[----:B------:R-:W-:-:S02]  /*366d0*/  LEA.HI.X.SX32 R65, R17, R4, 0x2, P4 ;  /* 0x0000000411417211 */ /* 0x000fc400020f16ff */
[----:B------:R-:W-:Y:S02]  /*366e0*/  ISETP.LT.AND P4, PT, R29, c[0x0][0x17c], !P0 ;  /* 0x00005f001d007a0c */ /* 0x000fe40004781270 */
[----:B------:R-:W-:Y:S01]  /*366f0*/  IADD3 R29, R25, c[0x0][0x198], RZ ;  /* 0x00006600191d7a10 */ /* 0x000fe20007ffe0ff */
[----:B------:R2:W-:Y:S01]  /*36700*/  @P5 STG.E [R66.64], R59 ;  /* 0x0000003b42005986 */ /* 0x0005e2000c101904 */
[CC--:B------:R-:W-:Y:S02]  /*36710*/  LEA R68, P5, R28.reuse, R3.reuse, 0x2 ;  /* 0x000000031c447211 */ /* 0x0c0fe400078a10ff */
[----:B------:R-:W-:Y:S01]  /*36720*/  IADD3 R17, R29, c[0x0][0x198], RZ ;  /* 0x000066001d117a10 */ /* 0x000fe20007ffe0ff */
[----:B------:R3:W-:Y:S01]  /*36730*/  @P1 STG.E [R64.64], R86 ;  /* 0x0000005640001986 */ /* 0x0007e2000c101904 */
[----:B------:R-:W-:Y:S02]  /*36740*/  LEA.HI.X.SX32 R69, R28, R4, 0x2, P5 ;  /* 0x000000041c457211 */ /* 0x000fe400028f16ff */
[----:B-1----:R-:W-:-:S02]  /*36750*/  LEA R54, P1, R15, R3, 0x2 ;  /* 0x000000030f367211 */ /* 0x002fc400078210ff */
[----:B------:R-:W-:Y:S02]  /*36760*/  IADD3 R28, R17, c[0x0][0x198], RZ ;  /* 0x00006600111c7a10 */ /* 0x000fe40007ffe0ff */
[----:B------:R-:W-:Y:S02]  /*36770*/  IADD3 R41, R252, 0x16e, RZ ;  /* 0x0000016efc297810 */ /* 0x000fe40007ffe0ff */
[----:B------:R-:W-:Y:S02]  /*36780*/  LEA.HI.X.SX32 R55, R15, R4, 0x2, P1 ;  /* 0x000000040f377211 */ /* 0x000fe400008f16ff */
[----:B------:R-:W-:Y:S02]  /*36790*/  IADD3 R43, R28, c[0x0][0x198], RZ ;  /* 0x000066001c2b7a10 */ /* 0x000fe40007ffe0ff */
[----:B------:R-:W-:Y:S01]  /*367a0*/  ISETP.LT.AND P6, PT, R41, c[0x0][0x17c], !P0 ;  /* 0x00005f0029007a0c */ /* 0x000fe200047c1270 */
[----:B----4-:R-:W-:Y:S01]  /*367b0*/  @P2 STG.E [R68.64], R87 ;  /* 0x0000005744002986 */ /* 0x010fe2000c101904 */
[----:B------:R-:W-:-:S02]  /*367c0*/  IADD3 R41, R252, 0x170, RZ ;  /* 0x00000170fc297810 */ /* 0x000fc40007ffe0ff */
[----:B------:R-:W-:Y:S01]  /*367d0*/  IADD3 R15, R43, c[0x0][0x198], RZ ;  /* 0x000066002b0f7a10 */ /* 0x000fe20007ffe0ff */
[----:B------:R1:W-:Y:S01]  /*367e0*/  @P3 STG.E [R54.64], R106 ;  /* 0x0000006a36003986 */ /* 0x0003e2000c101904 */
[-C--:B------:R-:W-:Y:S02]  /*367f0*/  LEA R58, P5, R23, R3.reuse, 0x2 ;  /* 0x00000003173a7211 */ /* 0x080fe400078a10ff */
[----:B------:R-:W-:Y:S02]  /*36800*/  LEA R70, P3, R16, R3, 0x2 ;  /* 0x0000000310467211 */ /* 0x000fe400078610ff */
[----:B------:R-:W-:Y:S02]  /*36810*/  IADD3 R42, R252, 0x16f, RZ ;  /* 0x0000016ffc2a7810 */ /* 0x000fe40007ffe0ff */
[----:B------:R-:W-:Y:S02]  /*36820*/  ISETP.LT.AND P2, PT, R41, c[0x0][0x17c], !P0 ;  /* 0x00005f0029007a0c */ /* 0x000fe40004741270 */
[----:B------:R-:W-:-:S02]  /*36830*/  IADD3 R41, R15, c[0x0][0x198], RZ ;  /* 0x000066000f297a10 */ /* 0x000fc40007ffe0ff */
[-C--:B--2---:R-:W-:Y:S02]  /*36840*/  LEA.HI.X.SX32 R59, R23, R4.reuse, 0x2, P5 ;  /* 0x00000004173b7211 */ /* 0x084fe400028f16ff */
[-C--:B------:R-:W-:Y:S02]  /*36850*/  LEA.HI.X.SX32 R71, R16, R4.reuse, 0x2, P3 ;  /* 0x0000000410477211 */ /* 0x080fe400018f16ff */
[----:B------:R-:W-:Y:S02]  /*36860*/  ISETP.LT.AND P1, PT, R42, c[0x0][0x17c], !P0 ;  /* 0x00005f002a007a0c */ /* 0x000fe40004721270 */
[C---:B---3--:R-:W-:Y:S02]  /*36870*/  LEA R64, P3, R10.reuse, R3, 0x2 ;  /* 0x000000030a407211 */ /* 0x048fe400078610ff */
[----:B------:R-:W-:Y:S01]  /*36880*/  IADD3 R42, R41, c[0x0][0x198], RZ ;  /* 0x00006600292a7a10 */ /* 0x000fe20007ffe0ff */
[----:B------:R2:W-:Y:S01]  /*36890*/  @P4 STG.E [R58.64], R107 ;  /* 0x0000006b3a004986 */ /* 0x0005e2000c101904 */
[----:B------:R-:W-:-:S02]  /*368a0*/  LEA.HI.X.SX32 R65, R10, R4, 0x2, P3 ;  /* 0x000000040a417211 */ /* 0x000fc400018f16ff */
[----:B------:R-:W-:Y:S01]  /*368b0*/  IADD3 R16, R42, c[0x0][0x198], RZ ;  /* 0x000066002a107a10 */ /* 0x000fe20007ffe0ff */
[----:B------:R-:W-:Y:S01]  /*368c0*/  STL.64 [R1+0x48], R70 ;  /* 0x0000484601007387 */ /* 0x000fe20000100a00 */
[-C--:B-1----:R-:W-:Y:S02]  /*368d0*/  LEA R54, P5, R63, R3.reuse, 0x2 ;  /* 0x000000033f367211 */ /* 0x082fe400078a10ff */
[----:B------:R-:W-:Y:S02]  /*368e0*/  IADD3 R23, R16, c[0x0][0x198], RZ ;  /* 0x0000660010177a10 */ /* 0x000fe40007ffe0ff */
[C---:B--2---:R-:W-:Y:S01]  /*368f0*/  LEA R58, P4, R40.reuse, R3, 0x2 ;  /* 0x00000003283a7211 */ /* 0x044fe200078810ff */
[----:B------:R1:W-:Y:S03]  /*36900*/  STL.64 [R1+0x40], R64 ;  /* 0x0000404001007387 */ /* 0x0003e60000100a00 */
[----:B------:R-:W-:-:S02]  /*36910*/  LEA.HI.X.SX32 R59, R40, R4, 0x2, P4 ;  /* 0x00000004283b7211 */ /* 0x000fc400020f16ff */
[----:B------:R-:W-:Y:S02]  /*36920*/  LEA.HI.X.SX32 R55, R63, R4, 0x2, P5 ;  /* 0x000000043f377211 */ /* 0x000fe400028f16ff */
[----:B------:R-:W-:Y:S01]  /*36930*/  IADD3 R40, R23, c[0x0][0x198], RZ ;  /* 0x0000660017287a10 */ /* 0x000fe20007ffe0ff */
[----:B------:R2:W-:Y:S01]  /*36940*/  STL.64 [R1+0x38], R58 ;  /* 0x0000383a01007387 */ /* 0x0005e20000100a00 */
[----:B-1----:R-:W-:-:S04]  /*36950*/  LEA R64, P3, R7, R3, 0x2 ;  /* 0x0000000307407211 */ /* 0x002fc800078610ff */
[-C--:B------:R-:W-:Y:S02]  /*36960*/  LEA.HI.X.SX32 R65, R7, R4.reuse, 0x2, P3 ;  /* 0x0000000407417211 */ /* 0x080fe400018f16ff */
[C---:B--2---:R-:W-:Y:S01]  /*36970*/  LEA R58, P4, R61.reuse, R3, 0x2 ;  /* 0x000000033d3a7211 */ /* 0x044fe200078810ff */
[----:B------:R1:W-:Y:S01]  /*36980*/  STL.64 [R1+0x30], R54 ;  /* 0x0000303601007387 */ /* 0x0003e20000100a00 */
[----:B------:R-:W-:Y:S02]  /*36990*/  IADD3 R10, R40, c[0x0][0x198], RZ ;  /* 0x00006600280a7a10 */ /* 0x000fe40007ffe0ff */
[----:B------:R-:W-:Y:S01]  /*369a0*/  LEA.HI.X.SX32 R59, R61, R4, 0x2, P4 ;  /* 0x000000043d3b7211 */ /* 0x000fe200020f16ff */
[----:B------:R2:W-:Y:S01]  /*369b0*/  STL.64 [R1+0x28], R64 ;  /* 0x0000284001007387 */ /* 0x0005e20000100a00 */
[----:B------:R-:W-:-:S03]  /*369c0*/  IADD3 R7, R10, c[0x0][0x198], RZ ;  /* 0x000066000a077a10 */ /* 0x000fc60007ffe0ff */
[----:B------:R3:W-:Y:S01]  /*369d0*/  STL.64 [R1+0x20], R58 ;  /* 0x0000203a01007387 */ /* 0x0007e20000100a00 */
[CC--:B-1----:R-:W-:Y:S02]  /*369e0*/  LEA R54, P5, R62.reuse, R3.reuse, 0x2 ;  /* 0x000000033e367211 */ /* 0x0c2fe400078a10ff */
[CC--:B--2---:R-:W-:Y:S02]  /*369f0*/  LEA R64, P3, R39.reuse, R3.reuse, 0x2 ;  /* 0x0000000327407211 */ /* 0x0c4fe400078610ff */
[-C--:B------:R-:W-:Y:S02]  /*36a00*/  LEA.HI.X.SX32 R55, R62, R4.reuse, 0x2, P5 ;  /* 0x000000043e377211 */ /* 0x080fe400028f16ff */
[C---:B---3--:R-:W-:Y:S02]  /*36a10*/  LEA R58, P4, R22.reuse, R3, 0x2 ;  /* 0x00000003163a7211 */ /* 0x048fe400078810ff */
[-C--:B------:R-:W-:Y:S02]  /*36a20*/  LEA.HI.X.SX32 R65, R39, R4.reuse, 0x2, P3 ;  /* 0x0000000427417211 */ /* 0x080fe400018f16ff */
[----:B------:R-:W-:Y:S01]  /*36a30*/  IADD3 R39, R7, c[0x0][0x198], RZ ;  /* 0x0000660007277a10 */ /* 0x000fe20007ffe0ff */
[----:B------:R1:W-:Y:S01]  /*36a40*/  STL.64 [R1+0x18], R54 ;  /* 0x0000183601007387 */ /* 0x0003e20000100a00 */
[----:B------:R-:W-:-:S02]  /*36a50*/  LEA.HI.X.SX32 R59, R22, R4, 0x2, P4 ;  /* 0x00000004163b7211 */ /* 0x000fc400020f16ff */
[-C--:B------:R-:W-:Y:S02]  /*36a60*/  LEA R250, P3, R11, R3.reuse, 0x2 ;  /* 0x000000030bfa7211 */ /* 0x080fe400078610ff */
[----:B------:R-:W-:Y:S02]  /*36a70*/  IADD3 R22, R39, c[0x0][0x198], RZ ;  /* 0x0000660027167a10 */ /* 0x000fe40007ffe0ff */
[-C--:B------:R-:W-:Y:S02]  /*36a80*/  LEA R244, P4, R38, R3.reuse, 0x2 ;  /* 0x0000000326f47211 */ /* 0x080fe400078810ff */
[----:B------:R-:W-:Y:S02]  /*36a90*/  LEA.HI.X.SX32 R251, R11, R4, 0x2, P3 ;  /* 0x000000040bfb7211 */ /* 0x000fe400018f16ff */
[----:B-1----:R-:W-:Y:S02]  /*36aa0*/  LEA R54, P5, R60, R3, 0x2 ;  /* 0x000000033c367211 */ /* 0x002fe400078a10ff */
[----:B------:R-:W-:-:S02]  /*36ab0*/  IADD3 R11, R22, c[0x0][0x198], RZ ;  /* 0x00006600160b7a10 */ /* 0x000fc40007ffe0ff */
[-C--:B------:R-:W-:Y:S02]  /*36ac0*/  LEA.HI.X.SX32 R55, R60, R4.reuse, 0x2, P5 ;  /* 0x000000043c377211 */ /* 0x080fe400028f16ff */
[-C--:B------:R-:W-:Y:S02]  /*36ad0*/  LEA R246, P5, R57, R3.reuse, 0x2 ;  /* 0x0000000339f67211 */ /* 0x080fe400078a10ff */
[-C--:B------:R-:W-:Y:S02]  /*36ae0*/  LEA.HI.X.SX32 R245, R38, R4.reuse, 0x2, P4 ;  /* 0x0000000426f57211 */ /* 0x080fe400020f16ff */
[----:B------:R-:W-:Y:S02]  /*36af0*/  LEA R240, P3, R6, R3, 0x2 ;  /* 0x0000000306f07211 */ /* 0x000fe400078610ff */
[----:B------:R-:W-:Y:S02]  /*36b00*/  IADD3 R38, R11, c[0x0][0x198], RZ ;  /* 0x000066000b267a10 */ /* 0x000fe40007ffe0ff */
[----:B------:R-:W-:-:S02]  /*36b10*/  LEA.HI.X.SX32 R247, R57, R4, 0x2, P5 ;  /* 0x0000000439f77211 */ /* 0x000fc400028f16ff */
[-C--:B------:R-:W-:Y:S02]  /*36b20*/  LEA R236, P5, R8, R3.reuse, 0x2 ;  /* 0x0000000308ec7211 */ /* 0x080fe400078a10ff */
[-C--:B------:R-:W-:Y:S02]  /*36b30*/  LEA.HI.X.SX32 R241, R6, R4.reuse, 0x2, P3 ;  /* 0x0000000406f17211 */ /* 0x080fe400018f16ff */
[----:B------:R-:W-:Y:S02]  /*36b40*/  IADD3 R6, R38, c[0x0][0x198], RZ ;  /* 0x0000660026067a10 */ /* 0x000fe40007ffe0ff */
[----:B------:R-:W-:Y:S02]  /*36b50*/  LEA R242, P4, R37, R3, 0x2 ;  /* 0x0000000325f27211 */ /* 0x000fe400078810ff */
[----:B------:R-:W-:Y:S02]  /*36b60*/  LEA.HI.X.SX32 R237, R8, R4, 0x2, P5 ;  /* 0x0000000408ed7211 */ /* 0x000fe400028f16ff */
[----:B------:R-:W-:-:S02]  /*36b70*/  IADD3 R8, R6, c[0x0][0x198], RZ ;  /* 0x0000660006087a10 */ /* 0x000fc40007ffe0ff */
[-C--:B------:R-:W-:Y:S02]  /*36b80*/  LEA R238, P3, R5, R3.reuse, 0x2 ;  /* 0x0000000305ee7211 */ /* 0x080fe400078610ff */
[-C--:B------:R-:W-:Y:S02]  /*36b90*/  LEA.HI.X.SX32 R243, R37, R4.reuse, 0x2, P4 ;  /* 0x0000000425f37211 */ /* 0x080fe400020f16ff */
[----:B------:R-:W-:Y:S02]  /*36ba0*/  IADD3 R37, R8, c[0x0][0x198], RZ ;  /* 0x0000660008257a10 */ /* 0x000fe40007ffe0ff */
[-C--:B------:R-:W-:Y:S02]  /*36bb0*/  LEA R234, P5, R56, R3.reuse, 0x2 ;  /* 0x0000000338ea7211 */ /* 0x080fe400078a10ff */
[----:B------:R-:W-:Y:S02]  /*36bc0*/  LEA.HI.X.SX32 R239, R5, R4, 0x2, P3 ;  /* 0x0000000405ef7211 */ /* 0x000fe400018f16ff */
[----:B------:R-:W-:-:S02]  /*36bd0*/  LEA R228, P3, R0, R3, 0x2 ;  /* 0x0000000300e47211 */ /* 0x000fc400078610ff */
[----:B------:R-:W-:Y:S02]  /*36be0*/  IADD3 R5, R37, c[0x0][0x198], RZ ;  /* 0x0000660025057a10 */ /* 0x000fe40007ffe0ff */
[-C--:B------:R-:W-:Y:S02]  /*36bf0*/  LEA R232, P4, R53, R3.reuse, 0x2 ;  /* 0x0000000335e87211 */ /* 0x080fe400078810ff */
[-C--:B------:R-:W-:Y:S02]  /*36c00*/  LEA.HI.X.SX32 R235, R56, R4.reuse, 0x2, P5 ;  /* 0x0000000438eb7211 */ /* 0x080fe400028f16ff */
[----:B------:R-:W-:Y:S02]  /*36c10*/  LEA R224, P5, R36, R3, 0x2 ;  /* 0x0000000324e07211 */ /* 0x000fe400078a10ff */
[----:B------:R-:W-:Y:S02]  /*36c20*/  LEA.HI.X.SX32 R229, R0, R4, 0x2, P3 ;  /* 0x0000000400e57211 */ /* 0x000fe400018f16ff */
[----:B------:R-:W-:-:S02]  /*36c30*/  IADD3 R0, R5, c[0x0][0x198], RZ ;  /* 0x0000660005007a10 */ /* 0x000fc40007ffe0ff */
[-C--:B------:R-:W-:Y:S02]  /*36c40*/  LEA.HI.X.SX32 R233, R53, R4.reuse, 0x2, P4 ;  /* 0x0000000435e97211 */ /* 0x080fe400020f16ff */
[CC--:B------:R-:W-:Y:S02]  /*36c50*/  LEA R230, P4, R9.reuse, R3.reuse, 0x2 ;  /* 0x0000000309e67211 */ /* 0x0c0fe400078810ff */
[-C--:B------:R-:W-:Y:S02]  /*36c60*/  LEA.HI.X.SX32 R225, R36, R4.reuse, 0x2, P5 ;  /* 0x0000000424e17211 */ /* 0x080fe400028f16ff */
[----:B------:R-:W-:Y:S02]  /*36c70*/  IADD3 R36, R0, c[0x0][0x198], RZ ;  /* 0x0000660000247a10 */ /* 0x000fe40007ffe0ff */
[----:B------:R-:W-:Y:S02]  /*36c80*/  LEA.HI.X.SX32 R231, R9, R4, 0x2, P4 ;  /* 0x0000000409e77211 */ /* 0x000fe400020f16ff */
[----:B------:R-:W-:-:S02]  /*36c90*/  LEA R220, P4, R14, R3, 0x2 ;  /* 0x000000030edc7211 */ /* 0x000fc400078810ff */
[----:B------:R-:W-:Y:S02]  /*36ca0*/  IADD3 R9, R36, c[0x0][0x198], RZ ;  /* 0x0000660024097a10 */ /* 0x000fe40007ffe0ff */
[-C--:B------:R-:W-:Y:S02]  /*36cb0*/  LEA R226, P3, R52, R3.reuse, 0x2 ;  /* 0x0000000334e27211 */ /* 0x080fe400078610ff */
[----:B------:R-:W-:Y:S02]  /*36cc0*/  LEA R222, P5, R35, R3, 0x2 ;  /* 0x0000000323de7211 */ /* 0x000fe400078a10ff */
[-C--:B------:R-:W-:Y:S02]  /*36cd0*/  LEA.HI.X.SX32 R221, R14, R4.reuse, 0x2, P4 ;  /* 0x000000040edd7211 */ /* 0x080fe400020f16ff */
[----:B------:R-:W-:Y:S02]  /*36ce0*/  IADD3 R14, R9, c[0x0][0x198], RZ ;  /* 0x00006600090e7a10 */ /* 0x000fe40007ffe0ff */
[----:B------:R-:W-:-:S02]  /*36cf0*/  LEA.HI.X.SX32 R227, R52, R4, 0x2, P3 ;  /* 0x0000000434e37211 */ /* 0x000fc400018f16ff */
[-C--:B------:R-:W-:Y:S02]  /*36d00*/  LEA R216, P3, R13, R3.reuse, 0x2 ;  /* 0x000000030dd87211 */ /* 0x080fe400078610ff */
[-C--:B------:R-:W-:Y:S02]  /*36d10*/  LEA.HI.X.SX32 R223, R35, R4.reuse, 0x2, P5 ;  /* 0x0000000423df7211 */ /* 0x080fe400028f16ff */
[----:B------:R-:W-:Y:S02]  /*36d20*/  IADD3 R35, R14, c[0x0][0x198], RZ ;  /* 0x000066000e237a10 */ /* 0x000fe40007ffe0ff */
[-C--:B------:R-:W-:Y:S02]  /*36d30*/  LEA R218, P4, R50, R3.reuse, 0x2 ;  /* 0x0000000332da7211 */ /* 0x080fe400078810ff */
[----:B------:R-:W-:Y:S02]  /*36d40*/  LEA.HI.X.SX32 R217, R13, R4, 0x2, P3 ;  /* 0x000000040dd97211 */ /* 0x000fe400018f16ff */
[----:B------:R-:W-:-:S02]  /*36d50*/  LEA R214, P3, R30, R3, 0x2 ;  /* 0x000000031ed67211 */ /* 0x000fc400078610ff */
[----:B------:R-:W-:Y:S02]  /*36d60*/  IADD3 R13, R35, c[0x0][0x198], RZ ;  /* 0x00006600230d7a10 */ /* 0x000fe40007ffe0ff */
[-C--:B------:R-:W-:Y:S02]  /*36d70*/  LEA.HI.X.SX32 R219, R50, R4.reuse, 0x2, P4 ;  /* 0x0000000432db7211 */ /* 0x080fe400020f16ff */
[----:B------:R-:W-:Y:S02]  /*36d80*/  LEA R208, P4, R34, R3, 0x2 ;  /* 0x0000000322d07211 */ /* 0x000fe400078810ff */
[-C--:B------:R-:W-:Y:S02]  /*36d90*/  LEA.HI.X.SX32 R215, R30, R4.reuse, 0x2, P3 ;  /* 0x000000041ed77211 */ /* 0x080fe400018f16ff */
[----:B------:R-:W-:Y:S02]  /*36da0*/  IADD3 R30, R13, c[0x0][0x198], RZ ;  /* 0x000066000d1e7a10 */ /* 0x000fe40007ffe0ff */
[----:B------:R-:W-:-:S02]  /*36db0*/  LEA.HI.X.SX32 R209, R34, R4, 0x2, P4 ;  /* 0x0000000422d17211 */ /* 0x000fc400020f16ff */
[-C--:B------:R-:W-:Y:S02]  /*36dc0*/  LEA R204, P3, R12, R3.reuse, 0x2 ;  /* 0x000000030ccc7211 */ /* 0x080fe400078610ff */
[----:B------:R-:W-:Y:S02]  /*36dd0*/  IADD3 R34, R30, c[0x0][0x198], RZ ;  /* 0x000066001e227a10 */ /* 0x000fe40007ffe0ff */
[----:B------:R-:W-:Y:S02]  /*36de0*/  LEA R206, P4, R20, R3, 0x2 ;  /* 0x0000000314ce7211 */ /* 0x000fe400078810ff */
[-C--:B------:R-:W-:Y:S02]  /*36df0*/  LEA.HI.X.SX32 R205, R12, R4.reuse, 0x2, P3 ;  /* 0x000000040ccd7211 */ /* 0x080fe400018f16ff */
[----:B------:R-:W-:Y:S02]  /*36e00*/  IADD3 R12, R34, c[0x0][0x198], RZ ;  /* 0x00006600220c7a10 */ /* 0x000fe40007ffe0ff */
[----:B------:R-:W-:-:S02]  /*36e10*/  LEA.HI.X.SX32 R207, R20, R4, 0x2, P4 ;  /* 0x0000000414cf7211 */ /* 0x000fc400020f16ff */
[-C--:B------:R-:W-:Y:S02]  /*36e20*/  LEA R202, P3, R33, R3.reuse, 0x2 ;  /* 0x0000000321ca7211 */ /* 0x080fe400078610ff */
[-C--:B------:R-:W-:Y:S02]  /*36e30*/  LEA R212, P5, R51, R3.reuse, 0x2 ;  /* 0x0000000333d47211 */ /* 0x080fe400078a10ff */
[----:B------:R-:W-:Y:S02]  /*36e40*/  IADD3 R20, R12, c[0x0][0x198], RZ ;  /* 0x000066000c147a10 */ /* 0x000fe40007ffe0ff */
[----:B------:R-:W-:Y:S02]  /*36e50*/  LEA R196, P4, R27, R3, 0x2 ;  /* 0x000000031bc47211 */ /* 0x000fe400078810ff */
[-C--:B------:R-:W-:Y:S02]  /*36e60*/  LEA.HI.X.SX32 R203, R33, R4.reuse, 0x2, P3 ;  /* 0x0000000421cb7211 */ /* 0x080fe400018f16ff */
[----:B------:R-:W-:-:S02]  /*36e70*/  LEA.HI.X.SX32 R213, R51, R4, 0x2, P5 ;  /* 0x0000000433d57211 */ /* 0x000fc400028f16ff */
[----:B------:R-:W-:Y:S02]  /*36e80*/  IADD3 R33, R20, c[0x0][0x198], RZ ;  /* 0x0000660014217a10 */ /* 0x000fe40007ffe0ff */
[-C--:B------:R-:W-:Y:S02]  /*36e90*/  LEA R210, P5, R49, R3.reuse, 0x2 ;  /* 0x0000000331d27211 */ /* 0x080fe400078a10ff */
[-C--:B------:R-:W-:Y:S02]  /*36ea0*/  LEA.HI.X.SX32 R197, R27, R4.reuse, 0x2, P4 ;  /* 0x000000041bc57211 */ /* 0x080fe400020f16ff */
[----:B------:R-:W-:Y:S02]  /*36eb0*/  LEA R192, P3, R19, R3, 0x2 ;  /* 0x0000000313c07211 */ /* 0x000fe400078610ff */
[----:B------:R-:W-:Y:S02]  /*36ec0*/  IADD3 R27, R33, c[0x0][0x198], RZ ;  /* 0x00006600211b7a10 */ /* 0x000fe40007ffe0ff */
[----:B------:R-:W-:-:S02]  /*36ed0*/  LEA.HI.X.SX32 R211, R49, R4, 0x2, P5 ;  /* 0x0000000431d37211 */ /* 0x000fc400028f16ff */
[-C--:B------:R-:W-:Y:S02]  /*36ee0*/  LEA R200, P5, R48, R3.reuse, 0x2 ;  /* 0x0000000330c87211 */ /* 0x080fe400078a10ff */
[-C--:B------:R-:W-:Y:S02]  /*36ef0*/  LEA R194, P4, R32, R3.reuse, 0x2 ;  /* 0x0000000320c27211 */ /* 0x080fe400078810ff */
[-C--:B------:R-:W-:Y:S02]  /*36f00*/  LEA.HI.X.SX32 R193, R19, R4.reuse, 0x2, P3 ;  /* 0x0000000413c17211 */ /* 0x080fe400018f16ff */
[----:B------:R-:W-:Y:S02]  /*36f10*/  IADD3 R19, R27, c[0x0][0x198], RZ ;  /* 0x000066001b137a10 */ /* 0x000fe40007ffe0ff */
[----:B------:R-:W-:Y:S02]  /*36f20*/  LEA.HI.X.SX32 R201, R48, R4, 0x2, P5 ;  /* 0x0000000430c97211 */ /* 0x000fe400028f16ff */
[----:B------:R-:W-:-:S02]  /*36f30*/  LEA R198, P5, R47, R3, 0x2 ;  /* 0x000000032fc67211 */ /* 0x000fc400078a10ff */
[-C--:B------:R-:W-:Y:S02]  /*36f40*/  LEA.HI.X.SX32 R195, R32, R4.reuse, 0x2, P4 ;  /* 0x0000000420c37211 */ /* 0x080fe400020f16ff */
[-C--:B------:R-:W-:Y:S02]  /*36f50*/  LEA R190, P3, R18, R3.reuse, 0x2 ;  /* 0x0000000312be7211 */ /* 0x080fe400078610ff */
[----:B------:R-:W-:Y:S02]  /*36f60*/  IADD3 R32, R19, c[0x0][0x198], RZ ;  /* 0x0000660013207a10 */ /* 0x000fe40007ffe0ff */
[-C--:B------:R-:W-:Y:S02]  /*36f70*/  LEA.HI.X.SX32 R199, R47, R4.reuse, 0x2, P5 ;  /* 0x000000042fc77211 */ /* 0x080fe400028f16ff */
[----:B------:R-:W-:Y:S02]  /*36f80*/  LEA R184, P4, R26, R3, 0x2 ;  /* 0x000000031ab87211 */ /* 0x000fe400078810ff */
[----:B------:R-:W-:-:S02]  /*36f90*/  LEA.HI.X.SX32 R191, R18, R4, 0x2, P3 ;  /* 0x0000000412bf7211 */ /* 0x000fc400018f16ff */
[-C--:B------:R-:W-:Y:S02]  /*36fa0*/  LEA R188, P5, R46, R3.reuse, 0x2 ;  /* 0x000000032ebc7211 */ /* 0x080fe400078a10ff */
[----:B------:R-:W-:Y:S02]  /*36fb0*/  IADD3 R18, R32, c[0x0][0x198], RZ ;  /* 0x0000660020127a10 */ /* 0x000fe40007ffe0ff */
[-C--:B------:R-:W-:Y:S02]  /*36fc0*/  LEA.HI.X.SX32 R185, R26, R4.reuse, 0x2, P4 ;  /* 0x000000041ab97211 */ /* 0x080fe400020f16ff */
[----:B------:R-:W-:Y:S02]  /*36fd0*/  LEA R180, P3, R31, R3, 0x2 ;  /* 0x000000031fb47211 */ /* 0x000fe400078610ff */
[----:B------:R-:W-:Y:S02]  /*36fe0*/  LEA.HI.X.SX32 R189, R46, R4, 0x2, P5 ;  /* 0x000000042ebd7211 */ /* 0x000fe400028f16ff */
[----:B------:R-:W-:-:S02]  /*36ff0*/  IADD3 R26, R18, c[0x0][0x198], RZ ;  /* 0x00006600121a7a10 */ /* 0x000fc40007ffe0ff */
        /* <DEDUP_REMOVED lines=12> */
[----:B------:R-:W-:Y:S02]  /*370c0*/  IADD3 R21, R24, c[0x0][0x198], RZ ;  /* 0x0000660018157a10 */ /* 0x000fe40007ffe0ff */
[-C--:B------:R-:W-:Y:S02]  /*370d0*/  LEA R172, P4, R25, R3.reuse, 0x2 ;  /* 0x0000000319ac7211 */ /* 0x080fe400078810ff */
[-C--:B------:R-:W-:Y:S02]  /*370e0*/  LEA.HI.X.SX32 R175, R29, R4.reuse, 0x2, P5 ;  /* 0x000000041daf7211 */ /* 0x080fe400028f16ff */
[----:B------:R-:W-:Y:S02]  /*370f0*/  IADD3 R29, R21, c[0x0][0x198], RZ ;  /* 0x00006600151d7a10 */ /* 0x000fe40007ffe0ff */
[----:B------:R-:W-:Y:S02]  /*37100*/  LEA.HI.X.SX32 R173, R25, R4, 0x2, P4 ;  /* 0x0000000419ad7211 */ /* 0x000fe400020f16ff */
[----:B------:R-:W-:-:S02]  /*37110*/  LEA R168, P3, R17, R3, 0x2 ;  /* 0x0000000311a87211 */ /* 0x000fc400078610ff */
[----:B------:R-:W-:Y:S02]  /*37120*/  IADD3 R25, R29, c[0x0][0x198], RZ ;  /* 0x000066001d197a10 */ /* 0x000fe40007ffe0ff */
[CC--:B------:R-:W-:Y:S02]  /*37130*/  LEA R170, P4, R28.reuse, R3.reuse, 0x2 ;  /* 0x000000031caa7211 */ /* 0x0c0fe400078810ff */
[-C--:B------:R-:W-:Y:S02]  /*37140*/  LEA.HI.X.SX32 R169, R17, R4.reuse, 0x2, P3 ;  /* 0x0000000411a97211 */ /* 0x080fe400018f16ff */
[----:B------:R-:W-:Y:S02]  /*37150*/  IADD3 R17, R25, c[0x0][0x198], RZ ;  /* 0x0000660019117a10 */ /* 0x000fe40007ffe0ff */
[----:B------:R-:W-:Y:S02]  /*37160*/  LEA R166, P3, R15, R3, 0x2 ;  /* 0x000000030fa67211 */ /* 0x000fe400078610ff */
        /* <DEDUP_REMOVED lines=10> */
[----:B------:R-:W-:Y:S02]  /*37210*/  LEA.HI.X.SX32 R159, R23, R4, 0x2, P4 ;  /* 0x00000004179f7211 */ /* 0x000fe400020f16ff */
[----:B------:R-:W-:Y:S02]  /*37220*/  LEA R154, P3, R10, R3, 0x2 ;  /* 0x000000030a9a7211 */ /* 0x000fe400078610ff */
        /* <DEDUP_REMOVED lines=9> */
[-C--:B------:R-:W-:Y:S02]  /*372c0*/  LEA R162, P5, R42, R3.reuse, 0x2 ;  /* 0x000000032aa27211 */ /* 0x080fe400078a10ff */
[----:B------:R-:W-:Y:S02]  /*372d0*/  LEA R146, P4, R11, R3, 0x2 ;  /* 0x000000030b927211 */ /* 0x000fe400078810ff */
[----:B------:R-:W-:Y:S02]  /*372e0*/  LEA.HI.X.SX32 R145, R22, R4, 0x2, P3 ;  /* 0x0000000416917211 */ /* 0x000fe400018f16ff */
[----:B------:R-:W-:-:S02]  /*372f0*/  IADD3 R22, R7, c[0x0][0x198], RZ ;  /* 0x0000660007167a10 */ /* 0x000fc40007ffe0ff */
[-C--:B------:R-:W-:Y:S02]  /*37300*/  LEA.HI.X.SX32 R163, R42, R4.reuse, 0x2, P5 ;  /* 0x000000042aa37211 */ /* 0x080fe400028f16ff */
[----:B------:R-:W-:Y:S02]  /*37310*/  LEA.HI.X.SX32 R147, R11, R4, 0x2, P4 ;  /* 0x000000040b937211 */ /* 0x000fe400020f16ff */
[-C--:B------:R-:W-:Y:S02]  /*37320*/  LEA R142, P3, R6, R3.reuse, 0x2 ;  /* 0x00000003068e7211 */ /* 0x080fe400078610ff */
[-C--:B------:R-:W-:Y:S02]  /*37330*/  LEA R152, P5, R40, R3.reuse, 0x2 ;  /* 0x0000000328987211 */ /* 0x080fe400078a10ff */
[----:B------:R-:W-:Y:S02]  /*37340*/  IADD3 R11, R22, c[0x0][0x198], RZ ;  /* 0x00006600160b7a10 */ /* 0x000fe40007ffe0ff */
[----:B------:R-:W-:-:S02]  /*37350*/  LEA R136, P4, R8, R3, 0x2 ;  /* 0x0000000308887211 */ /* 0x000fc400078810ff */
[-C--:B------:R-:W-:Y:S02]  /*37360*/  LEA.HI.X.SX32 R143, R6, R4.reuse, 0x2, P3 ;  /* 0x00000004068f7211 */ /* 0x080fe400018f16ff */
        /* <DEDUP_REMOVED lines=19> */
[-C--:B------:R-:W-:Y:S02]  /*374a0*/  LEA R128, P5, R36, R3.reuse, 0x2 ;  /* 0x0000000324807211 */ /* 0x080fe400078a10ff */
[----:B------:R-:W-:Y:S01]  /*374b0*/  IADD3 R9, R0, c[0x0][0x198], RZ ;  /* 0x0000660000097a10 */ /* 0x000fe20007ffe0ff */
[----:B------:R-:W-:Y:S01]  /*374c0*/  STL.64 [R1+0x10], R64 ;  /* 0x0000104001007387 */ /* 0x000fe20000100a00 */
[-C--:B------:R-:W-:Y:S02]  /*374d0*/  LEA.HI.X.SX32 R125, R14, R4.reuse, 0x2, P4 ;  /* 0x000000040e7d7211 */ /* 0x080fe400020f16ff */
[----:B------:R-:W-:Y:S01]  /*374e0*/  LEA R94, P3, R13, R3, 0x2 ;  /* 0x000000030d5e7211 */ /* 0x000fe200078610ff */
[----:B------:R-:W-:Y:S01]  /*374f0*/  STL.64 [R1+0x8], R58 ;  /* 0x0000083a01007387 */ /* 0x000fe20000100a00 */
[----:B------:R-:W-:-:S02]  /*37500*/  LEA.HI.X.SX32 R129, R36, R4, 0x2, P5 ;  /* 0x0000000424817211 */ /* 0x000fc400028f16ff */
[----:B------:R-:W-:Y:S01]  /*37510*/  IADD3 R14, R9, c[0x0][0x198], RZ ;  /* 0x00006600090e7a10 */ /* 0x000fe20007ffe0ff */
[----:B------:R1:W-:Y:S01]  /*37520*/  STL.64 [R1], R54 ;  /* 0x0000003601007387 */ /* 0x0003e20000100a00 */
[-C--:B------:R-:W-:Y:S02]  /*37530*/  LEA R126, P5, R35, R3.reuse, 0x2 ;  /* 0x00000003237e7211 */ /* 0x080fe400078a10ff */
[-C--:B------:R-:W-:Y:S02]  /*37540*/  LEA.HI.X.SX32 R95, R13, R4.reuse, 0x2, P3 ;  /* 0x000000040d5f7211 */ /* 0x080fe400018f16ff */
[----:B------:R-:W-:Y:S02]  /*37550*/  IADD3 R13, R14, c[0x0][0x198], RZ ;  /* 0x000066000e0d7a10 */ /* 0x000fe40007ffe0ff */
[----:B------:R-:W-:Y:S02]  /*37560*/  LEA.HI.X.SX32 R127, R35, R4, 0x2, P5 ;  /* 0x00000004237f7211 */ /* 0x000fe400028f16ff */
[----:B-1----:R-:W-:-:S02]  /*37570*/  LEA R54, P4, R30, R3, 0x2 ;  /* 0x000000031e367211 */ /* 0x002fc400078810ff */
[-C--:B------:R-:W-:Y:S02]  /*37580*/  LEA R88, P5, R34, R3.reuse, 0x2 ;  /* 0x0000000322587211 */ /* 0x080fe400078a10ff */
[-C--:B------:R-:W-:Y:S01]  /*37590*/  LEA.HI.X.SX32 R55, R30, R4.reuse, 0x2, P4 ;  /* 0x000000041e377211 */ /* 0x080fe200020f16ff */
[----:B------:R-:W-:Y:S01]  /*375a0*/  STL.64 [R1+0xde0], R250 ;  /* 0x000de0fa01007387 */ /* 0x000fe20000100a00 */
[-C--:B------:R-:W-:Y:S02]  /*375b0*/  LEA R38, P3, R12, R3.reuse, 0x2 ;  /* 0x000000030c267211 */ /* 0x080fe400078610ff */
[-C--:B------:R-:W-:Y:S01]  /*375c0*/  LEA R82, P4, R20, R3.reuse, 0x2 ;  /* 0x0000000314527211 */ /* 0x080fe200078810ff */
[----:B------:R-:W-:Y:S01]  /*375d0*/  STL.64 [R1+0xde8], R244 ;  /* 0x000de8f401007387 */ /* 0x000fe20000100a00 */
[----:B------:R-:W-:Y:S02]  /*375e0*/  IADD3 R30, R13, c[0x0][0x198], RZ ;  /* 0x000066000d1e7a10 */ /* 0x000fe40007ffe0ff */
[----:B------:R-:W-:Y:S01]  /*375f0*/  LEA.HI.X.SX32 R89, R34, R4, 0x2, P5 ;  /* 0x0000000422597211 */ /* 0x000fe200028f16ff */
[----:B------:R-:W-:Y:S01]  /*37600*/  STL.64 [R1+0xdf0], R246 ;  /* 0x000df0f601007387 */ /* 0x000fe20000100a00 */
[----:B------:R-:W-:-:S02]  /*37610*/  LEA R36, P5, R33, R3, 0x2 ;  /* 0x0000000321247211 */ /* 0x000fc400078a10ff */
[-C--:B------:R-:W-:Y:S01]  /*37620*/  LEA.HI.X.SX32 R39, R12, R4.reuse, 0x2, P3 ;  /* 0x000000040c277211 */ /* 0x080fe200018f16ff */
[----:B------:R-:W-:Y:S01]  /*37630*/  STL.64 [R1+0xdf8], R240 ;  /* 0x000df8f001007387 */ /* 0x000fe20000100a00 */
[----:B------:R-:W-:Y:S02]  /*37640*/  LEA.HI.X.SX32 R83, R20, R4, 0x2, P4 ;  /* 0x0000000414537211 */ /* 0x000fe400020f16ff */
[----:B------:R-:W-:Y:S01]  /*37650*/  IADD3 R12, R30, c[0x0][0x198], RZ ;  /* 0x000066001e0c7a10 */ /* 0x000fe20007ffe0ff */
[----:B------:R-:W-:Y:S01]  /*37660*/  STL.64 [R1+0xe00], R242 ;  /* 0x000e00f201007387 */ /* 0x000fe20000100a00 */
[----:B------:R-:W-:-:S03]  /*37670*/  LEA R34, P4, R19, R3, 0x2 ;  /* 0x0000000313227211 */ /* 0x000fc600078810ff */
[----:B------:R-:W-:Y:S01]  /*37680*/  STL.64 [R1+0xe08], R236 ;  /* 0x000e08ec01007387 */ /* 0x000fe20000100a00 */
[-C--:B------:R-:W-:Y:S02]  /*37690*/  LEA.HI.X.SX32 R37, R33, R4.reuse, 0x2, P5 ;  /* 0x0000000421257211 */ /* 0x080fe400028f16ff */
[-C--:B------:R-:W-:Y:S01]  /*376a0*/  LEA R76, P3, R27, R3.reuse, 0x2 ;  /* 0x000000031b4c7211 */ /* 0x080fe200078610ff */
[----:B------:R-:W-:Y:S01]  /*376b0*/  STL.64 [R1+0xe10], R238 ;  /* 0x000e10ee01007387 */ /* 0x000fe20000100a00 */
[----:B------:R-:W-:Y:S02]  /*376c0*/  IADD3 R20, R12, c[0x0][0x198], RZ ;  /* 0x000066000c147a10 */ /* 0x000fe40007ffe0ff */
[----:B------:R-:W-:Y:S01]  /*376d0*/  LEA.HI.X.SX32 R35, R19, R4, 0x2, P4 ;  /* 0x0000000413237211 */ /* 0x000fe200020f16ff */
[----:B------:R-:W-:Y:S01]  /*376e0*/  STL.64 [R1+0xe18], R232 ;  /* 0x000e18e801007387 */ /* 0x000fe20000100a00 */
[----:B------:R-:W-:-:S03]  /*376f0*/  LEA R70, P5, R32, R3, 0x2 ;  /* 0x0000000320467211 */ /* 0x000fc600078a10ff */
[----:B------:R-:W-:Y:S01]  /*37700*/  STL.64 [R1+0xe20], R234 ;  /* 0x000e20ea01007387 */ /* 0x000fe20000100a00 */
[----:B------:R-:W-:-:S03]  /*37710*/  LEA R64, P4, R26, R3, 0x2 ;  /* 0x000000031a407211 */ /* 0x000fc600078810ff */
[----:B------:R-:W-:Y:S01]  /*37720*/  STL.64 [R1+0xe28], R228 ;  /* 0x000e28e401007387 */ /* 0x000fe20000100a00 */
[----:B------:R-:W-:-:S03]  /*37730*/  LEA.HI.X.SX32 R77, R27, R4, 0x2, P3 ;  /* 0x000000041b4d7211 */ /* 0x000fc600018f16ff */
[----:B------:R-:W-:Y:S01]  /*37740*/  STL.64 [R1+0x50], R54 ;  /* 0x0000503601007387 */ /* 0x000fe20000100a00 */
[----:B------:R-:W-:-:S03]  /*37750*/  IADD3 R27, R20, c[0x0][0x198], RZ ;  /* 0x00006600141b7a10 */ /* 0x000fc60007ffe0ff */
[----:B------:R-:W-:Y:S01]  /*37760*/  STL.64 [R1+0x58], R38 ;  /* 0x0000582601007387 */ /* 0x000fe20000100a00 */
[----:B------:R-:W-:-:S03]  /*37770*/  LEA.HI.X.SX32 R71, R32, R4, 0x2, P5 ;  /* 0x0000000420477211 */ /* 0x000fc600028f16ff */
[----:B------:R1:W-:Y:S01]  /*37780*/  STL.64 [R1+0x60], R36 ;  /* 0x0000602401007387 */ /* 0x0003e20000100a00 */
[----:B------:R-:W-:-:S03]  /*37790*/  LEA.HI.X.SX32 R65, R26, R4, 0x2, P4 ;  /* 0x000000041a417211 */ /* 0x000fc600020f16ff */
[----:B------:R2:W-:Y:S01]  /*377a0*/  STL.64 [R1+0x68], R34 ;  /* 0x0000682201007387 */ /* 0x0005e20000100a00 */
[-C--:B------:R-:W-:Y:S02]  /*377b0*/  LEA R32, P4, R21, R3.reuse, 0x2 ;  /* 0x0000000315207211 */ /* 0x080fe400078810ff */
[----:B------:R-:W-:Y:S02]  /*377c0*/  IADD3 R19, R27, c[0x0][0x198], RZ ;  /* 0x000066001b137a10 */ /* 0x000fe40007ffe0ff */
[CC--:B-1----:R-:W-:Y:S02]  /*377d0*/  LEA R36, P3, R18.reuse, R3.reuse, 0x2 ;  /* 0x0000000312247211 */ /* 0x0c2fe400078610ff */
[C---:B--2---:R-:W-:Y:S02]  /*377e0*/  LEA R34, P5, R31.reuse, R3, 0x2 ;  /* 0x000000031f227211 */ /* 0x044fe400078a10ff */
[-C--:B------:R-:W-:Y:S02]  /*377f0*/  LEA.HI.X.SX32 R37, R18, R4.reuse, 0x2, P3 ;  /* 0x0000000412257211 */ /* 0x080fe400018f16ff */
[----:B------:R-:W-:-:S02]  /*37800*/  LEA.HI.X.SX32 R35, R31, R4, 0x2, P5 ;  /* 0x000000041f237211 */ /* 0x000fc400028f16ff */
[CC--:B------:R-:W-:Y:S02]  /*37810*/  LEA R58, P3, R24.reuse, R3.reuse, 0x2 ;  /* 0x00000003183a7211 */ /* 0x0c0fe400078610ff */
[-C--:B------:R-:W-:Y:S02]  /*37820*/  LEA.HI.X.SX32 R33, R21, R4.reuse, 0x2, P4 ;  /* 0x0000000415217211 */ /* 0x080fe400020f16ff */
[----:B------:R-:W-:Y:S02]  /*37830*/  IADD3 R18, R19, c[0x0][0x198], RZ ;  /* 0x0000660013127a10 */ /* 0x000fe40007ffe0ff */
[C---:B------:R-:W-:Y:S01]  /*37840*/  LEA R52, P5, R29.reuse, R3, 0x2 ;  /* 0x000000031d347211 */ /* 0x040fe200078a10ff */
[----:B------:R-:W-:Y:S01]  /*37850*/  STL.64 [R1+0x70], R36 ;  /* 0x0000702401007387 */ /* 0x000fe20000100a00 */
[-C--:B------:R-:W-:Y:S02]  /*37860*/  LEA.HI.X.SX32 R59, R24, R4.reuse, 0x2, P3 ;  /* 0x00000004183b7211 */ /* 0x080fe400018f16ff */
[----:B------:R-:W-:Y:S01]  /*37870*/  IADD3 R26, R18, c[0x0][0x198], RZ ;  /* 0x00006600121a7a10 */ /* 0x000fe20007ffe0ff */
[----:B------:R1:W-:Y:S01]  /*37880*/  STL.64 [R1+0x78], R34 ;  /* 0x0000782201007387 */ /* 0x0003e20000100a00 */
[----:B------:R-:W-:-:S03]  /*37890*/  LEA.HI.X.SX32 R53, R29, R4, 0x2, P5 ;  /* 0x000000041d357211 */ /* 0x000fc600028f16ff */
[----:B------:R2:W-:Y:S01]  /*378a0*/  STL.64 [R1+0x80], R32 ;  /* 0x0000802001007387 */ /* 0x0005e20000100a00 */
[----:B------:R-:W-:Y:S02]  /*378b0*/  IADD3 R24, R26, c[0x0][0x198], RZ ;  /* 0x000066001a187a10 */ /* 0x000fe40007ffe0ff */
[CC--:B-1----:R-:W-:Y:S02]  /*378c0*/  LEA R34, P3, R25.reuse, R3.reuse, 0x2 ;  /* 0x0000000319227211 */ /* 0x0c2fe400078610ff */
[CC--:B--2---:R-:W-:Y:S02]  /*378d0*/  LEA R32, P5, R28.reuse, R3.reuse, 0x2 ;  /* 0x000000031c207211 */ /* 0x0c4fe400078a10ff */
[-C--:B------:R-:W-:Y:S02]  /*378e0*/  LEA.HI.X.SX32 R35, R25, R4.reuse, 0x2, P3 ;  /* 0x0000000419237211 */ /* 0x080fe400018f16ff */
[----:B------:R-:W-:Y:S02]  /*378f0*/  LEA.HI.X.SX32 R33, R28, R4, 0x2, P5 ;  /* 0x000000041c217211 */ /* 0x000fe400028f16ff */
[----:B------:R-:W-:Y:S01]  /*37900*/  LEA R46, P4, R17, R3, 0x2 ;  /* 0x00000003112e7211 */ /* 0x000fe200078810ff */
[----:B------:R-:W-:Y:S01]  /*37910*/  STL.64 [R1+0x88], R34 ;  /* 0x0000882201007387 */ /* 0x000fe20000100a00 */
[----:B------:R-:W-:-:S02]  /*37920*/  IADD3 R21, R24, c[0x0][0x198], RZ ;  /* 0x0000660018157a10 */ /* 0x000fc40007ffe0ff */
[----:B------:R-:W-:Y:S01]  /*37930*/  LEA.HI.X.SX32 R47, R17, R4, 0x2, P4 ;  /* 0x00000004112f7211 */ /* 0x000fe200020f16ff */
[----:B------:R1:W-:Y:S01]  /*37940*/  STL.64 [R1+0x90], R32 ;  /* 0x0000902001007387 */ /* 0x0003e20000100a00 */
[----:B------:R-:W-:Y:S02]  /*37950*/  IADD3 R25, R21, c[0x0][0x198], RZ ;  /* 0x0000660015197a10 */ /* 0x000fe40007ffe0ff */
[-C--:B------:R-:W-:Y:S02]  /*37960*/  LEA R40, P3, R15, R3.reuse, 0x2 ;  /* 0x000000030f287211 */ /* 0x080fe400078610ff */
[----:B------:R-:W-:Y:S02]  /*37970*/  IADD3 R17, R25, c[0x0][0x198], RZ ;  /* 0x0000660019117a10 */ /* 0x000fe40007ffe0ff */
[-C--:B-1----:R-:W-:Y:S02]  /*37980*/  LEA R32, P4, R16, R3.reuse, 0x2 ;  /* 0x0000000310207211 */ /* 0x082fe400078810ff */
[----:B------:R-:W-:-:S02]  /*37990*/  LEA R34, P5, R23, R3, 0x2 ;  /* 0x0000000317227211 */ /* 0x000fc400078a10ff */
[-C--:B------:R-:W-:Y:S02]  /*379a0*/  LEA.HI.X.SX32 R33, R16, R4.reuse, 0x2, P4 ;  /* 0x0000000410217211 */ /* 0x080fe400020f16ff */
[-C--:B------:R-:W-:Y:S02]  /*379b0*/  LEA.HI.X.SX32 R41, R15, R4.reuse, 0x2, P3 ;  /* 0x000000040f297211 */ /* 0x080fe400018f16ff */
[----:B------:R-:W-:Y:S01]  /*379c0*/  IADD3 R15, R17, c[0x0][0x198], RZ ;  /* 0x00006600110f7a10 */ /* 0x000fe20007ffe0ff */
[----:B------:R1:W-:Y:S01]  /*379d0*/  STL.64 [R1+0x98], R32 ;  /* 0x0000982001007387 */ /* 0x0003e20000100a00 */
[----:B------:R-:W-:Y:S02]  /*379e0*/  LEA.HI.X.SX32 R35, R23, R4, 0x2, P5 ;  /* 0x0000000417237211 */ /* 0x000fe400028f16ff */
[----:B------:R-:W-:Y:S02]  /*379f0*/  LEA R36, P3, R10, R3, 0x2 ;  /* 0x000000030a247211 */ /* 0x000fe400078610ff */
[----:B------:R-:W-:-:S02]  /*37a00*/  IADD3 R16, R15, c[0x0][0x198], RZ ;  /* 0x000066000f107a10 */ /* 0x000fc40007ffe0ff */
[-C--:B------:R-:W-:Y:S02]  /*37a10*/  LEA.HI.X.SX32 R37, R10, R4.reuse, 0x2, P3 ;  /* 0x000000040a257211 */ /* 0x080fe400018f16ff */
[CC--:B-1----:R-:W-:Y:S02]  /*37a20*/  LEA R32, P5, R22.reuse, R3.reuse, 0x2 ;  /* 0x0000000316207211 */ /* 0x0c2fe400078a10ff */
[C---:B------:R-:W-:Y:S02]  /*37a30*/  LEA R28, P4, R7.reuse, R3, 0x2 ;  /* 0x00000003071c7211 */ /* 0x040fe400078810ff */
[-C--:B------:R-:W-:Y:S01]  /*37a40*/  LEA.HI.X.SX32 R33, R22, R4.reuse, 0x2, P5 ;  /* 0x0000000416217211 */ /* 0x080fe200028f16ff */
[----:B------:R-:W-:Y:S01]  /*37a50*/  STL.64 [R1+0xa0], R36 ;  /* 0x0000a02401007387 */ /* 0x000fe20000100a00 */
[----:B------:R-:W-:Y:S02]  /*37a60*/  IADD3 R10, R16, c[0x0][0x198], RZ ;  /* 0x00006600100a7a10 */ /* 0x000fe40007ffe0ff */
[----:B------:R-:W-:Y:S01]  /*37a70*/  LEA.HI.X.SX32 R29, R7, R4, 0x2, P4 ;  /* 0x00000004071d7211 */ /* 0x000fe200020f16ff */
[----:B------:R1:W-:Y:S01]  /*37a80*/  STL.64 [R1+0xa8], R32 ;  /* 0x0000a82001007387 */ /* 0x0003e20000100a00 */
[----:B------:R-:W-:-:S02]  /*37a90*/  IADD3 R7, R10, c[0x0][0x198], RZ ;  /* 0x000066000a077a10 */ /* 0x000fc40007ffe0ff */
[-C--:B------:R-:W-:Y:S01]  /*37aa0*/  LEA R22, P4, R6, R3.reuse, 0x2 ;  /* 0x0000000306167211 */ /* 0x080fe200078810ff */
[----:B------:R-:W2:Y:S01]  /*37ab0*/  LDL.LU.64 R228, [R1+0x48] ;  /* 0x0000480001e47983 */ /* 0x000ea20000300a00 */
[----:B-1----:R-:W-:-:S03]  /*37ac0*/  LEA R32, P3, R11, R3, 0x2 ;  /* 0x000000030b207211 */ /* 0x002fc600078610ff */
[----:B------:R-:W3:Y:S01]  /*37ad0*/  LDL.LU.64 R234, [R1+0x40] ;  /* 0x0000400001ea7983 */ /* 0x000ee20000300a00 */
[-C--:B------:R-:W-:Y:S02]  /*37ae0*/  LEA.HI.X.SX32 R33, R11, R4.reuse, 0x2, P3 ;  /* 0x000000040b217211 */ /* 0x080fe400018f16ff */
[----:B------:R-:W-:Y:S02]  /*37af0*/  IADD3 R11, R7, c[0x0][0x198], RZ ;  /* 0x00006600070b7a10 */ /* 0x000fe40007ffe0ff */
[----:B------:R-:W-:Y:S02]  /*37b00*/  LEA.HI.X.SX32 R23, R6, R4, 0x2, P4 ;  /* 0x0000000406177211 */ /* 0x000fe400020f16ff */
[-C--:B------:R-:W-:Y:S02]  /*37b10*/  LEA R108, P3, R5, R3.reuse, 0x2 ;  /* 0x00000003056c7211 */ /* 0x080fe400078610ff */
[----:B------:R-:W-:Y:S02]  /*37b20*/  IADD3 R6, R11, c[0x0][0x198], RZ ;  /* 0x000066000b067a10 */ /* 0x000fe40007ffe0ff */
[----:B------:R-:W-:-:S02]  /*37b30*/  LEA R104, P4, R0, R3, 0x2 ;  /* 0x0000000300687211 */ /* 0x000fc400078810ff */
        /* <DEDUP_REMOVED lines=16> */
[----:B------:R-:W-:Y:S02]  /*37c40*/  LEA R102, P4, R18, R3, 0x2 ;  /* 0x0000000312667211 */ /* 0x000fe400078810ff */
[----:B------:R-:W-:-:S02]  /*37c50*/  IADD3 R20, R12, c[0x0][0x198], RZ ;  /* 0x000066000c147a10 */ /* 0x000fc40007ffe0ff */
[-C--:B------:R-:W-:Y:S02]  /*37c60*/  LEA R114, P5, R8, R3.reuse, 0x2 ;  /* 0x0000000308727211 */ /* 0x080fe400078a10ff */
[-C--:B------:R-:W-:Y:S02]  /*37c70*/  LEA.HI.X.SX32 R113, R19, R4.reuse, 0x2, P3 ;  /* 0x0000000413717211 */ /* 0x080fe400018f16ff */
[-C--:B------:R-:W-:Y:S02]  /*37c80*/  LEA.HI.X.SX32 R103, R18, R4.reuse, 0x2, P4 ;  /* 0x0000000412677211 */ /* 0x080fe400020f16ff */
[----:B------:R-:W-:Y:S02]  /*37c90*/  IADD3 R19, R20, c[0x0][0x198], RZ ;  /* 0x0000660014137a10 */ /* 0x000fe40007ffe0ff */
[----:B------:R-:W-:Y:S02]  /*37ca0*/  LEA R98, P4, R21, R3, 0x2 ;  /* 0x0000000315627211 */ /* 0x000fe400078810ff */
[----:B------:R-:W-:-:S02]  /*37cb0*/  LEA.HI.X.SX32 R115, R8, R4, 0x2, P5 ;  /* 0x0000000408737211 */ /* 0x000fc400028f16ff */
[CC--:B------:R-:W-:Y:S02]  /*37cc0*/  LEA R96, P3, R24.reuse, R3.reuse, 0x2 ;  /* 0x0000000318607211 */ /* 0x0c0fe400078610ff */
[-C--:B------:R-:W-:Y:S02]  /*37cd0*/  LEA R8, P5, R9, R3.reuse, 0x2 ;  /* 0x0000000309087211 */ /* 0x080fe400078a10ff */
[----:B------:R-:W-:Y:S02]  /*37ce0*/  IADD3 R18, R19, c[0x0][0x198], RZ ;  /* 0x0000660013127a10 */ /* 0x000fe40007ffe0ff */
[-C--:B------:R-:W-:Y:S02]  /*37cf0*/  LEA.HI.X.SX32 R99, R21, R4.reuse, 0x2, P4 ;  /* 0x0000000415637211 */ /* 0x080fe400020f16ff */
[----:B------:R-:W-:Y:S02]  /*37d00*/  LEA R84, P4, R15, R3, 0x2 ;  /* 0x000000030f547211 */ /* 0x000fe400078810ff */
[----:B------:R-:W-:-:S02]  /*37d10*/  LEA.HI.X.SX32 R97, R24, R4, 0x2, P3 ;  /* 0x0000000418617211 */ /* 0x000fc400018f16ff */
[-C--:B------:R-:W-:Y:S02]  /*37d20*/  LEA.HI.X.SX32 R9, R9, R4.reuse, 0x2, P5 ;  /* 0x0000000409097211 */ /* 0x080fe400028f16ff */
[----:B------:R-:W-:Y:S02]  /*37d30*/  IADD3 R24, R18, c[0x0][0x198], RZ ;  /* 0x0000660012187a10 */ /* 0x000fe40007ffe0ff */
[----:B------:R-:W-:Y:S02]  /*37d40*/  IADD3 R66, R252, 0x171, RZ ;  /* 0x00000171fc427810 */ /* 0x000fe40007ffe0ff */
[-C--:B------:R-:W-:Y:S02]  /*37d50*/  LEA R122, P5, R30, R3.reuse, 0x2 ;  /* 0x000000031e7a7211 */ /* 0x080fe400078a10ff */
[----:B------:R-:W-:Y:S02]  /*37d60*/  LEA.HI.X.SX32 R85, R15, R4, 0x2, P4 ;  /* 0x000000040f557211 */ /* 0x000fe400020f16ff */
[----:B------:R-:W-:-:S02]  /*37d70*/  LEA R80, P4, R7, R3, 0x2 ;  /* 0x0000000307507211 */ /* 0x000fc400078810ff */
[-C--:B------:R-:W-:Y:S02]  /*37d80*/  LEA R92, P3, R17, R3.reuse, 0x2 ;  /* 0x00000003115c7211 */ /* 0x080fe400078610ff */
[----:B------:R-:W-:Y:S01]  /*37d90*/  IADD3 R21, R24, c[0x0][0x198], RZ ;  /* 0x0000660018157a10 */ /* 0x000fe20007ffe0ff */
[----:B------:R-:W-:Y:S01]  /*37da0*/  IMAD.MOV.U32 R251, RZ, RZ, R66 ;  /* 0x000000fffffb7224 */ /* 0x000fe200078e0042 */
[-C--:B------:R-:W-:Y:S02]  /*37db0*/  LEA.HI.X.SX32 R123, R30, R4.reuse, 0x2, P5 ;  /* 0x000000041e7b7211 */ /* 0x080fe400028f16ff */
[----:B------:R-:W-:Y:S02]  /*37dc0*/  LEA R110, P5, R27, R3, 0x2 ;  /* 0x000000031b6e7211 */ /* 0x000fe400078a10ff */
[-C--:B------:R-:W-:Y:S02]  /*37dd0*/  LEA.HI.X.SX32 R81, R7, R4.reuse, 0x2, P4 ;  /* 0x0000000407517211 */ /* 0x080fe400020f16ff */
[----:B------:R-:W-:-:S02]  /*37de0*/  LEA.HI.X.SX32 R93, R17, R4, 0x2, P3 ;  /* 0x00000004115d7211 */ /* 0x000fc400018f16ff */
[-C--:B------:R-:W-:Y:S02]  /*37df0*/  LEA R66, P4, R5, R3.reuse, 0x2 ;  /* 0x0000000305427211 */ /* 0x080fe400078810ff */
[----:B------:R-:W-:Y:S02]  /*37e00*/  IADD3 R17, R21, c[0x0][0x198], RZ ;  /* 0x0000660015117a10 */ /* 0x000fe40007ffe0ff */
[-C--:B------:R-:W-:Y:S02]  /*37e10*/  LEA.HI.X.SX32 R111, R27, R4.reuse, 0x2, P5 ;  /* 0x000000041b6f7211 */ /* 0x080fe400028f16ff */
[-C--:B------:R-:W-:Y:S02]  /*37e20*/  LEA R106, P5, R26, R3.reuse, 0x2 ;  /* 0x000000031a6a7211 */ /* 0x080fe400078a10ff */
[----:B------:R-:W-:Y:S02]  /*37e30*/  LEA R78, P3, R10, R3, 0x2 ;  /* 0x000000030a4e7211 */ /* 0x000fe400078610ff */
[----:B------:R-:W-:-:S02]  /*37e40*/  LEA.HI.X.SX32 R67, R5, R4, 0x2, P4 ;  /* 0x0000000405437211 */ /* 0x000fc400020f16ff */
[----:B------:R-:W-:Y:S02]  /*37e50*/  IADD3 R15, R17, c[0x0][0x198], RZ ;  /* 0x00006600110f7a10 */ /* 0x000fe40007ffe0ff */
[-C--:B------:R-:W-:Y:S02]  /*37e60*/  LEA R62, P4, R13, R3.reuse, 0x2 ;  /* 0x000000030d3e7211 */ /* 0x080fe400078810ff */
[-C--:B------:R-:W-:Y:S02]  /*37e70*/  LEA.HI.X.SX32 R107, R26, R4.reuse, 0x2, P5 ;  /* 0x000000041a6b7211 */ /* 0x080fe400028f16ff */
[----:B------:R-:W-:Y:S02]  /*37e80*/  LEA.HI.X.SX32 R79, R10, R4, 0x2, P3 ;  /* 0x000000040a4f7211 */ /* 0x000fe400018f16ff */
[----:B------:R-:W-:Y:S02]  /*37e90*/  LEA R90, P5, R25, R3, 0x2 ;  /* 0x00000003195a7211 */ /* 0x000fe400078a10ff */
[----:B------:R-:W-:-:S02]  /*37ea0*/  IADD3 R10, R15, c[0x0][0x198], RZ ;  /* 0x000066000f0a7a10 */ /* 0x000fc40007ffe0ff */
[-C--:B------:R-:W-:Y:S02]  /*37eb0*/  LEA.HI.X.SX32 R63, R13, R4.reuse, 0x2, P4 ;  /* 0x000000040d3f7211 */ /* 0x080fe400020f16ff */
[-C--:B------:R-:W-:Y:S02]  /*37ec0*/  LEA R48, P4, R19, R3.reuse, 0x2 ;  /* 0x0000000313307211 */ /* 0x080fe400078810ff */
[-C--:B------:R-:W-:Y:S02]  /*37ed0*/  LEA R74, P3, R6, R3.reuse, 0x2 ;  /* 0x00000003064a7211 */ /* 0x080fe400078610ff */
[----:B------:R-:W-:Y:S02]  /*37ee0*/  LEA.HI.X.SX32 R91, R25, R4, 0x2, P5 ;  /* 0x00000004195b7211 */ /* 0x000fe400028f16ff */
[----:B------:R-:W-:Y:S02]  /*37ef0*/  IADD3 R7, R10, c[0x0][0x198], RZ ;  /* 0x000066000a077a10 */ /* 0x000fe40007ffe0ff */
[----:B------:R-:W-:-:S02]  /*37f00*/  LEA R86, P5, R16, R3, 0x2 ;  /* 0x0000000310567211 */ /* 0x000fc400078a10ff */
[-C--:B------:R-:W-:Y:S02]  /*37f10*/  LEA.HI.X.SX32 R49, R19, R4.reuse, 0x2, P4 ;  /* 0x0000000413317211 */ /* 0x080fe400020f16ff */
        /* <DEDUP_REMOVED lines=11> */
[CC--:B------:R-:W-:Y:S01]  /*37fd0*/  LEA R26, P4, R5.reuse, R3.reuse, 0x2 ;  /* 0x00000003051a7211 */ /* 0x0c0fe200078810ff */
[----:B------:R1:W-:Y:S01]  /*37fe0*/  STL.64 [R1+0xb0], R32 ;  /* 0x0000b02001007387 */ /* 0x0003e20000100a00 */
[-C--:B------:R-:W-:Y:S02]  /*37ff0*/  LEA.HI.X.SX32 R69, R0, R4.reuse, 0x2, P5 ;  /* 0x0000000400457211 */ /* 0x080fe400028f16ff */
[C---:B------:R-:W-:Y:S02]  /*38000*/  IADD3 R0, R5.reuse, c[0x0][0x198], RZ ;  /* 0x0000660005007a10 */ /* 0x040fe40007ffe0ff */
[-C--:B------:R-:W-:Y:S02]  /*38010*/  LEA.HI.X.SX32 R27, R5, R4.reuse, 0x2, P4 ;  /* 0x00000004051b7211 */ /* 0x080fe400020f16ff */
[----:B------:R-:W4:Y:S01]  /*38020*/  LDL.LU R5, [R1+0x1d4] ;  /* 0x0001d40001057983 */ /* 0x000f220000300800 */
[----:B------:R-:W-:Y:S02]  /*38030*/  LEA R54, P5, R12, R3, 0x2 ;  /* 0x000000030c367211 */ /* 0x000fe400078a10ff */
[----:B------:R-:W-:Y:S01]  /*38040*/  IADD3 R11, R0, c[0x0][0x198], RZ ;  /* 0x00006600000b7a10 */ /* 0x000fe20007ffe0ff */
[----:B------:R-:W2:Y:S01]  /*38050*/  LDL.LU.64 R232, [R1+0x38] ;  /* 0x0000380001e87983 */ /* 0x000ea20000300a00 */
[----:B------:R-:W-:-:S02]  /*38060*/  LEA.HI.X.SX32 R55, R12, R4, 0x2, P5 ;  /* 0x000000040c377211 */ /* 0x000fc400028f16ff */
[-C--:B------:R-:W-:Y:S01]  /*38070*/  LEA R50, P5, R18, R3.reuse, 0x2 ;  /* 0x0000000312327211 */ /* 0x080fe200078a10ff */
[----:B------:R-:W2:Y:S01]  /*38080*/  LDL.LU.64 R238, [R1+0x30] ;  /* 0x0000300001ee7983 */ /* 0x000ea20000300a00 */
[-C--:B------:R-:W-:Y:S02]  /*38090*/  LEA R60, P3, R14, R3.reuse, 0x2 ;  /* 0x000000030e3c7211 */ /* 0x080fe400078610ff */
[----:B------:R-:W-:Y:S01]  /*380a0*/  IADD3 R12, R11, c[0x0][0x198], RZ ;  /* 0x000066000b0c7a10 */ /* 0x000fe20007ffe0ff */
[----:B------:R-:W2:Y:S01]  /*380b0*/  LDL.LU.64 R236, [R1+0x28] ;  /* 0x0000280001ec7983 */ /* 0x000ea20000300a00 */
[-C--:B------:R-:W-:Y:S02]  /*380c0*/  LEA.HI.X.SX32 R51, R18, R4.reuse, 0x2, P5 ;  /* 0x0000000412337211 */ /* 0x080fe400028f16ff */
[----:B------:R-:W-:Y:S01]  /*380d0*/  LEA R36, P5, R17, R3, 0x2 ;  /* 0x0000000311247211 */ /* 0x000fe200078a10ff */
[----:B------:R-:W2:Y:S01]  /*380e0*/  LDL.LU.64 R242, [R1+0x20] ;  /* 0x0000200001f27983 */ /* 0x000ea20000300a00 */
[----:B------:R-:W-:-:S02]  /*380f0*/  LEA.HI.X.SX32 R61, R14, R4, 0x2, P3 ;  /* 0x000000040e3d7211 */ /* 0x000fc400018f16ff */
[-C--:B------:R-:W-:Y:S01]  /*38100*/  LEA R56, P3, R20, R3.reuse, 0x2 ;  /* 0x0000000314387211 */ /* 0x080fe200078610ff */
[----:B------:R-:W2:Y:S01]  /*38110*/  LDL.LU.64 R240, [R1+0x18] ;  /* 0x0000180001f07983 */ /* 0x000ea20000300a00 */
[----:B------:R-:W-:Y:S02]  /*38120*/  IADD3 R13, R12, c[0x0][0x198], RZ ;  /* 0x000066000c0d7a10 */ /* 0x000fe40007ffe0ff */
[-C--:B------:R-:W-:Y:S01]  /*38130*/  LEA.HI.X.SX32 R37, R17, R4.reuse, 0x2, P5 ;  /* 0x0000000411257211 */ /* 0x080fe200028f16ff */
[----:B------:R-:W2:Y:S01]  /*38140*/  LDL.LU.64 R246, [R1+0x10] ;  /* 0x0000100001f67983 */ /* 0x000ea20000300a00 */
[----:B-1----:R-:W-:Y:S02]  /*38150*/  LEA R32, P5, R7, R3, 0x2 ;  /* 0x0000000307207211 */ /* 0x002fe400078a10ff */
[----:B------:R-:W-:Y:S01]  /*38160*/  LEA.HI.X.SX32 R57, R20, R4, 0x2, P3 ;  /* 0x0000000414397211 */ /* 0x000fe200018f16ff */
[----:B------:R-:W2:Y:S01]  /*38170*/  LDL.LU.64 R244, [R1+0x8] ;  /* 0x0000080001f47983 */ /* 0x000ea20000300a00 */
[----:B------:R-:W-:-:S02]  /*38180*/  IADD3 R248, R13, c[0x0][0x198], RZ ;  /* 0x000066000df87a10 */ /* 0x000fc40007ffe0ff */
[-C--:B------:R-:W-:Y:S02]  /*38190*/  LEA R42, P3, R24, R3.reuse, 0x2 ;  /* 0x00000003182a7211 */ /* 0x080fe400078610ff */
[-C--:B------:R-:W-:Y:S02]  /*381a0*/  LEA.HI.X.SX32 R33, R7, R4.reuse, 0x2, P5 ;  /* 0x0000000407217211 */ /* 0x080fe400028f16ff */
[-C--:B------:R-:W-:Y:S02]  /*381b0*/  LEA R20, P5, R0, R3.reuse, 0x2 ;  /* 0x0000000300147211 */ /* 0x080fe400078a10ff */
[----:B------:R-:W-:Y:S02]  /*381c0*/  IADD3 R252, R248, c[0x0][0x198], RZ ;  /* 0x00006600f8fc7a10 */ /* 0x000fe40007ffe0ff */
[----:B------:R-:W-:Y:S02]  /*381d0*/  LEA.HI.X.SX32 R43, R24, R4, 0x2, P3 ;  /* 0x00000004182b7211 */ /* 0x000fe400018f16ff */
[----:B------:R-:W-:-:S02]  /*381e0*/  LEA R38, P3, R15, R3, 0x2 ;  /* 0x000000030f267211 */ /* 0x000fc400078610ff */
[-C--:B------:R-:W-:Y:S02]  /*381f0*/  LEA.HI.X.SX32 R21, R0, R4.reuse, 0x2, P5 ;  /* 0x0000000400157211 */ /* 0x080fe400028f16ff */
[-C--:B------:R-:W-:Y:S02]  /*38200*/  LEA R18, P4, R11, R3.reuse, 0x2 ;  /* 0x000000030b127211 */ /* 0x080fe400078810ff */
[----:B------:R-:W-:Y:S02]  /*38210*/  IADD3 R249, R252, c[0x0][0x198], RZ ;  /* 0x00006600fcf97a10 */ /* 0x000fe40007ffe0ff */
[-C--:B------:R-:W-:Y:S02]  /*38220*/  LEA R16, P5, R12, R3.reuse, 0x2 ;  /* 0x000000030c107211 */ /* 0x080fe400078a10ff */
[----:B------:R-:W-:Y:S02]  /*38230*/  LEA.HI.X.SX32 R39, R15, R4, 0x2, P3 ;  /* 0x000000040f277211 */ /* 0x000fe400018f16ff */
[----:B------:R-:W-:-:S02]  /*38240*/  LEA R24, P3, R6, R3, 0x2 ;  /* 0x0000000306187211 */ /* 0x000fc400078610ff */
[-C--:B------:R-:W-:Y:S02]  /*38250*/  LEA.HI.X.SX32 R19, R11, R4.reuse, 0x2, P4 ;  /* 0x000000040b137211 */ /* 0x080fe400020f16ff */
[----:B------:R-:W-:Y:S02]  /*38260*/  IADD3 R7, R249, c[0x0][0x198], RZ ;  /* 0x00006600f9077a10 */ /* 0x000fe40007ffe0ff */
[-C--:B------:R-:W-:Y:S02]  /*38270*/  LEA R14, P4, R13, R3.reuse, 0x2 ;  /* 0x000000030d0e7211 */ /* 0x080fe400078810ff */
[-C--:B------:R-:W-:Y:S02]  /*38280*/  LEA.HI.X.SX32 R17, R12, R4.reuse, 0x2, P5 ;  /* 0x000000040c117211 */ /* 0x080fe400028f16ff */
[----:B------:R-:W-:Y:S02]  /*38290*/  LEA R12, P5, R248, R3, 0x2 ;  /* 0x00000003f80c7211 */ /* 0x000fe400078a10ff */
[----:B------:R-:W-:-:S02]  /*382a0*/  LEA.HI.X.SX32 R25, R6, R4, 0x2, P3 ;  /* 0x0000000406197211 */ /* 0x000fc400018f16ff */
[-C--:B------:R-:W-:Y:S02]  /*382b0*/  LEA R6, P3, R7, R3.reuse, 0x2 ;  /* 0x0000000307067211 */ /* 0x080fe400078610ff */
[-C--:B------:R-:W-:Y:S02]  /*382c0*/  LEA.HI.X.SX32 R15, R13, R4.reuse, 0x2, P4 ;  /* 0x000000040d0f7211 */ /* 0x080fe400020f16ff */
[-C--:B------:R-:W-:Y:S02]  /*382d0*/  LEA.HI.X.SX32 R13, R248, R4.reuse, 0x2, P5 ;  /* 0x00000004f80d7211 */ /* 0x080fe400028f16ff */
[-C--:B------:R-:W-:Y:S02]  /*382e0*/  LEA R10, P4, R252, R3.reuse, 0x2 ;  /* 0x00000003fc0a7211 */ /* 0x080fe400078810ff */
[----:B------:R-:W-:Y:S02]  /*382f0*/  LEA R248, P5, R249, R3, 0x2 ;  /* 0x00000003f9f87211 */ /* 0x000fe400078a10ff */
[----:B------:R-:W-:-:S02]  /*38300*/  LEA.HI.X.SX32 R7, R7, R4, 0x2, P3 ;  /* 0x0000000407077211 */ /* 0x000fc400018f16ff */
[----:B------:R-:W-:Y:S02]  /*38310*/  ISETP.LT.AND P3, PT, R251, c[0x0][0x17c], !P0 ;  /* 0x00005f00fb007a0c */ /* 0x000fe40004761270 */
[----:B------:R-:W2:Y:S01]  /*38320*/  LDL.LU.64 R250, [R1] ;  /* 0x0000000001fa7983 */ /* 0x000ea20000300a00 */
[-C--:B------:R-:W-:Y:S02]  /*38330*/  LEA.HI.X.SX32 R11, R252, R4.reuse, 0x2, P4 ;  /* 0x00000004fc0b7211 */ /* 0x080fe400020f16ff */
[----:B------:R-:W-:Y:S01]  /*38340*/  LEA.HI.X.SX32 R249, R249, R4, 0x2, P5 ;  /* 0x00000004f9f97211 */ /* 0x000fe200028f16ff */
[----:B------:R-:W3:Y:S04]  /*38350*/  LDL.LU R252, [R1+0x34c] ;  /* 0x00034c0001fc7983 */ /* 0x000ee80000300800 */
[----:B------:R-:W2:Y:S01]  /*38360*/  LDL.LU R4, [R1+0x40c] ;  /* 0x00040c0001047983 */ /* 0x000ea20000300800 */
[----:B----4-:R-:W-:-:S04]  /*38370*/  IADD3 R3, R5, 0x173, RZ ;  /* 0x0000017305037810 */ /* 0x010fc80007ffe0ff */
[----:B------:R-:W-:Y:S02]  /*38380*/  ISETP.LT.AND P5, PT, R3, c[0x0][0x17c], !P0 ;  /* 0x00005f0003007a0c */ /* 0x000fe400047a1270 */
[----:B------:R-:W2:Y:S01]  /*38390*/  LDL.LU R3, [R1+0x348] ;  /* 0x0003480001037983 */ /* 0x000ea20000300800 */
[----:B------:R-:W-:-:S03]  /*383a0*/  IADD3 R0, R5, 0x172, RZ ;  /* 0x0000017205007810 */ /* 0x000fc60007ffe0ff */
[----:B--2---:R1:W-:Y:S04]  /*383b0*/  @P6 STG.E [R228.64], R3 ;  /* 0x00000003e4006986 */ /* 0x0043e8000c101904 */
[----:B---3--:R2:W-:Y:S01]  /*383c0*/  @P1 STG.E [R234.64], R252 ;  /* 0x000000fcea001986 */ /* 0x0085e2000c101904 */
[----:B-1----:R-:W-:-:S03]  /*383d0*/  IADD3 R3, R5, 0x175, RZ ;  /* 0x0000017505037810 */ /* 0x002fc60007ffe0ff */
[----:B------:R-:W3:Y:S01]  /*383e0*/  LDL.LU.64 R228, [R1+0xe28] ;  /* 0x000e280001e47983 */ /* 0x000ee20000300a00 */
[----:B------:R-:W-:-:S03]  /*383f0*/  ISETP.LT.AND P1, PT, R3, c[0x0][0x17c], !P0 ;  /* 0x00005f0003007a0c */ /* 0x000fc60004721270 */
[----:B--2---:R-:W2:Y:S04]  /*38400*/  LDL.LU.64 R234, [R1+0xe20] ;  /* 0x000e200001ea7983 */ /* 0x004ea80000300a00 */
[----:B------:R-:W4:Y:S04]  /*38410*/  LDL.LU R252, [R1+0x41c] ;  /* 0x00041c0001fc7983 */ /* 0x000f280000300800 */
[----:B------:R-:W2:Y:S01]  /*38420*/  LDL.LU R3, [R1+0x3a8] ;  /* 0x0003a80001037983 */ /* 0x000ea20000300800 */
[----:B------:R-:W-:Y:S02]  /*38430*/  ISETP.LT.AND P4, PT, R0, c[0x0][0x17c], !P0 ;  /* 0x00005f0000007a0c */ /* 0x000fe40004781270 */
[----:B------:R-:W-:-:S04]  /*38440*/  IADD3 R0, R5, 0x174, RZ ;  /* 0x0000017405007810 */ /* 0x000fc80007ffe0ff */
[----:B------:R-:W-:Y:S02]  /*38450*/  ISETP.LT.AND P6, PT, R0, c[0x0][0x17c], !P0 ;  /* 0x00005f0000007a0c */ /* 0x000fe400047c1270 */
[C---:B------:R-:W-:Y:S01]  /*38460*/  IADD3 R0, R5.reuse, 0x176, RZ ;  /* 0x0000017605007810 */ /* 0x040fe20007ffe0ff */
[----:B--2---:R1:W-:Y:S03]  /*38470*/  @P2 STG.E [R232.64], R3 ;  /* 0x00000003e8002986 */ /* 0x0043e6000c101904 */
[----:B------:R-:W-:Y:S01]  /*38480*/  ISETP.LT.AND P2, PT, R0, c[0x0][0x17c], !P0 ;  /* 0x00005f0000007a0c */ /* 0x000fe20004741270 */
[----:B-1----:R-:W2:Y:S04]  /*38490*/  LDL.LU.64 R232, [R1+0xe18] ;  /* 0x000e180001e87983 */ /* 0x002ea80000300a00 */
[----:B------:R-:W2:Y:S01]  /*384a0*/  LDL.LU R0, [R1+0x3ac] ;  /* 0x0003ac0001007983 */ /* 0x000ea20000300800 */
[----:B------:R-:W-:-:S03]  /*384b0*/  IADD3 R3, R5, 0x177, RZ ;  /* 0x0000017705037810 */ /* 0x000fc60007ffe0ff */
[----:B--2---:R1:W-:Y:S01]  /*384c0*/  @P3 STG.E [R238.64], R0 ;  /* 0x00000000ee003986 */ /* 0x0043e2000c101904 */
[----:B------:R-:W-:-:S03]  /*384d0*/  ISETP.LT.AND P3, PT, R3, c[0x0][0x17c], !P0 ;  /* 0x00005f0003007a0c */ /* 0x000fc60004761270 */
        /* <DEDUP_REMOVED lines=21> */
[----:B------:R-:W2:Y:S04]  /*38630*/  LDL.LU R3, [R1+0x408] ;  /* 0x0004080001037983 */ /* 0x000ea80000300800 */
[----:B--2---:R1:W-:Y:S04]  /*38640*/  @P2 STG.E [R244.64], R3 ;  /* 0x00000003f4002986 */ /* 0x0043e8000c101904 */
[----:B------:R2:W-:Y:S01]  /*38650*/  @P3 STG.E [R250.64], R4 ;  /* 0x00000004fa003986 */ /* 0x0005e2000c101904 */
[----:B-1----:R-:W-:-:S03]  /*38660*/  IADD3 R3, R5, 0x17d, RZ ;  /* 0x0000017d05037810 */ /* 0x002fc60007ffe0ff */
[----:B------:R-:W4:Y:S01]  /*38670*/  LDL.LU.64 R244, [R1+0xde8] ;  /* 0x000de80001f47983 */ /* 0x000f220000300a00 */
[----:B------:R-:W-:-:S03]  /*38680*/  ISETP.LT.AND P3, PT, R3, c[0x0][0x17c], !P0 ;  /* 0x00005f0003007a0c */ /* 0x000fc60004761270 */
[----:B--2---:R-:W2:Y:S04]  /*38690*/  LDL.LU.64 R250, [R1+0xde0] ;  /* 0x000de00001fa7983 */ /* 0x004ea80000300a00 */
[----:B------:R-:W2:Y:S04]  /*386a0*/  LDL.LU R4, [R1+0x44c] ;  /* 0x00044c0001047983 */ /* 0x000ea80000300800 */
[----:B------:R-:W2:Y:S04]  /*386b0*/  LDL.LU R3, [R1+0x418] ;  /* 0x0004180001037983 */ /* 0x000ea80000300800 */
[----:B--2---:R1:W-:Y:S04]  /*386c0*/  @P4 STG.E [R250.64], R3 ;  /* 0x00000003fa004986 */ /* 0x0043e8000c101904 */
[----:B----4-:R2:W-:Y:S04]  /*386d0*/  @P5 STG.E [R244.64], R252 ;  /* 0x000000fcf4005986 */ /* 0x0105e8000c101904 */
[----:B-1----:R-:W4:Y:S04]  /*386e0*/  LDL.LU R250, [R1+0x42c] ;  /* 0x00042c0001fa7983 */ /* 0x002f280000300800 */
[----:B------:R-:W3:Y:S04]  /*386f0*/  LDL.LU R251, [R1+0x43c] ;  /* 0x00043c0001fb7983 */ /* 0x000ee80000300800 */
[----:B--2---:R-:W2:Y:S04]  /*38700*/  LDL.LU R245, [R1+0x428] ;  /* 0x0004280001f57983 */ /* 0x004ea80000300800 */
[----:B------:R-:W3:Y:S04]  /*38710*/  LDL.LU R244, [R1+0x448] ;  /* 0x0004480001f47983 */ /* 0x000ee80000300800 */
[----:B------:R-:W3:Y:S01]  /*38720*/  LDL.LU R252, [R1+0x314] ;  /* 0x0003140001fc7983 */ /* 0x000ee20000300800 */
[----:B------:R-:W-:-:S03]  /*38730*/  IADD3 R0, R5, 0x17c, RZ ;  /* 0x0000017c05007810 */ /* 0x000fc60007ffe0ff */
[----:B--2---:R1:W-:Y:S04]  /*38740*/  @P6 STG.E [R246.64], R245 ;  /* 0x000000f5f6006986 */ /* 0x0043e8000c101904 */
[----:B-1----:R-:W2:Y:S04]  /*38750*/  LDL.LU R247, [R1+0x438] ;  /* 0x0004380001f77983 */ /* 0x002ea80000300800 */
[----:B------:R-:W3:Y:S04]  /*38760*/  LDL.LU R246, [R1+0x2a0] ;  /* 0x0002a00001f67983 */ /* 0x000ee80000300800 */
[----:B----4-:R1:W-:Y:S04]  /*38770*/  @P1 STG.E [R240.64], R250 ;  /* 0x000000faf0001986 */ /* 0x0103e8000c101904 */
[----:B-1----:R-:W4:Y:S04]  /*38780*/  LDL.LU R241, [R1+0x310] ;  /* 0x0003100001f17983 */ /* 0x002f280000300800 */
[----:B------:R-:W4:Y:S01]  /*38790*/  LDL.LU R250, [R1+0x2a4] ;  /* 0x0002a40001fa7983 */ /* 0x000f220000300800 */
[----:B------:R-:W-:-:S02]  /*387a0*/  ISETP.LT.AND P2, PT, R0, c[0x0][0x17c], !P0 ;  /* 0x00005f0000007a0c */ /* 0x000fc40004741270 */
[C---:B------:R-:W-:Y:S01]  /*387b0*/  IADD3 R0, R5.reuse, 0x17e, RZ ;  /* 0x0000017e05007810 */ /* 0x040fe20007ffe0ff */
[----:B------:R-:W4:Y:S01]  /*387c0*/  LDL.LU R245, [R1+0x270] ;  /* 0x0002700001f57983 */ /* 0x000f220000300800 */
[----:B------:R-:W-:Y:S02]  /*387d0*/  IADD3 R3, R5, 0x17f, RZ ;  /* 0x0000017f05037810 */ /* 0x000fe40007ffe0ff */
[----:B------:R-:W-:Y:S02]  /*387e0*/  ISETP.LT.AND P4, PT, R0, c[0x0][0x17c], !P0 ;  /* 0x00005f0000007a0c */ /* 0x000fe40004781270 */
[----:B------:R-:W-:Y:S02]  /*387f0*/  ISETP.LT.AND P5, PT, R3, c[0x0][0x17c], !P0 ;  /* 0x00005f0003007a0c */ /* 0x000fe400047a1270 */
[C---:B------:R-:W-:Y:S02]  /*38800*/  IADD3 R0, R5.reuse, 0x180, RZ ;  /* 0x0000018005007810 */ /* 0x040fe40007ffe0ff */
[----:B------:R-:W-:-:S02]  /*38810*/  IADD3 R3, R5, 0x181, RZ ;  /* 0x0000018105037810 */ /* 0x000fc40007ffe0ff */
[----:B------:R-:W-:Y:S02]  /*38820*/  ISETP.LT.AND P6, PT, R0, c[0x0][0x17c], !P0 ;  /* 0x00005f0000007a0c */ /* 0x000fe400047c1270 */
[----:B------:R-:W-:Y:S02]  /*38830*/  IADD3 R0, R5, 0x182, RZ ;  /* 0x0000018205007810 */ /* 0x000fe40007ffe0ff */
[----:B------:R-:W-:Y:S02]  /*38840*/  ISETP.LT.AND P1, PT, R3, c[0x0][0x17c], !P0 ;  /* 0x00005f0003007a0c */ /* 0x000fe40004721270 */
[----:B------:R-:W-:Y:S01]  /*38850*/  IADD3 R3, R5, 0x183, RZ ;  /* 0x0000018305037810 */ /* 0x000fe20007ffe0ff */
[----:B--2---:R-:W-:Y:S04]  /*38860*/  @P2 STG.E [R242.64], R247 ;  /* 0x000000f7f2002986 */ /* 0x004fe8000c101904 */
[----:B---3--:R1:W-:Y:S01]  /*38870*/  @P3 STG.E [R236.64], R251 ;  /* 0x000000fbec003986 */ /* 0x0083e2000c101904 */
[----:B------:R-:W-:-:S02]  /*38880*/  ISETP.LT.AND P2, PT, R0, c[0x0][0x17c], !P0 ;  /* 0x00005f0000007a0c */ /* 0x000fc40004741270 */
[----:B------:R-:W-:Y:S01]  /*38890*/  ISETP.LT.AND P3, PT, R3, c[0x0][0x17c], !P0 ;  /* 0x00005f0003007a0c */ /* 0x000fe20004761270 */
[----:B------:R-:W-:Y:S04]  /*388a0*/  @P4 STG.E [R238.64], R244 ;  /* 0x000000f4ee004986 */ /* 0x000fe8000c101904 */
[----:B-1----:R-:W2:Y:S04]  /*388b0*/  LDL.LU R251, [R1+0x274] ;  /* 0x0002740001fb7983 */ /* 0x002ea80000300800 */
[----:B------:R-:W3:Y:S04]  /*388c0*/  LDL.LU R247, [R1+0x230] ;  /* 0x0002300001f77983 */ /* 0x000ee80000300800 */
[----:B------:R1:W-:Y:S04]  /*388d0*/  @P5 STG.E [R232.64], R4 ;  /* 0x00000004e8005986 */ /* 0x0003e8000c101904 */
[----:B----4-:R-:W-:Y:S04]  /*388e0*/  @P6 STG.E [R234.64], R241 ;  /* 0x000000f1ea006986 */ /* 0x010fe8000c101904 */
[----:B-1----:R-:W4:Y:S04]  /*388f0*/  LDL.LU R4, [R1+0x234] ;  /* 0x0002340001047983 */ /* 0x002f280000300800 */
[----:B------:R-:W4:Y:S04]  /*38900*/  LDL.LU R244, [R1+0x300] ;  /* 0x0003000001f47983 */ /* 0x000f280000300800 */
[----:B------:R1:W-:Y:S04]  /*38910*/  @P1 STG.E [R228.64], R252 ;  /* 0x000000fce4001986 */ /* 0x0003e8000c101904 */
[----:B------:R-:W-:Y:S04]  /*38920*/  @P2 STG.E [R230.64], R246 ;  /* 0x000000f6e6002986 */ /* 0x000fe8000c101904 */
[----:B------:R1:W-:Y:S04]  /*38930*/  @P3 STG.E [R224.64], R250 ;  /* 0x000000fae0003986 */ /* 0x0003e8000c101904 */
[----:B-1----:R-:W4:Y:S04]  /*38940*/  LDL.LU R252, [R1+0x304] ;  /* 0x0003040001fc7983 */ /* 0x002f280000300800 */
[----:B------:R-:W4:Y:S04]  /*38950*/  LDL.LU R241, [R1+0x290] ;  /* 0x0002900001f17983 */ /* 0x000f280000300800 */
[----:B------:R-:W4:Y:S01]  /*38960*/  LDL.LU R250, [R1+0x294] ;  /* 0x0002940001fa7983 */ /* 0x000f220000300800 */
[----:B------:R-:W-:-:S02]  /*38970*/  IADD3 R0, R5, 0x184, RZ ;  /* 0x0000018405007810 */ /* 0x000fc40007ffe0ff */
[----:B------:R-:W-:Y:S01]  /*38980*/  IADD3 R3, R5, 0x185, RZ ;  /* 0x0000018505037810 */ /* 0x000fe20007ffe0ff */
[----:B------:R-:W4:Y:S01]  /*38990*/  LDL.LU R246, [R1+0x250] ;  /* 0x0002500001f67983 */ /* 0x000f220000300800 */
[----:B------:R-:W-:Y:S02]  /*389a0*/  ISETP.LT.AND P4, PT, R0, c[0x0][0x17c], !P0 ;  /* 0x00005f0000007a0c */ /* 0x000fe40004781270 */
[----:B------:R-:W-:Y:S02]  /*389b0*/  ISETP.LT.AND P5, PT, R3, c[0x0][0x17c], !P0 ;  /* 0x00005f0003007a0c */ /* 0x000fe400047a1270 */
[C---:B------:R-:W-:Y:S02]  /*389c0*/  IADD3 R0, R5.reuse, 0x186, RZ ;  /* 0x0000018605007810 */ /* 0x040fe40007ffe0ff */
[----:B------:R-:W-:Y:S02]  /*389d0*/  IADD3 R3, R5, 0x187, RZ ;  /* 0x0000018705037810 */ /* 0x000fe40007ffe0ff */
[----:B------:R-:W-:-:S02]  /*389e0*/  ISETP.LT.AND P6, PT, R0, c[0x0][0x17c], !P0 ;  /* 0x00005f0000007a0c */ /* 0x000fc400047c1270 */
[----:B------:R-:W-:Y:S02]  /*389f0*/  IADD3 R0, R5, 0x188, RZ ;  /* 0x0000018805007810 */ /* 0x000fe40007ffe0ff */
[----:B------:R-:W-:Y:S02]  /*38a00*/  ISETP.LT.AND P1, PT, R3, c[0x0][0x17c], !P0 ;  /* 0x00005f0003007a0c */ /* 0x000fe40004721270 */
[----:B------:R-:W-:Y:S01]  /*38a10*/  ISETP.LT.AND P2, PT, R0, c[0x0][0x17c], !P0 ;  /* 0x00005f0000007a0c */ /* 0x000fe20004741270 */
[----:B------:R-:W-:Y:S01]  /*38a20*/  @P4 STG.E [R226.64], R245 ;  /* 0x000000f5e2004986 */ /* 0x000fe2000c101904 */
[C---:B------:R-:W-:Y:S02]  /*38a30*/  IADD3 R0, R5.reuse, 0x189, RZ ;  /* 0x0000018905007810 */ /* 0x040fe40007ffe0ff */
[----:B------:R-:W-:Y:S02]  /*38a40*/  IADD3 R3, R5, 0x18a, RZ ;  /* 0x0000018a05037810 */ /* 0x000fe40007ffe0ff */
[----:B------:R-:W-:-:S02]  /*38a50*/  ISETP.LT.AND P3, PT, R0, c[0x0][0x17c], !P0 ;  /* 0x00005f0000007a0c */ /* 0x000fc40004761270 */
[----:B------:R-:W-:Y:S02]  /*38a60*/  IADD3 R0, R5, 0x18b, RZ ;  /* 0x0000018b05007810 */ /* 0x000fe40007ffe0ff */
[----:B------:R-:W-:Y:S01]  /*38a70*/  ISETP.LT.AND P4, PT, R3, c[0x0][0x17c], !P0 ;  /* 0x00005f0003007a0c */ /* 0x000fe20004781270 */
[----:B--2---:R1:W-:Y:S01]  /*38a80*/  @P5 STG.E [R220.64], R251 ;  /* 0x000000fbdc005986 */ /* 0x0043e2000c101904 */
[----:B------:R-:W-:-:S03]  /*38a90*/  ISETP.LT.AND P5, PT, R0, c[0x0][0x17c], !P0 ;  /* 0x00005f0000007a0c */ /* 0x000fc600047a1270 */
[----:B---3--:R-:W-:Y:S04]  /*38aa0*/  @P6 STG.E [R222.64], R247 ;  /* 0x000000f7de006986 */ /* 0x008fe8000c101904 */
[----:B-1----:R-:W2:Y:S04]  /*38ab0*/  LDL.LU R251, [R1+0x254] ;  /* 0x0002540001fb7983 */ /* 0x002ea80000300800 */
[----:B------:R-:W3:Y:S04]  /*38ac0*/  LDL.LU R245, [R1+0x220] ;  /* 0x0002200001f57983 */ /* 0x000ee80000300800 */
[----:B----4-:R1:W-:Y:S04]  /*38ad0*/  @P1 STG.E [R216.64], R4 ;  /* 0x00000004d8001986 */ /* 0x0103e8000c101904 */
[----:B------:R-:W-:Y:S04]  /*38ae0*/  @P2 STG.E [R218.64], R244 ;  /* 0x000000f4da002986 */ /* 0x000fe8000c101904 */
        /* <DEDUP_REMOVED lines=16> */
[----:B------:R-:W-:Y:S02]  /*38bf0*/  ISETP.LT.AND P3, PT, R0, c[0x0][0x17c], !P0 ;  /* 0x00005f0000007a0c */ /* 0x000fe40004761270 */
[C---:B------:R-:W-:Y:S01]  /*38c00*/  IADD3 R3, R5.reuse, 0x190, RZ ;  /* 0x0000019005037810 */ /* 0x040fe20007ffe0ff */
[----:B------:R-:W-:Y:S01]  /*38c10*/  @P6 STG.E [R210.64], R246 ;  /* 0x000000f6d2006986 */ /* 0x000fe2000c101904 */
[----:B------:R-:W-:Y:S02]  /*38c20*/  IADD3 R0, R5, 0x191, RZ ;  /* 0x0000019105007810 */ /* 0x000fe40007ffe0ff */
[----:B------:R-:W-:Y:S02]  /*38c30*/  ISETP.LT.AND P4, PT, R3, c[0x0][0x17c], !P0 ;  /* 0x00005f0003007a0c */ /* 0x000fe40004781270 */
[----:B------:R-:W-:Y:S02]  /*38c40*/  IADD3 R3, R5, 0x192, RZ ;  /* 0x0000019205037810 */ /* 0x000fe40007ffe0ff */
[----:B------:R-:W-:-:S02]  /*38c50*/  ISETP.LT.AND P5, PT, R0, c[0x0][0x17c], !P0 ;  /* 0x00005f0000007a0c */ /* 0x000fc400047a1270 */
[----:B------:R-:W-:Y:S02]  /*38c60*/  IADD3 R0, R5, 0x193, RZ ;  /* 0x0000019305007810 */ /* 0x000fe40007ffe0ff */
[----:B------:R-:W-:Y:S01]  /*38c70*/  ISETP.LT.AND P6, PT, R3, c[0x0][0x17c], !P0 ;  /* 0x00005f0003007a0c */ /* 0x000fe200047c1270 */
[----:B--2---:R1:W-:Y:S01]  /*38c80*/  @P1 STG.E [R204.64], R251 ;  /* 0x000000fbcc001986 */ /* 0x0043e2000c101904 */
[----:B------:R-:W-:-:S03]  /*38c90*/  ISETP.LT.AND P1, PT, R0, c[0x0][0x17c], !P0 ;  /* 0x00005f0000007a0c */ /* 0x000fc60004721270 */
[----:B---3--:R2:W-:Y:S04]  /*38ca0*/  @P2 STG.E [R206.64], R245 ;  /* 0x000000f5ce002986 */ /* 0x0085e8000c101904 */
[----:B-1----:R-:W3:Y:S04]  /*38cb0*/  LDL.LU R251, [R1+0x244] ;  /* 0x0002440001fb7983 */ /* 0x002ee80000300800 */
[----:B------:R-:W3:Y:S04]  /*38cc0*/  LDL.LU R241, [R1+0x210] ;  /* 0x0002100001f17983 */ /* 0x000ee80000300800 */
[----:B------:R-:W3:Y:S04]  /*38cd0*/  LDL.LU R246, [R1+0x214] ;  /* 0x0002140001f67983 */ /* 0x000ee80000300800 */
[----:B----4-:R1:W-:Y:S04]  /*38ce0*/  @P3 STG.E [R200.64], R4 ;  /* 0x00000004c8003986 */ /* 0x0103e8000c101904 */
[----:B--2---:R-:W2:Y:S04]  /*38cf0*/  LDL.LU R245, [R1+0x390] ;  /* 0x0003900001f57983 */ /* 0x004ea80000300800 */
[----:B-1----:R-:W3:Y:S04]  /*38d00*/  LDL.LU R4, [R1+0x394] ;  /* 0x0003940001047983 */ /* 0x002ee80000300800 */
[----:B------:R1:W-:Y:S04]  /*38d10*/  @P4 STG.E [R202.64], R247 ;  /* 0x000000f7ca004986 */ /* 0x0003e8000c101904 */
[----:B------:R1:W-:Y:S04]  /*38d20*/  @P5 STG.E [R196.64], R252 ;  /* 0x000000fcc4005986 */ /* 0x0003e8000c101904 */
[----:B------:R1:W-:Y:S04]  /*38d30*/  @P6 STG.E [R198.64], R244 ;  /* 0x000000f4c6006986 */ /* 0x0003e8000c101904 */
[----:B-1----:R-:W3:Y:S04]  /*38d40*/  LDL.LU R247, [R1+0x3b0] ;  /* 0x0003b00001f77983 */ /* 0x002ee80000300800 */
[----:B------:R-:W3:Y:S04]  /*38d50*/  LDL.LU R252, [R1+0x3b4] ;  /* 0x0003b40001fc7983 */ /* 0x000ee80000300800 */
[----:B------:R1:W-:Y:S04]  /*38d60*/  @P1 STG.E [R192.64], R250 ;  /* 0x000000fac0001986 */ /* 0x0003e8000c101904 */
[----:B------:R-:W3:Y:S04]  /*38d70*/  LDL.LU R244, [R1+0x3d0] ;  /* 0x0003d00001f47983 */ /* 0x000ee80000300800 */
[----:B-1----:R-:W3:Y:S01]  /*38d80*/  LDL.LU R250, [R1+0x3d4] ;  /* 0x0003d40001fa7983 */ /* 0x002ee20000300800 */
[----:B------:R-:W-:-:S02]  /*38d90*/  IADD3 R3, R5, 0x194, RZ ;  /* 0x0000019405037810 */ /* 0x000fc40007ffe0ff */
[----:B------:R-:W-:Y:S02]  /*38da0*/  IADD3 R0, R5, 0x195, RZ ;  /* 0x0000019505007810 */ /* 0x000fe40007ffe0ff */
[----:B------:R-:W-:Y:S02]  /*38db0*/  ISETP.LT.AND P2, PT, R3, c[0x0][0x17c], !P0 ;  /* 0x00005f0003007a0c */ /* 0x000fe40004741270 */
[C---:B------:R-:W-:Y:S02]  /*38dc0*/  IADD3 R3, R5.reuse, 0x196, RZ ;  /* 0x0000019605037810 */ /* 0x040fe40007ffe0ff */
[----:B------:R-:W-:Y:S02]  /*38dd0*/  ISETP.LT.AND P3, PT, R0, c[0x0][0x17c], !P0 ;  /* 0x00005f0000007a0c */ /* 0x000fe40004761270 */
[----:B------:R-:W-:Y:S02]  /*38de0*/  IADD3 R0, R5, 0x197, RZ ;  /* 0x0000019705007810 */ /* 0x000fe40007ffe0ff */
[----:B------:R-:W-:-:S02]  /*38df0*/  ISETP.LT.AND P4, PT, R3, c[0x0][0x17c], !P0 ;  /* 0x00005f0003007a0c */ /* 0x000fc40004781270 */
[C---:B------:R-:W-:Y:S02]  /*38e00*/  IADD3 R3, R5.reuse, 0x198, RZ ;  /* 0x0000019805037810 */ /* 0x040fe40007ffe0ff */
[----:B------:R-:W-:Y:S02]  /*38e10*/  ISETP.LT.AND P5, PT, R0, c[0x0][0x17c], !P0 ;  /* 0x00005f0000007a0c */ /* 0x000fe400047a1270 */
[----:B------:R-:W-:Y:S02]  /*38e20*/  IADD3 R0, R5, 0x199, RZ ;  /* 0x0000019905007810 */ /* 0x000fe40007ffe0ff */
[----:B------:R-:W-:Y:S02]  /*38e30*/  ISETP.LT.AND P6, PT, R3, c[0x0][0x17c], !P0 ;  /* 0x00005f0003007a0c */ /* 0x000fe400047c1270 */
[----:B------:R-:W-:Y:S02]  /*38e40*/  ISETP.LT.AND P1, PT, R0, c[0x0][0x17c], !P0 ;  /* 0x00005f0000007a0c */ /* 0x000fe40004721270 */
[C---:B------:R-:W-:Y:S01]  /*38e50*/  IADD3 R3, R5.reuse, 0x19a, RZ ;  /* 0x0000019a05037810 */ /* 0x040fe20007ffe0ff */
[----:B------:R-:W-:Y:S01]  /*38e60*/  @P2 STG.E [R194.64], R240 ;  /* 0x000000f0c2002986 */ /* 0x000fe2000c101904 */
[----:B------:R-:W-:-:S02]  /*38e70*/  IADD3 R0, R5, 0x19b, RZ ;  /* 0x0000019b05007810 */ /* 0x000fc40007ffe0ff */
[----:B------:R-:W-:Y:S02]  /*38e80*/  ISETP.LT.AND P2, PT, R3, c[0x0][0x17c], !P0 ;  /* 0x00005f0003007a0c */ /* 0x000fe40004741270 */
[C---:B------:R-:W-:Y:S01]  /*38e90*/  IADD3 R3, R5.reuse, 0x19c, RZ ;  /* 0x0000019c05037810 */ /* 0x040fe20007ffe0ff */
[----:B---3--:R1:W-:Y:S01]  /*38ea0*/  @P3 STG.E [R188.64], R251 ;  /* 0x000000fbbc003986 */ /* 0x0083e2000c101904 */
[----:B------:R-:W-:Y:S02]  /*38eb0*/  ISETP.LT.AND P3, PT, R0, c[0x0][0x17c], !P0 ;  /* 0x00005f0000007a0c */ /* 0x000fe40004761270 */
[----:B------:R-:W-:Y:S01]  /*38ec0*/  IADD3 R0, R5, 0x19d, RZ ;  /* 0x0000019d05007810 */ /* 0x000fe20007ffe0ff */
[----:B------:R-:W-:Y:S01]  /*38ed0*/  @P4 STG.E [R190.64], R241 ;  /* 0x000000f1be004986 */ /* 0x000fe2000c101904 */
[----:B------:R-:W-:-:S03]  /*38ee0*/  ISETP.LT.AND P4, PT, R3, c[0x0][0x17c], !P0 ;  /* 0x00005f0003007a0c */ /* 0x000fc60004781270 */
[----:B------:R3:W-:Y:S04]  /*38ef0*/  @P5 STG.E [R184.64], R246 ;  /* 0x000000f6b8005986 */ /* 0x0007e8000c101904 */
[----:B-1----:R-:W4:Y:S01]  /*38f00*/  LDL.LU R251, [R1+0x3f0] ;  /* 0x0003f00001fb7983 */ /* 0x002f220000300800 */
[----:B------:R-:W-:-:S03]  /*38f10*/  ISETP.LT.AND P5, PT, R0, c[0x0][0x17c], !P0 ;  /* 0x00005f0000007a0c */ /* 0x000fc600047a1270 */
[----:B--2---:R-:W-:Y:S04]  /*38f20*/  @P6 STG.E [R186.64], R245 ;  /* 0x000000f5ba006986 */ /* 0x004fe8000c101904 */
[----:B---3--:R-:W2:Y:S04]  /*38f30*/  LDL.LU R246, [R1+0x318] ;  /* 0x0003180001f67983 */ /* 0x008ea80000300800 */
[----:B------:R1:W-:Y:S04]  /*38f40*/  @P1 STG.E [R180.64], R4 ;  /* 0x00000004b4001986 */ /* 0x0003e8000c101904 */
[----:B-1----:R-:W3:Y:S04]  /*38f50*/  LDL.LU R4, [R1+0x31c] ;  /* 0x00031c0001047983 */ /* 0x002ee80000300800 */
[----:B------:R-:W-:Y:S04]  /*38f60*/  @P2 STG.E [R182.64], R247 ;  /* 0x000000f7b6002986 */ /* 0x000fe8000c101904 */
[----:B------:R-:W3:Y:S04]  /*38f70*/  LDL.LU R245, [R1+0x2a8] ;  /* 0x0002a80001f57983 */ /* 0x000ee80000300800 */
[----:B------:R1:W-:Y:S04]  /*38f80*/  @P3 STG.E [R176.64], R252 ;  /* 0x000000fcb0003986 */ /* 0x0003e8000c101904 */
[----:B------:R-:W-:Y:S04]  /*38f90*/  @P4 STG.E [R178.64], R244 ;  /* 0x000000f4b2004986 */ /* 0x000fe8000c101904 */
[----:B-1----:R-:W3:Y:S04]  /*38fa0*/  LDL.LU R252, [R1+0x2ac] ;  /* 0x0002ac0001fc7983 */ /* 0x002ee80000300800 */
[----:B------:R-:W3:Y:S04]  /*38fb0*/  LDL.LU R240, [R1+0x278] ;  /* 0x0002780001f07983 */ /* 0x000ee80000300800 */
[----:B------:R1:W-:Y:S04]  /*38fc0*/  @P5 STG.E [R172.64], R250 ;  /* 0x000000faac005986 */ /* 0x0003e8000c101904 */
[----:B-1----:R-:W3:Y:S01]  /*38fd0*/  LDL.LU R250, [R1+0x27c] ;  /* 0x00027c0001fa7983 */ /* 0x002ee20000300800 */
[----:B------:R-:W-:-:S02]  /*38fe0*/  IADD3 R3, R5, 0x19e, RZ ;  /* 0x0000019e05037810 */ /* 0x000fc40007ffe0ff */
[----:B------:R-:W-:Y:S01]  /*38ff0*/  IADD3 R0, R5, 0x1a0, RZ ;  /* 0x000001a005007810 */ /* 0x000fe20007ffe0ff */
[----:B------:R-:W3:Y:S01]  /*39000*/  LDL.LU R247, [R1+0x238] ;  /* 0x0002380001f77983 */ /* 0x000ee20000300800 */
[----:B------:R-:W-:Y:S02]  /*39010*/  ISETP.LT.AND P6, PT, R3, c[0x0][0x17c], !P0 ;  /* 0x00005f0003007a0c */ /* 0x000fe400047c1270 */
[----:B------:R-:W-:-:S04]  /*39020*/  IADD3 R3, R5, 0x19f, RZ ;  /* 0x0000019f05037810 */ /* 0x000fc80007ffe0ff */
[----:B------:R-:W-:Y:S02]  /*39030*/  ISETP.LT.AND P1, PT, R3, c[0x0][0x17c], !P0 ;  /* 0x00005f0003007a0c */ /* 0x000fe40004721270 */
        /* <DEDUP_REMOVED lines=9> */
[----:B----4-:R-:W-:Y:S04]  /*390d0*/  @P6 STG.E [R174.64], R251 ;  /* 0x000000fbae006986 */ /* 0x010fe8000c101904 */
[----:B------:R1:W-:Y:S01]  /*390e0*/  @P1 STG.E [R168.64], R2 ;  /* 0x00000002a8001986 */ /* 0x0003e2000c101904 */
[----:B------:R-:W-:-:S02]  /*390f0*/  ISETP.LT.AND P6, PT, R0, c[0x0][0x17c], !P0 ;  /* 0x00005f0000007a0c */ /* 0x000fc400047c1270 */
[----:B------:R-:W-:Y:S01]  /*39100*/  ISETP.LT.AND P1, PT, R3, c[0x0][0x17c], !P0 ;  /* 0x00005f0003007a0c */ /* 0x000fe20004721270 */
[----:B--2---:R-:W-:Y:S04]  /*39110*/  @P2 STG.E [R170.64], R246 ;  /* 0x000000f6aa002986 */ /* 0x004fe8000c101904 */
[----:B-1----:R-:W2:Y:S04]  /*39120*/  LDL.LU R2, [R1+0xddc] ;  /* 0x000ddc0001027983 */ /* 0x002ea80000300800 */
[----:B------:R-:W4:Y:S04]  /*39130*/  LDL.LU R251, [R1+0x23c] ;  /* 0x00023c0001fb7983 */ /* 0x000f280000300800 */
[----:B------:R-:W2:Y:S04]  /*39140*/  LDL.LU R244, [R1+0x308] ;  /* 0x0003080001f47983 */ /* 0x000ea80000300800 */
[----:B---3--:R1:W-:Y:S04]  /*39150*/  @P3 STG.E [R164.64], R4 ;  /* 0x00000004a4003986 */ /* 0x0083e8000c101904 */
[----:B------:R-:W-:Y:S04]  /*39160*/  @P4 STG.E [R166.64], R245 ;  /* 0x000000f5a6004986 */ /* 0x000fe8000c101904 */
[----:B-1----:R-:W3:Y:S04]  /*39170*/  LDL.LU R4, [R1+0x30c] ;  /* 0x00030c0001047983 */ /* 0x002ee80000300800 */
[----:B------:R-:W3:Y:S04]  /*39180*/  LDL.LU R241, [R1+0x298] ;  /* 0x0002980001f17983 */ /* 0x000ee80000300800 */
[----:B------:R1:W-:Y:S04]  /*39190*/  @P5 STG.E [R160.64], R252 ;  /* 0x000000fca0005986 */ /* 0x0003e8000c101904 */
[----:B------:R-:W-:Y:S04]  /*391a0*/  @P6 STG.E [R162.64], R240 ;  /* 0x000000f0a2006986 */ /* 0x000fe8000c101904 */
[----:B-1----:R-:W3:Y:S04]  /*391b0*/  LDL.LU R252, [R1+0x29c] ;  /* 0x00029c0001fc7983 */ /* 0x002ee80000300800 */
[----:B------:R-:W3:Y:S04]  /*391c0*/  LDL.LU R246, [R1+0x258] ;  /* 0x0002580001f67983 */ /* 0x000ee80000300800 */
[----:B------:R-:W3:Y:S04]  /*391d0*/  LDL.LU R245, [R1+0x25c] ;  /* 0x00025c0001f57983 */ /* 0x000ee80000300800 */
[----:B------:R1:W-:Y:S04]  /*391e0*/  @P1 STG.E [R156.64], R250 ;  /* 0x000000fa9c001986 */ /* 0x0003e8000c101904 */
[----:B-1----:R-:W3:Y:S01]  /*391f0*/  LDL.LU R250, [R1+0x228] ;  /* 0x0002280001fa7983 */ /* 0x002ee20000300800 */
[----:B------:R-:W-:-:S02]  /*39200*/  IADD3 R0, R5, 0x1a6, RZ ;  /* 0x000001a605007810 */ /* 0x000fc40007ffe0ff */
[C---:B------:R-:W-:Y:S02]  /*39210*/  IADD3 R3, R5.reuse, 0x1a7, RZ ;  /* 0x000001a705037810 */ /* 0x040fe40007ffe0ff */
[----:B------:R-:W-:Y:S02]  /*39220*/  ISETP.LT.AND P2, PT, R0, c[0x0][0x17c], !P0 ;  /* 0x00005f0000007a0c */ /* 0x000fe40004741270 */
[----:B------:R-:W-:Y:S02]  /*39230*/  IADD3 R0, R5, 0x1a8, RZ ;  /* 0x000001a805007810 */ /* 0x000fe40007ffe0ff */
[----:B------:R-:W-:Y:S02]  /*39240*/  ISETP.LT.AND P3, PT, R3, c[0x0][0x17c], !P0 ;  /* 0x00005f0003007a0c */ /* 0x000fe40004761270 */
[----:B------:R-:W-:Y:S02]  /*39250*/  IADD3 R3, R5, 0x1a9, RZ ;  /* 0x000001a905037810 */ /* 0x000fe40007ffe0ff */
[----:B------:R-:W-:-:S02]  /*39260*/  ISETP.LT.AND P4, PT, R0, c[0x0][0x17c], !P0 ;  /* 0x00005f0000007a0c */ /* 0x000fc40004781270 */
[----:B------:R-:W-:Y:S02]  /*39270*/  IADD3 R0, R5, 0x1aa, RZ ;  /* 0x000001aa05007810 */ /* 0x000fe40007ffe0ff */
[----:B------:R-:W-:Y:S02]  /*39280*/  ISETP.LT.AND P5, PT, R3, c[0x0][0x17c], !P0 ;  /* 0x00005f0003007a0c */ /* 0x000fe400047a1270 */
[C---:B------:R-:W-:Y:S02]  /*39290*/  IADD3 R3, R5.reuse, 0x1ab, RZ ;  /* 0x000001ab05037810 */ /* 0x040fe40007ffe0ff */
[----:B------:R-:W-:Y:S02]  /*392a0*/  ISETP.LT.AND P6, PT, R0, c[0x0][0x17c], !P0 ;  /* 0x00005f0000007a0c */ /* 0x000fe400047c1270 */
[----:B------:R-:W-:Y:S02]  /*392b0*/  IADD3 R0, R5, 0x1ac, RZ ;  /* 0x000001ac05007810 */ /* 0x000fe40007ffe0ff */
[----:B------:R-:W-:-:S02]  /*392c0*/  ISETP.LT.AND P1, PT, R3, c[0x0][0x17c], !P0 ;  /* 0x00005f0003007a0c */ /* 0x000fc40004721270 */
[C---:B------:R-:W-:Y:S01]  /*392d0*/  IADD3 R3, R5.reuse, 0x1ad, RZ ;  /* 0x000001ad05037810 */ /* 0x040fe20007ffe0ff */
[----:B------:R1:W-:Y:S01]  /*392e0*/  @P2 STG.E [R158.64], R247 ;  /* 0x000000f79e002986 */ /* 0x0003e2000c101904 */
[----:B------:R-:W-:Y:S02]  /*392f0*/  ISETP.LT.AND P2, PT, R0, c[0x0][0x17c], !P0 ;  /* 0x00005f0000007a0c */ /* 0x000fe40004741270 */
[----:B------:R-:W-:Y:S01]  /*39300*/  IADD3 R0, R5, 0x1ae, RZ ;  /* 0x000001ae05007810 */ /* 0x000fe20007ffe0ff */
[----:B-1----:R-:W3:Y:S04]  /*39310*/  LDL.LU R247, [R1+0x2b8] ;  /* 0x0002b80001f77983 */ /* 0x002ee80000300800 */
[----:B----4-:R1:W-:Y:S01]  /*39320*/  @P3 STG.E [R152.64], R251 ;  /* 0x000000fb98003986 */ /* 0x0103e2000c101904 */
[----:B------:R-:W-:-:S02]  /*39330*/  ISETP.LT.AND P3, PT, R3, c[0x0][0x17c], !P0 ;  /* 0x00005f0003007a0c */ /* 0x000fc40004761270 */
[----:B------:R-:W-:Y:S01]  /*39340*/  IADD3 R3, R5, 0x1af, RZ ;  /* 0x000001af05037810 */ /* 0x000fe20007ffe0ff */
[----:B--2---:R2:W-:Y:S01]  /*39350*/  @P4 STG.E [R154.64], R244 ;  /* 0x000000f49a004986 */ /* 0x0045e2000c101904 */
[----:B------:R-:W-:-:S03]  /*39360*/  ISETP.LT.AND P4, PT, R0, c[0x0][0x17c], !P0 ;  /* 0x00005f0000007a0c */ /* 0x000fc60004781270 */
[----:B-1----:R-:W4:Y:S04]  /*39370*/  LDL.LU R251, [R1+0x2bc] ;  /* 0x0002bc0001fb7983 */ /* 0x002f280000300800 */
[----:B--2---:R-:W2:Y:S04]  /*39380*/  LDL.LU R244, [R1+0x288] ;  /* 0x0002880001f47983 */ /* 0x004ea80000300800 */
[----:B---3--:R1:W-:Y:S01]  /*39390*/  @P5 STG.E [R148.64], R4 ;  /* 0x0000000494005986 */ /* 0x0083e2000c101904 */
[----:B------:R-:W-:-:S03]  /*393a0*/  ISETP.LT.AND P5, PT, R3, c[0x0][0x17c], !P0 ;  /* 0x00005f0003007a0c */ /* 0x000fc600047a1270 */
[----:B------:R-:W-:Y:S04]  /*393b0*/  @P6 STG.E [R150.64], R241 ;  /* 0x000000f196006986 */ /* 0x000fe8000c101904 */
[----:B-1----:R-:W3:Y:S04]  /*393c0*/  LDL.LU R4, [R1+0x28c] ;  /* 0x00028c0001047983 */ /* 0x002ee80000300800 */
[----:B------:R1:W-:Y:S04]  /*393d0*/  @P1 STG.E [R144.64], R252 ;  /* 0x000000fc90001986 */ /* 0x0003e8000c101904 */
[----:B------:R-:W-:Y:S04]  /*393e0*/  @P2 STG.E [R146.64], R246 ;  /* 0x000000f692002986 */ /* 0x000fe8000c101904 */
[----:B------:R-:W-:Y:S04]  /*393f0*/  @P3 STG.E [R140.64], R245 ;  /* 0x000000f58c003986 */ /* 0x000fe8000c101904 */
[----:B-1----:R-:W3:Y:S04]  /*39400*/  LDL.LU R252, [R1+0x248] ;  /* 0x0002480001fc7983 */ /* 0x002ee80000300800 */
[----:B------:R-:W-:Y:S04]  /*39410*/  @P4 STG.E [R142.64], R250 ;  /* 0x000000fa8e004986 */ /* 0x000fe8000c101904 */
[----:B------:R1:W-:Y:S04]  /*39420*/  @P5 STG.E [R136.64], R2 ;  /* 0x0000000288005986 */ /* 0x0003e8000c101904 */
[----:B-1----:R-:W3:Y:S04]  /*39430*/  LDL.LU R2, [R1+0xdd8] ;  /* 0x000dd80001027983 */ /* 0x002ee80000300800 */
[----:B------:R-:W3:Y:S01]  /*39440*/  LDL.LU R245, [R1+0x218] ;  /* 0x0002180001f57983 */ /* 0x000ee20000300800 */
[----:B------:R-:W-:-:S02]  /*39450*/  IADD3 R0, R5, 0x1b0, RZ ;  /* 0x000001b005007810 */ /* 0x000fc40007ffe0ff */
[C---:B------:R-:W-:Y:S01]  /*39460*/  IADD3 R3, R5.reuse, 0x1b1, RZ ;  /* 0x000001b105037810 */ /* 0x040fe20007ffe0ff */
[----:B------:R-:W3:Y:S01]  /*39470*/  LDL.LU R250, [R1+0x21c] ;  /* 0x00021c0001fa7983 */ /* 0x000ee20000300800 */
[----:B------:R-:W-:Y:S02]  /*39480*/  ISETP.LT.AND P6, PT, R0, c[0x0][0x17c], !P0 ;  /* 0x00005f0000007a0c */ /* 0x000fe400047c1270 */
[----:B------:R-:W-:Y:S01]  /*39490*/  IADD3 R0, R5, 0x1b2, RZ ;  /* 0x000001b205007810 */ /* 0x000fe20007ffe0ff */
[----:B------:R-:W3:Y:S01]  /*394a0*/  LDL.LU.64 R242, [R1+0x50] ;  /* 0x0000500001f27983 */ /* 0x000ee20000300a00 */
[----:B------:R-:W-:Y:S02]  /*394b0*/  ISETP.LT.AND P1, PT, R3, c[0x0][0x17c], !P0 ;  /* 0x00005f0003007a0c */ /* 0x000fe40004721270 */
[----:B------:R-:W-:Y:S02]  /*394c0*/  IADD3 R3, R5, 0x1b3, RZ ;  /* 0x000001b305037810 */ /* 0x000fe40007ffe0ff */
[----:B------:R-:W-:-:S02]  /*394d0*/  ISETP.LT.AND P2, PT, R0, c[0x0][0x17c], !P0 ;  /* 0x00005f0000007a0c */ /* 0x000fc40004741270 */
[----:B------:R-:W-:Y:S02]  /*394e0*/  IADD3 R0, R5, 0x1b4, RZ ;  /* 0x000001b405007810 */ /* 0x000fe40007ffe0ff */
[----:B------:R-:W-:Y:S02]  /*394f0*/  ISETP.LT.AND P3, PT, R3, c[0x0][0x17c], !P0 ;  /* 0x00005f0003007a0c */ /* 0x000fe40004761270 */
[----:B------:R-:W-:Y:S02]  /*39500*/  IADD3 R3, R5, 0x1b5, RZ ;  /* 0x000001b505037810 */ /* 0x000fe40007ffe0ff */
[----:B------:R-:W-:Y:S02]  /*39510*/  ISETP.LT.AND P4, PT, R0, c[0x0][0x17c], !P0 ;  /* 0x00005f0000007a0c */ /* 0x000fe40004781270 */
[----:B------:R-:W-:Y:S02]  /*39520*/  ISETP.LT.AND P5, PT, R3, c[0x0][0x17c], !P0 ;  /* 0x00005f0003007a0c */ /* 0x000fe400047a1270 */
[C---:B------:R-:W-:Y:S01]  /*39530*/  IADD3 R0, R5.reuse, 0x1b6, RZ ;  /* 0x000001b605007810 */ /* 0x040fe20007ffe0ff */
[----:B------:R-:W-:Y:S03]  /*39540*/  @P6 STG.E [R138.64], R247 ;  /* 0x000000f78a006986 */ /* 0x000fe6000c101904 */
[----:B------:R-:W-:Y:S01]  /*39550*/  ISETP.LT.AND P6, PT, R0, c[0x0][0x17c], !P0 ;  /* 0x00005f0000007a0c */ /* 0x000fe200047c1270 */
[----:B----4-:R1:W-:Y:S04]  /*39560*/  @P1 STG.E [R132.64], R251 ;  /* 0x000000fb84001986 */ /* 0x0103e8000c101904 */
[----:B--2---:R-:W-:Y:S04]  /*39570*/  @P2 STG.E [R134.64], R244 ;  /* 0x000000f486002986 */ /* 0x004fe8000c101904 */
[----:B-1----:R-:W2:Y:S04]  /*39580*/  LDL.LU R251, [R1+0x398] ;  /* 0x0003980001fb7983 */ /* 0x002ea80000300800 */
[----:B------:R-:W4:Y:S04]  /*39590*/  LDL.LU R238, [R1+0x39c] ;  /* 0x00039c0001ee7983 */ /* 0x000f280000300800 */
[----:B---3--:R1:W-:Y:S04]  /*395a0*/  @P3 STG.E [R128.64], R4 ;  /* 0x0000000480003986 */ /* 0x0083e8000c101904 */
[----:B------:R-:W3:Y:S04]  /*395b0*/  LDL.LU.64 R240, [R1+0x58] ;  /* 0x0000580001f07983 */ /* 0x000ee80000300a00 */
[----:B-1----:R-:W3:Y:S04]  /*395c0*/  LDL.LU R4, [R1+0x3b8] ;  /* 0x0003b80001047983 */ /* 0x002ee80000300800 */
[----:B------:R-:W3:Y:S04]  /*395d0*/  LDL.LU R239, [R1+0x3bc] ;  /* 0x0003bc0001ef7983 */ /* 0x000ee80000300800 */
[----:B------:R-:W-:Y:S04]  /*395e0*/  @P4 STG.E [R130.64], R252 ;  /* 0x000000fc82004986 */ /* 0x000fe8000c101904 */
[----:B------:R1:W-:Y:S04]  /*395f0*/  @P5 STG.E [R124.64], R2 ;  /* 0x000000027c005986 */ /* 0x0003e8000c101904 */
[----:B------:R1:W-:Y:S04]  /*39600*/  @P6 STG.E [R126.64], R245 ;  /* 0x000000f57e006986 */ /* 0x0003e8000c101904 */
[----:B-1----:R-:W3:Y:S04]  /*39610*/  LDL.LU R2, [R1+0xdd4] ;  /* 0x000dd40001027983 */ /* 0x002ee80000300800 */
[----:B------:R-:W3:Y:S04]  /*39620*/  LDL.LU.64 R246, [R1+0x60] ;  /* 0x0000600001f67983 */ /* 0x000ee80000300a00 */
[----:B------:R-:W3:Y:S04]  /*39630*/  LDL.LU R252, [R1+0x3d8] ;  /* 0x0003d80001fc7983 */ /* 0x000ee80000300800 */
[----:B------:R-:W3:Y:S04]  /*39640*/  LDL.LU R244, [R1+0x3dc] ;  /* 0x0003dc0001f47983 */ /* 0x000ee80000300800 */
[----:B------:R-:W3:Y:S04]  /*39650*/  LDL.LU.64 R236, [R1+0x68] ;  /* 0x0000680001ec7983 */ /* 0x000ee80000300a00 */
[----:B------:R-:W3:Y:S01]  /*39660*/  LDL.LU R245, [R1+0x3f8] ;  /* 0x0003f80001f57983 */ /* 0x000ee20000300800 */
[----:B------:R-:W-:-:S02]  /*39670*/  IADD3 R3, R5, 0x1b7, RZ ;  /* 0x000001b705037810 */ /* 0x000fc40007ffe0ff */
[----:B------:R-:W-:Y:S02]  /*39680*/  IADD3 R0, R5, 0x1b8, RZ ;  /* 0x000001b805007810 */ /* 0x000fe40007ffe0ff */
[----:B------:R-:W-:Y:S02]  /*39690*/  ISETP.LT.AND P1, PT, R3, c[0x0][0x17c], !P0 ;  /* 0x00005f0003007a0c */ /* 0x000fe40004721270 */
[----:B------:R-:W-:Y:S02]  /*396a0*/  ISETP.LT.AND P2, PT, R0, c[0x0][0x17c], !P0 ;  /* 0x00005f0000007a0c */ /* 0x000fe40004741270 */
[C---:B------:R-:W-:Y:S02]  /*396b0*/  IADD3 R3, R5.reuse, 0x1b9, RZ ;  /* 0x000001b905037810 */ /* 0x040fe40007ffe0ff */
[----:B------:R-:W-:Y:S02]  /*396c0*/  IADD3 R0, R5, 0x1ba, RZ ;  /* 0x000001ba05007810 */ /* 0x000fe40007ffe0ff */
[----:B------:R-:W-:-:S02]  /*396d0*/  ISETP.LT.AND P3, PT, R3, c[0x0][0x17c], !P0 ;  /* 0x00005f0003007a0c */ /* 0x000fc40004761270 */
[----:B------:R-:W-:Y:S02]  /*396e0*/  ISETP.LT.AND P4, PT, R0, c[0x0][0x17c], !P0 ;  /* 0x00005f0000007a0c */ /* 0x000fe40004781270 */
[C---:B------:R-:W-:Y:S02]  /*396f0*/  IADD3 R3, R5.reuse, 0x1bb, RZ ;  /* 0x000001bb05037810 */ /* 0x040fe40007ffe0ff */
[----:B------:R-:W-:Y:S02]  /*39700*/  IADD3 R0, R5, 0x1bc, RZ ;  /* 0x000001bc05007810 */ /* 0x000fe40007ffe0ff */
[----:B------:R-:W-:Y:S02]  /*39710*/  ISETP.LT.AND P5, PT, R3, c[0x0][0x17c], !P0 ;  /* 0x00005f0003007a0c */ /* 0x000fe400047a1270 */
[----:B------:R-:W-:Y:S02]  /*39720*/  ISETP.LT.AND P6, PT, R0, c[0x0][0x17c], !P0 ;  /* 0x00005f0000007a0c */ /* 0x000fe400047c1270 */
[----:B------:R-:W-:-:S02]  /*39730*/  IADD3 R3, R5, 0x1bd, RZ ;  /* 0x000001bd05037810 */ /* 0x000fc40007ffe0ff */
[----:B------:R-:W-:Y:S01]  /*39740*/  IADD3 R0, R5, 0x1be, RZ ;  /* 0x000001be05007810 */ /* 0x000fe20007ffe0ff */
[----:B------:R1:W-:Y:S01]  /*39750*/  @P1 STG.E [R94.64], R250 ;  /* 0x000000fa5e001986 */ /* 0x0003e2000c101904 */
[----:B------:R-:W-:-:S03]  /*39760*/  ISETP.LT.AND P1, PT, R3, c[0x0][0x17c], !P0 ;  /* 0x00005f0003007a0c */ /* 0x000fc60004721270 */
[----:B-1----:R-:W3:Y:S04]  /*39770*/  LDL.LU R250, [R1+0x3fc] ;  /* 0x0003fc0001fa7983 */ /* 0x002ee80000300800 */
[----:B--2---:R1:W-:Y:S01]  /*39780*/  @P2 STG.E [R242.64], R251 ;  /* 0x000000fbf2002986 */ /* 0x0043e2000c101904 */
[----:B------:R-:W-:-:S03]  /*39790*/  ISETP.LT.AND P2, PT, R0, c[0x0][0x17c], !P0 ;  /* 0x00005f0000007a0c */ /* 0x000fc60004741270 */
[----:B----4-:R-:W-:Y:S04]  /*397a0*/  @P3 STG.E [R88.64], R238 ;  /* 0x000000ee58003986 */ /* 0x010fe8000c101904 */
[----:B-1----:R-:W2:Y:S04]  /*397b0*/  LDL.LU.64 R242, [R1+0x70] ;  /* 0x0000700001f27983 */ /* 0x002ea80000300a00 */
[----:B---3--:R1:W-:Y:S04]  /*397c0*/  @P4 STG.E [R240.64], R4 ;  /* 0x00000004f0004986 */ /* 0x0083e8000c101904 */
[----:B------:R-:W-:Y:S04]  /*397d0*/  @P5 STG.E [R82.64], R239 ;  /* 0x000000ef52005986 */ /* 0x000fe8000c101904 */
[----:B-1----:R-:W3:Y:S04]  /*397e0*/  LDL.LU.64 R240, [R1+0x78] ;  /* 0x0000780001f07983 */ /* 0x002ee80000300a00 */
[----:B------:R-:W2:Y:S04]  /*397f0*/  LDS.128 R124, [R2] ;  /* 0x00000000027c7984 */ /* 0x000ea80000000c00 */
[----:B------:R-:W-:Y:S04]  /*39800*/  LDS.128 R140, [R2+0x800] ;  /* 0x00080000028c7984 */ /* 0x000fe80000000c00 */
[----:B------:R1:W-:Y:S04]  /*39810*/  @P6 STG.E [R246.64], R252 ;  /* 0x000000fcf6006986 */ /* 0x0003e8000c101904 */
[----:B------:R-:W-:Y:S04]  /*39820*/  @P1 STG.E [R76.64], R244 ;  /* 0x000000f44c001986 */ /* 0x000fe8000c101904 */
[----:B------:R-:W-:Y:S04]  /*39830*/  LDS.128 R156, [R2+0x1000] ;  /* 0x00100000029c7984 */ /* 0x000fe80000000c00 */
[----:B-1----:R-:W4:Y:S04]  /*39840*/  LDL.LU.64 R246, [R1+0x80] ;  /* 0x0000800001f67983 */ /* 0x002f280000300a00 */
[----:B------:R1:W-:Y:S04]  /*39850*/  @P2 STG.E [R236.64], R245 ;  /* 0x000000f5ec002986 */ /* 0x0003e8000c101904 */
[----:B------:R-:W-:Y:S04]  /*39860*/  LDS.128 R172, [R2+0x1800] ;  /* 0x0018000002ac7984 */ /* 0x000fe80000000c00 */
[----:B-1----:R-:W4:Y:S01]  /*39870*/  LDL.LU.64 R244, [R1+0x88] ;  /* 0x0000880001f47983 */ /* 0x002f220000300a00 */
[----:B------:R-:W-:-:S02]  /*39880*/  LOP3.LUT R251, R2, 0x20, RZ, 0x3c, !PT ;  /* 0x0000002002fb7812 */ /* 0x000fc400078e3cff */
[C---:B------:R-:W-:Y:S01]  /*39890*/  LOP3.LUT R4, R2.reuse, 0x40, RZ, 0x3c, !PT ;  /* 0x0000004002047812 */ /* 0x040fe200078e3cff */
[----:B------:R-:W4:Y:S04]  /*398a0*/  LDL.LU.64 R236, [R1+0x90] ;  /* 0x0000900001ec7983 */ /* 0x000f280000300a00 */
[----:B------:R-:W3:Y:S01]  /*398b0*/  LDS.128 R128, [R251] ;  /* 0x00000000fb807984 */ /* 0x000ee20000000c00 */
[----:B------:R-:W-:-:S03]  /*398c0*/  LOP3.LUT R252, R2, 0x60, RZ, 0x3c, !PT ;  /* 0x0000006002fc7812 */ /* 0x000fc600078e3cff */
[----:B------:R-:W4:Y:S04]  /*398d0*/  LDS.128 R132, [R4] ;  /* 0x0000000004847984 */ /* 0x000f280000000c00 */
[----:B------:R-:W1:Y:S01]  /*398e0*/  LDS.128 R136, [R252] ;  /* 0x00000000fc887984 */ /* 0x000e620000000c00 */
[C---:B------:R-:W-:Y:S02]  /*398f0*/  IADD3 R3, R5.reuse, 0x1bf, RZ ;  /* 0x000001bf05037810 */ /* 0x040fe40007ffe0ff */
[----:B------:R-:W-:Y:S01]  /*39900*/  IADD3 R0, R5, 0x1c0, RZ ;  /* 0x000001c005007810 */ /* 0x000fe20007ffe0ff */
[----:B------:R-:W1:Y:S01]  /*39910*/  LDS.128 R144, [R251+0x800] ;  /* 0x00080000fb907984 */ /* 0x000e620000000c00 */
[----:B------:R-:W-:Y:S02]  /*39920*/  ISETP.LT.AND P3, PT, R3, c[0x0][0x17c], !P0 ;  /* 0x00005f0003007a0c */ /* 0x000fe40004761270 */
[----:B------:R-:W-:Y:S01]  /*39930*/  ISETP.LT.AND P4, PT, R0, c[0x0][0x17c], !P0 ;  /* 0x00005f0000007a0c */ /* 0x000fe20004781270 */
[----:B------:R-:W1:Y:S01]  /*39940*/  LDS.128 R148, [R4+0x800] ;  /* 0x0008000004947984 */ /* 0x000e620000000c00 */
[----:B------:R-:W-:-:S02]  /*39950*/  IADD3 R3, R5, 0x1c1, RZ ;  /* 0x000001c105037810 */ /* 0x000fc40007ffe0ff */
[----:B------:R-:W-:Y:S01]  /*39960*/  IADD3 R0, R5, 0x1c2, RZ ;  /* 0x000001c205007810 */ /* 0x000fe20007ffe0ff */
[----:B------:R-:W1:Y:S01]  /*39970*/  LDS.128 R152, [R252+0x800] ;  /* 0x00080000fc987984 */ /* 0x000e620000000c00 */
[----:B------:R-:W-:Y:S02]  /*39980*/  ISETP.LT.AND P5, PT, R3, c[0x0][0x17c], !P0 ;  /* 0x00005f0003007a0c */ /* 0x000fe400047a1270 */
[----:B------:R-:W-:Y:S01]  /*39990*/  ISETP.LT.AND P6, PT, R0, c[0x0][0x17c], !P0 ;  /* 0x00005f0000007a0c */ /* 0x000fe200047c1270 */
[----:B------:R-:W1:Y:S01]  /*399a0*/  LDS.128 R160, [R251+0x1000] ;  /* 0x00100000fba07984 */ /* 0x000e620000000c00 */
[C---:B------:R-:W-:Y:S02]  /*399b0*/  IADD3 R3, R5.reuse, 0x1c3, RZ ;  /* 0x000001c305037810 */ /* 0x040fe40007ffe0ff */
[----:B------:R-:W-:Y:S01]  /*399c0*/  IADD3 R0, R5, 0x1c4, RZ ;  /* 0x000001c405007810 */ /* 0x000fe20007ffe0ff */
[----:B------:R-:W1:Y:S01]  /*399d0*/  LDS.128 R164, [R4+0x1000] ;  /* 0x0010000004a47984 */ /* 0x000e620000000c00 */
[----:B------:R-:W-:-:S02]  /*399e0*/  ISETP.LT.AND P1, PT, R3, c[0x0][0x17c], !P0 ;  /* 0x00005f0003007a0c */ /* 0x000fc40004721270 */
[----:B------:R-:W-:Y:S01]  /*399f0*/  ISETP.LT.AND P2, PT, R0, c[0x0][0x17c], !P0 ;  /* 0x00005f0000007a0c */ /* 0x000fe20004741270 */
[----:B------:R-:W1:Y:S01]  /*39a00*/  LDS.128 R168, [R252+0x1000] ;  /* 0x00100000fca87984 */ /* 0x000e620000000c00 */
[C---:B------:R-:W-:Y:S02]  /*39a10*/  IADD3 R3, R5.reuse, 0x1c5, RZ ;  /* 0x000001c505037810 */ /* 0x040fe40007ffe0ff */
[----:B------:R-:W-:Y:S01]  /*39a20*/  IADD3 R0, R5, 0x1c6, RZ ;  /* 0x000001c605007810 */ /* 0x000fe20007ffe0ff */
[----:B------:R-:W-:Y:S01]  /*39a30*/  @P3 STG.E [R70.64], R250 ;  /* 0x000000fa46003986 */ /* 0x000fe2000c101904 */
[----:B------:R-:W-:-:S03]  /*39a40*/  ISETP.LT.AND P3, PT, R3, c[0x0][0x17c], !P0 ;  /* 0x00005f0003007a0c */ /* 0x000fc60004761270 */
[----:B------:R-:W1:Y:S04]  /*39a50*/  LDS.128 R176, [R251+0x1800] ;  /* 0x00180000fbb07984 */ /* 0x000e680000000c00 */
[----:B------:R-:W1:Y:S04]  /*39a60*/  LDS.128 R180, [R4+0x1800] ;  /* 0x0018000004b47984 */ /* 0x000e680000000c00 */
[----:B------:R-:W1:Y:S04]  /*39a70*/  LDS.128 R184, [R252+0x1800] ;  /* 0x00180000fcb87984 */ /* 0x000e680000000c00 */
[----:B--2---:R2:W-:Y:S01]  /*39a80*/  @P4 STG.E [R242.64], R124 ;  /* 0x0000007cf2004986 */ /* 0x0045e2000c101904 */
[----:B------:R-:W-:-:S03]  /*39a90*/  ISETP.LT.AND P4, PT, R0, c[0x0][0x17c], !P0 ;  /* 0x00005f0000007a0c */ /* 0x000fc60004781270 */
[----:B------:R-:W-:Y:S04]  /*39aa0*/  @P5 STG.E [R64.64], R125 ;  /* 0x0000007d40005986 */ /* 0x000fe8000c101904 */
[----:B--2---:R-:W2:Y:S04]  /*39ab0*/  LDL.LU.64 R242, [R1+0x98] ;  /* 0x0000980001f27983 */ /* 0x004ea80000300a00 */
[----:B---3--:R3:W-:Y:S04]  /*39ac0*/  @P6 STG.E [R240.64], R128 ;  /* 0x00000080f0006986 */ /* 0x0087e8000c101904 */
[----:B------:R-:W-:Y:S04]  /*39ad0*/  @P1 STG.E [R58.64], R129 ;  /* 0x000000813a001986 */ /* 0x000fe8000c101904 */
[----:B---3--:R-:W3:Y:S04]  /*39ae0*/  LDL.LU.64 R240, [R1+0xa0] ;  /* 0x0000a00001f07983 */ /* 0x008ee80000300a00 */
[----:B----4-:R4:W-:Y:S04]  /*39af0*/  @P2 STG.E [R246.64], R132 ;  /* 0x00000084f6002986 */ /* 0x0109e8000c101904 */
[----:B------:R-:W-:Y:S04]  /*39b00*/  @P3 STG.E [R52.64], R133 ;  /* 0x0000008534003986 */ /* 0x000fe8000c101904 */
[----:B----4-:R-:W4:Y:S04]  /*39b10*/  LDL.LU.64 R246, [R1+0xa8] ;  /* 0x0000a80001f67983 */ /* 0x010f280000300a00 */
[----:B-1----:R1:W-:Y:S04]  /*39b20*/  @P4 STG.E [R244.64], R136 ;  /* 0x00000088f4004986 */ /* 0x0023e8000c101904 */
[----:B-1----:R-:W4:Y:S01]  /*39b30*/  LDL.LU.64 R244, [R1+0xb0] ;  /* 0x0000b00001f47983 */ /* 0x002f220000300a00 */
        /* <DEDUP_REMOVED lines=16> */
[----:B------:R1:W-:Y:S01]  /*39c40*/  @P6 STG.E [R236.64], R140 ;  /* 0x0000008cec006986 */ /* 0x0003e2000c101904 */
[----:B------:R-:W-:Y:S02]  /*39c50*/  ISETP.LT.AND P6, PT, R0, c[0x0][0x17c], !P0 ;  /* 0x00005f0000007a0c */ /* 0x000fe400047c1270 */
[C---:B------:R-:W-:Y:S02]  /*39c60*/  IADD3 R3, R5.reuse, 0x1cf, RZ ;  /* 0x000001cf05037810 */ /* 0x040fe40007ffe0ff */
[----:B------:R-:W-:Y:S01]  /*39c70*/  IADD3 R0, R5, 0x1d0, RZ ;  /* 0x000001d005007810 */ /* 0x000fe20007ffe0ff */
[----:B------:R1:W-:Y:S01]  /*39c80*/  @P1 STG.E [R40.64], R141 ;  /* 0x0000008d28001986 */ /* 0x0003e2000c101904 */
[----:B------:R-:W-:Y:S02]  /*39c90*/  ISETP.LT.AND P1, PT, R3, c[0x0][0x17c], !P0 ;  /* 0x00005f0003007a0c */ /* 0x000fe40004721270 */
[C---:B------:R-:W-:Y:S02]  /*39ca0*/  IADD3 R3, R5.reuse, 0x1d1, RZ ;  /* 0x000001d105037810 */ /* 0x040fe40007ffe0ff */
[----:B------:R-:W-:Y:S01]  /*39cb0*/  IADD3 R2, R5, 0x1da, RZ ;  /* 0x000001da05027810 */ /* 0x000fe20007ffe0ff */
[----:B--2---:R1:W-:Y:S01]  /*39cc0*/  @P2 STG.E [R242.64], R144 ;  /* 0x00000090f2002986 */ /* 0x0043e2000c101904 */
[----:B------:R-:W-:-:S02]  /*39cd0*/  ISETP.LT.AND P2, PT, R0, c[0x0][0x17c], !P0 ;  /* 0x00005f0000007a0c */ /* 0x000fc40004741270 */
[----:B------:R-:W-:Y:S01]  /*39ce0*/  IADD3 R0, R5, 0x1d2, RZ ;  /* 0x000001d205007810 */ /* 0x000fe20007ffe0ff */
[----:B------:R1:W-:Y:S01]  /*39cf0*/  @P3 STG.E [R34.64], R145 ;  /* 0x0000009122003986 */ /* 0x0003e2000c101904 */
[----:B------:R-:W-:Y:S02]  /*39d00*/  ISETP.LT.AND P3, PT, R3, c[0x0][0x17c], !P0 ;  /* 0x00005f0003007a0c */ /* 0x000fe40004761270 */
[C---:B------:R-:W-:Y:S01]  /*39d10*/  IADD3 R3, R5.reuse, 0x1d3, RZ ;  /* 0x000001d305037810 */ /* 0x040fe20007ffe0ff */
[----:B---3--:R1:W-:Y:S01]  /*39d20*/  @P4 STG.E [R240.64], R148 ;  /* 0x00000094f0004986 */ /* 0x0083e2000c101904 */
[----:B------:R-:W-:Y:S02]  /*39d30*/  ISETP.LT.AND P4, PT, R0, c[0x0][0x17c], !P0 ;  /* 0x00005f0000007a0c */ /* 0x000fe40004781270 */
[----:B------:R-:W-:Y:S01]  /*39d40*/  IADD3 R0, R5, 0x1d4, RZ ;  /* 0x000001d405007810 */ /* 0x000fe20007ffe0ff */
[----:B------:R1:W-:Y:S01]  /*39d50*/  @P5 STG.E [R28.64], R149 ;  /* 0x000000951c005986 */ /* 0x0003e2000c101904 */
[----:B------:R-:W-:-:S02]  /*39d60*/  ISETP.LT.AND P5, PT, R3, c[0x0][0x17c], !P0 ;  /* 0x00005f0003007a0c */ /* 0x000fc400047a1270 */
[C---:B------:R-:W-:Y:S01]  /*39d70*/  IADD3 R3, R5.reuse, 0x1d5, RZ ;  /* 0x000001d505037810 */ /* 0x040fe20007ffe0ff */
[----:B----4-:R1:W-:Y:S01]  /*39d80*/  @P6 STG.E [R246.64], R152 ;  /* 0x00000098f6006986 */ /* 0x0103e2000c101904 */
[----:B------:R-:W-:Y:S02]  /*39d90*/  ISETP.LT.AND P6, PT, R0, c[0x0][0x17c], !P0 ;  /* 0x00005f0000007a0c */ /* 0x000fe400047c1270 */
[----:B------:R-:W-:Y:S01]  /*39da0*/  IADD3 R0, R5, 0x1d6, RZ ;  /* 0x000001d605007810 */ /* 0x000fe20007ffe0ff */
[----:B------:R1:W-:Y:S01]  /*39db0*/  @P1 STG.E [R244.64], R153 ;  /* 0x00000099f4001986 */ /* 0x0003e2000c101904 */
[----:B------:R-:W-:-:S03]  /*39dc0*/  ISETP.LT.AND P1, PT, R3, c[0x0][0x17c], !P0 ;  /* 0x00005f0003007a0c */ /* 0x000fc60004721270 */
[----:B------:R1:W-:Y:S01]  /*39dd0*/  @P2 STG.E [R22.64], R156 ;  /* 0x0000009c16002986 */ /* 0x0003e2000c101904 */
[----:B------:R-:W-:Y:S02]  /*39de0*/  ISETP.LT.AND P2, PT, R0, c[0x0][0x17c], !P0 ;  /* 0x00005f0000007a0c */ /* 0x000fe40004741270 */
[C---:B------:R-:W-:Y:S01]  /*39df0*/  IADD3 R0, R5.reuse, 0x1d7, RZ ;  /* 0x000001d705007810 */ /* 0x040fe20007ffe0ff */
[----:B------:R1:W-:Y:S01]  /*39e00*/  @P3 STG.E [R114.64], R157 ;  /* 0x0000009d72003986 */ /* 0x0003e2000c101904 */
[C---:B------:R-:W-:Y:S02]  /*39e10*/  IADD3 R3, R5.reuse, 0x1d8, RZ ;  /* 0x000001d805037810 */ /* 0x040fe40007ffe0ff */
        /* <DEDUP_REMOVED lines=8> */
[----:B------:R-:W-:Y:S02]  /*39ea0*/  ISETP.LT.AND P6, PT, R2, c[0x0][0x17c], !P0 ;  /* 0x00005f0002007a0c */ /* 0x000fe400047c1270 */
[C---:B------:R-:W-:Y:S01]  /*39eb0*/  IADD3 R2, R5.reuse, 0x1dc, RZ ;  /* 0x000001dc05027810 */ /* 0x040fe20007ffe0ff */
[----:B------:R1:W-:Y:S01]  /*39ec0*/  @P1 STG.E [R100.64], R165 ;  /* 0x000000a564001986 */ /* 0x0003e2000c101904 */
[----:B------:R-:W-:Y:S02]  /*39ed0*/  ISETP.LT.AND P1, PT, R0, c[0x0][0x17c], !P0 ;  /* 0x00005f0000007a0c */ /* 0x000fe40004721270 */
[----:B------:R-:W-:Y:S01]  /*39ee0*/  IADD3 R0, R5, 0x1dd, RZ ;  /* 0x000001dd05007810 */ /* 0x000fe20007ffe0ff */
[----:B------:R1:W-:Y:S01]  /*39ef0*/  @P2 STG.E [R120.64], R168 ;  /* 0x000000a878002986 */ /* 0x0003e2000c101904 */
[----:B------:R-:W-:-:S02]  /*39f00*/  ISETP.LT.AND P2, PT, R2, c[0x0][0x17c], !P0 ;  /* 0x00005f0002007a0c */ /* 0x000fc40004741270 */
        /* <DEDUP_REMOVED lines=99> */
[----:B------:R-:W-:Y:S01]  /*3a540*/  IADD3 R0, R5, 0x1ff, RZ ;  /* 0x000001ff05007810 */ /* 0x000fe20007ffe0ff */
[----:B------:R1:W-:Y:S01]  /*3a550*/  @P6 STG.E [R20.64], R174 ;  /* 0x000000ae14006986 */ /* 0x0003e2000c101904 */
[----:B------:R-:W-:Y:S02]  /*3a560*/  ISETP.LT.AND P6, PT, R2, c[0x0][0x17c], !P0 ;  /* 0x00005f0002007a0c */ /* 0x000fe400047c1270 */
[----:B------:R-:W-:Y:S01]  /*3a570*/  ISETP.LT.AND P0, PT, R0, c[0x0][0x17c], !P0 ;  /* 0x00005f0000007a0c */ /* 0x000fe20004701270 */
[----:B------:R1:W-:Y:S04]  /*3a580*/  @P1 STG.E [R18.64], R175 ;  /* 0x000000af12001986 */ /* 0x0003e8000c101904 */
[----:B------:R1:W-:Y:S04]  /*3a590*/  @P2 STG.E [R16.64], R178 ;  /* 0x000000b210002986 */ /* 0x0003e8000c101904 */
[----:B------:R1:W-:Y:S04]  /*3a5a0*/  @P3 STG.E [R14.64], R179 ;  /* 0x000000b30e003986 */ /* 0x0003e8000c101904 */
[----:B------:R1:W-:Y:S04]  /*3a5b0*/  @P4 STG.E [R12.64], R182 ;  /* 0x000000b60c004986 */ /* 0x0003e8000c101904 */
[----:B------:R1:W-:Y:S04]  /*3a5c0*/  @P5 STG.E [R10.64], R183 ;  /* 0x000000b70a005986 */ /* 0x0003e8000c101904 */
[----:B------:R1:W-:Y:S01]  /*3a5d0*/  @P6 STG.E [R248.64], R186 ;  /* 0x000000baf8006986 */ /* 0x0003e2000c101904 */
[----:B------:R-:W-:Y:S05]  /*3a5e0*/  @!P0 EXIT ;  /* 0x000000000000894d */ /* 0x000fea0003800000 */
[----:B------:R-:W-:Y:S01]  /*3a5f0*/  STG.E [R6.64], R187 ;  /* 0x000000bb06007986 */ /* 0x000fe2000c101904 */
[----:B------:R-:W-:Y:S05]  /*3a600*/  EXIT ;  /* 0x000000000000794d */ /* 0x000fea0003800000 */
.L_x_2:
[----:B------:R-:W-:-:S00]  /*3a610*/  BRA `(.L_x_2) ;  /* 0xfffffff000007947 */ /* 0x000fc0000383ffff */
[----:B------:R-:W-:-:S00]  /*3a620*/  NOP ;  /* 0x0000000000007918 */ /* 0x000fc00000000000 */
        /* <DEDUP_REMOVED lines=13> */
.L_x_3:


//--------------------- .nv.shared.matmul_kernel  --------------------------
	.section	.nv.shared.matmul_kernel,"aw",@nobits
	.sectionflags	@""
	.align	16
